// auto-generated by cutlass_sweep.epilogue — config: {"arch": "sm_90", "cluster_m": 2, "cluster_n": 1, "dtype": "e4m3", "fusion": "lincomb", "tile_k": 64, "tile_m": 128, "tile_n": 256}
#include "cutlass/cutlass.h"
#include "cutlass/gemm/collective/collective_builder.hpp"
#include "cutlass/gemm/device/gemm_universal_adapter.h"
#include "cutlass/gemm/kernel/gemm_universal.hpp"
#include "cutlass/epilogue/collective/collective_builder.hpp"
#include "cutlass/epilogue/fusion/operations.hpp"
#include "cutlass/epilogue/thread/activation.h"

using Elem = cutlass::float_e4m3_t;
using Acc  = float;
using TileShape    = cute::Shape<cute::_128, cute::_256, cute::_64>;
using ClusterShape = cute::Shape<cute::_2, cute::_1, cute::_1>;
using FusionOp     = cutlass::epilogue::fusion::LinearCombination<Elem, Acc>;

using CollectiveEpilogue = typename cutlass::epilogue::collective::CollectiveBuilder<
    cutlass::arch::Sm90, cutlass::arch::OpClassTensorOp,
    TileShape, ClusterShape,
    cutlass::epilogue::collective::EpilogueTileAuto,
    Acc, Acc,
    Elem, cutlass::layout::RowMajor, 128 / cutlass::sizeof_bits<Elem>::value,
    Elem, cutlass::layout::RowMajor, 128 / cutlass::sizeof_bits<Elem>::value,
    cutlass::epilogue::TmaWarpSpecializedCooperative,
    FusionOp
  >::CollectiveOp;

using CollectiveMainloop = typename cutlass::gemm::collective::CollectiveBuilder<
    cutlass::arch::Sm90, cutlass::arch::OpClassTensorOp,
    Elem, cutlass::layout::RowMajor, 128 / cutlass::sizeof_bits<Elem>::value,
    Elem, cutlass::layout::ColumnMajor, 128 / cutlass::sizeof_bits<Elem>::value,
    Acc,
    TileShape, ClusterShape,
    cutlass::gemm::collective::StageCountAutoCarveout<
        static_cast<int>(sizeof(typename CollectiveEpilogue::SharedStorage))>,
    cutlass::gemm::KernelTmaWarpSpecializedCooperative
  >::CollectiveOp;

using GemmKernel = cutlass::gemm::kernel::GemmUniversal<
    cute::Shape<int,int,int,int>, CollectiveMainloop, CollectiveEpilogue>;
using Gemm = cutlass::gemm::device::GemmUniversalAdapter<GemmKernel>;

auto* _anchor = &cutlass::device_kernel<GemmKernel>;


// ===== COMPILED SASS (sm_90a) =====

	.target	sm_90a

	.elftype	@"ET_EXEC"


//--------------------- .note.nv.tkinfo           --------------------------
	.section	.note.nv.tkinfo,"",@"SHT_NOTE"
	.sectionflags	@"SHF_NOTE_NV_TKINFO"
	.tkinfo
        /*0018*/ 	.word	0x00000002
        /*0030*/ 	.string	""
        /*0030*/ 	.string	"ptxas"
        /*0030*/ 	.string	"Cuda compilation tools, release 13.0, V13.0.88"
        /*0030*/ 	.string	"Build cuda_13.0.r13.0/compiler.36424714_0"
        /*0030*/ 	.string	"-arch sm_90a -m 64 "



//--------------------- .note.nv.cuinfo           --------------------------
	.section	.note.nv.cuinfo,"",@"SHT_NOTE"
	.sectionflags	@"SHF_NOTE_NV_CUINFO"
        /*0018*/ 	.short	0x0002
        /*001a*/ 	.short	0x005a
        /*001c*/ 	.short	0x0082
	.zero		2


//--------------------- .nv.info                  --------------------------
	.section	.nv.info,"",@"SHT_CUDA_INFO"
	.align	4


	//----- nvinfo : EIATTR_REGCOUNT
	.align		4
        /*0000*/ 	.byte	0x04, 0x2f
        /*0002*/ 	.short	(.L_16 - .L_15)
	.align		4
.L_15:
        /*0004*/ 	.word	index@(_ZN7cutlass13device_kernelINS_4gemm6kernel13GemmUniversalIN4cute5tupleIJiiiiEEENS1_10collective13CollectiveMmaINS1_37MainloopSm90TmaGmmaWarpSpecializedFP8ILi8ENS5_IJNS4_1CILi2EEENSA_ILi1EEESC_EEENS1_35KernelTmaWarpSpecializedCooperativeEEENS5_IJNSA_ILi128EEENSA_ILi256EEENSA_ILi64EEEEEENS_12float_e4m3_tENS5_IJlSC_lEEESK_SL_NS4_8TiledMMAINS4_8MMA_AtomIJNS4_4SM904GMMA31MMA_64x256x32_F32E4M3E4M3_SS_TNILNSP_7ScaleInE1ELSR_1EEEEEENS4_6LayoutISD_NS5_IJSC_NSA_ILi0EEESV_EEEEENS5_IJNS4_10UnderscoreESY_SY_EEEEENS4_13SM90_TMA_LOADENS4_14ComposedLayoutINS4_7SwizzleILi2ELi4ELi3EEENS4_18smem_ptr_flag_bitsILi8EEENSU_INS5_IJNSA_ILi8EEESI_EEENS5_IJSI_SC_EEEEEEEvNS4_8identityENS4_23SM90_TMA_LOAD_MULTICASTES1B_vS1C_EENS_8epilogue10collective18CollectiveEpilogueINS1F_22Sm90TmaWarpSpecializedILi4ELi2ELi16ELb0ELb0EEEJSJ_NS5_IJSG_NSA_ILi32EEEEEESK_SL_SK_SL_NS1F_6fusion15FusionCallbacksIS1J_NS1M_17LinearCombinationISK_fSK_fLNS_15FloatRoundStyleE2EEESJ_S1L_JEEES11_NS12_INS13_ILi1ELi4ELi3EEES16_NSU_INS5_IJS17_S1K_EEENS5_IJS1K_SC_EEEEEEENS4_39AutoVectorizingCopyWithAssumedAlignmentILi128EEENS4_14SM90_TMA_STOREES1W_S1Y_NS4_9Copy_AtomIJNS4_17SM90_U32x4_STSM_NENS_6half_tEEEEvEEEvvEEEEvNT_6ParamsE)
        /*0008*/ 	.word	0x000000a8


	//----- nvinfo : EIATTR_FRAME_SIZE
	.align		4
.L_16:
        /*000c*/ 	.byte	0x04, 0x11
        /*000e*/ 	.short	(.L_18 - .L_17)
	.align		4
.L_17:
        /*0010*/ 	.word	index@(_ZN7cutlass13device_kernelINS_4gemm6kernel13GemmUniversalIN4cute5tupleIJiiiiEEENS1_10collective13CollectiveMmaINS1_37MainloopSm90TmaGmmaWarpSpecializedFP8ILi8ENS5_IJNS4_1CILi2EEENSA_ILi1EEESC_EEENS1_35KernelTmaWarpSpecializedCooperativeEEENS5_IJNSA_ILi128EEENSA_ILi256EEENSA_ILi64EEEEEENS_12float_e4m3_tENS5_IJlSC_lEEESK_SL_NS4_8TiledMMAINS4_8MMA_AtomIJNS4_4SM904GMMA31MMA_64x256x32_F32E4M3E4M3_SS_TNILNSP_7ScaleInE1ELSR_1EEEEEENS4_6LayoutISD_NS5_IJSC_NSA_ILi0EEESV_EEEEENS5_IJNS4_10UnderscoreESY_SY_EEEEENS4_13SM90_TMA_LOADENS4_14ComposedLayoutINS4_7SwizzleILi2ELi4ELi3EEENS4_18smem_ptr_flag_bitsILi8EEENSU_INS5_IJNSA_ILi8EEESI_EEENS5_IJSI_SC_EEEEEEEvNS4_8identityENS4_23SM90_TMA_LOAD_MULTICASTES1B_vS1C_EENS_8epilogue10collective18CollectiveEpilogueINS1F_22Sm90TmaWarpSpecializedILi4ELi2ELi16ELb0ELb0EEEJSJ_NS5_IJSG_NSA_ILi32EEEEEESK_SL_SK_SL_NS1F_6fusion15FusionCallbacksIS1J_NS1M_17LinearCombinationISK_fSK_fLNS_15FloatRoundStyleE2EEESJ_S1L_JEEES11_NS12_INS13_ILi1ELi4ELi3EEES16_NSU_INS5_IJS17_S1K_EEENS5_IJS1K_SC_EEEEEEENS4_39AutoVectorizingCopyWithAssumedAlignmentILi128EEENS4_14SM90_TMA_STOREES1W_S1Y_NS4_9Copy_AtomIJNS4_17SM90_U32x4_STSM_NENS_6half_tEEEEvEEEvvEEEEvNT_6ParamsE)
        /*0014*/ 	.word	0x000000e0


	//----- nvinfo : EIATTR_MIN_STACK_SIZE
	.align		4
.L_18:
        /*0018*/ 	.byte	0x04, 0x12
        /*001a*/ 	.short	(.L_20 - .L_19)
	.align		4
.L_19:
        /*001c*/ 	.word	index@(_ZN7cutlass13device_kernelINS_4gemm6kernel13GemmUniversalIN4cute5tupleIJiiiiEEENS1_10collective13CollectiveMmaINS1_37MainloopSm90TmaGmmaWarpSpecializedFP8ILi8ENS5_IJNS4_1CILi2EEENSA_ILi1EEESC_EEENS1_35KernelTmaWarpSpecializedCooperativeEEENS5_IJNSA_ILi128EEENSA_ILi256EEENSA_ILi64EEEEEENS_12float_e4m3_tENS5_IJlSC_lEEESK_SL_NS4_8TiledMMAINS4_8MMA_AtomIJNS4_4SM904GMMA31MMA_64x256x32_F32E4M3E4M3_SS_TNILNSP_7ScaleInE1ELSR_1EEEEEENS4_6LayoutISD_NS5_IJSC_NSA_ILi0EEESV_EEEEENS5_IJNS4_10UnderscoreESY_SY_EEEEENS4_13SM90_TMA_LOADENS4_14ComposedLayoutINS4_7SwizzleILi2ELi4ELi3EEENS4_18smem_ptr_flag_bitsILi8EEENSU_INS5_IJNSA_ILi8EEESI_EEENS5_IJSI_SC_EEEEEEEvNS4_8identityENS4_23SM90_TMA_LOAD_MULTICASTES1B_vS1C_EENS_8epilogue10collective18CollectiveEpilogueINS1F_22Sm90TmaWarpSpecializedILi4ELi2ELi16ELb0ELb0EEEJSJ_NS5_IJSG_NSA_ILi32EEEEEESK_SL_SK_SL_NS1F_6fusion15FusionCallbacksIS1J_NS1M_17LinearCombinationISK_fSK_fLNS_15FloatRoundStyleE2EEESJ_S1L_JEEES11_NS12_INS13_ILi1ELi4ELi3EEES16_NSU_INS5_IJS17_S1K_EEENS5_IJS1K_SC_EEEEEEENS4_39AutoVectorizingCopyWithAssumedAlignmentILi128EEENS4_14SM90_TMA_STOREES1W_S1Y_NS4_9Copy_AtomIJNS4_17SM90_U32x4_STSM_NENS_6half_tEEEEvEEEvvEEEEvNT_6ParamsE)
        /*0020*/ 	.word	0x000000e0
.L_20:


//--------------------- .nv.compat                --------------------------
	.section	.nv.compat,"",@"SHT_CUDA_COMPAT_INFO"
	.align	4
        /*0000*/ 	.byte	0x02, 0x09, 0x01, 0x00, 0x02, 0x02, 0x04, 0x00, 0x02, 0x05, 0x05, 0x00, 0x03, 0x07, 0x01, 0x01
        /*0010*/ 	.byte	0x02, 0x03, 0x01, 0x00, 0x02, 0x06, 0x01, 0x00, 0x04, 0x0b, 0x08, 0x00, 0x00, 0x00, 0x00, 0x00
        /*0020*/ 	.byte	0x00, 0x00, 0x00, 0x00


//--------------------- .nv.info._ZN7cutlass13device_kernelINS_4gemm6kernel13GemmUniversalIN4cute5tupleIJiiiiEEENS1_10collective13CollectiveMmaINS1_37MainloopSm90TmaGmmaWarpSpecializedFP8ILi8ENS5_IJNS4_1CILi2EEENSA_ILi1EEESC_EEENS1_35KernelTmaWarpSpecializedCooperativeEEENS5_IJNSA_ILi128EEENSA_ILi256EEENSA_ILi64EEEEEENS_12float_e4m3_tENS5_IJlSC_lEEESK_SL_NS4_8TiledMMAINS4_8MMA_AtomIJNS4_4SM904GMMA31MMA_64x256x32_F32E4M3E4M3_SS_TNILNSP_7ScaleInE1ELSR_1EEEEEENS4_6LayoutISD_NS5_IJSC_NSA_ILi0EEESV_EEEEENS5_IJNS4_10UnderscoreESY_SY_EEEEENS4_13SM90_TMA_LOADENS4_14ComposedLayoutINS4_7SwizzleILi2ELi4ELi3EEENS4_18smem_ptr_flag_bitsILi8EEENSU_INS5_IJNSA_ILi8EEESI_EEENS5_IJSI_SC_EEEEEEEvNS4_8identityENS4_23SM90_TMA_LOAD_MULTICASTES1B_vS1C_EENS_8epilogue10collective18CollectiveEpilogueINS1F_22Sm90TmaWarpSpecializedILi4ELi2ELi16ELb0ELb0EEEJSJ_NS5_IJSG_NSA_ILi32EEEEEESK_SL_SK_SL_NS1F_6fusion15FusionCallbacksIS1J_NS1M_17LinearCombinationISK_fSK_fLNS_15FloatRoundStyleE2EEESJ_S1L_JEEES11_NS12_INS13_ILi1ELi4ELi3EEES16_NSU_INS5_IJS17_S1K_EEENS5_IJS1K_SC_EEEEEEENS4_39AutoVectorizingCopyWithAssumedAlignmentILi128EEENS4_14SM90_TMA_STOREES1W_S1Y_NS4_9Copy_AtomIJNS4_17SM90_U32x4_STSM_NENS_6half_tEEEEvEEEvvEEEEvNT_6ParamsE --------------------------
	.section	.nv.info._ZN7cutlass13device_kernelINS_4gemm6kernel13GemmUniversalIN4cute5tupleIJiiiiEEENS1_10collective13CollectiveMmaINS1_37MainloopSm90TmaGmmaWarpSpecializedFP8ILi8ENS5_IJNS4_1CILi2EEENSA_ILi1EEESC_EEENS1_35KernelTmaWarpSpecializedCooperativeEEENS5_IJNSA_ILi128EEENSA_ILi256EEENSA_ILi64EEEEEENS_12float_e4m3_tENS5_IJlSC_lEEESK_SL_NS4_8TiledMMAINS4_8MMA_AtomIJNS4_4SM904GMMA31MMA_64x256x32_F32E4M3E4M3_SS_TNILNSP_7ScaleInE1ELSR_1EEEEEENS4_6LayoutISD_NS5_IJSC_NSA_ILi0EEESV_EEEEENS5_IJNS4_10UnderscoreESY_SY_EEEEENS4_13SM90_TMA_LOADENS4_14ComposedLayoutINS4_7SwizzleILi2ELi4ELi3EEENS4_18smem_ptr_flag_bitsILi8EEENSU_INS5_IJNSA_ILi8EEESI_EEENS5_IJSI_SC_EEEEEEEvNS4_8identityENS4_23SM90_TMA_LOAD_MULTICASTES1B_vS1C_EENS_8epilogue10collective18CollectiveEpilogueINS1F_22Sm90TmaWarpSpecializedILi4ELi2ELi16ELb0ELb0EEEJSJ_NS5_IJSG_NSA_ILi32EEEEEESK_SL_SK_SL_NS1F_6fusion15FusionCallbacksIS1J_NS1M_17LinearCombinationISK_fSK_fLNS_15FloatRoundStyleE2EEESJ_S1L_JEEES11_NS12_INS13_ILi1ELi4ELi3EEES16_NSU_INS5_IJS17_S1K_EEENS5_IJS1K_SC_EEEEEEENS4_39AutoVectorizingCopyWithAssumedAlignmentILi128EEENS4_14SM90_TMA_STOREES1W_S1Y_NS4_9Copy_AtomIJNS4_17SM90_U32x4_STSM_NENS_6half_tEEEEvEEEvvEEEEvNT_6ParamsE,"",@"SHT_CUDA_INFO"
	.sectionflags	@""
	.align	4


	//----- nvinfo : EIATTR_CUDA_API_VERSION
	.align		4
        /*0000*/ 	.byte	0x04, 0x37
        /*0002*/ 	.short	(.L_22 - .L_21)
.L_21:
        /*0004*/ 	.word	0x00000082


	//----- nvinfo : EIATTR_KPARAM_INFO
	.align		4
.L_22:
        /*0008*/ 	.byte	0x04, 0x17
        /*000a*/ 	.short	(.L_24 - .L_23)
.L_23:
        /*000c*/ 	.word	0x00000000
        /*0010*/ 	.short	0x0000
        /*0012*/ 	.short	0x0070
        /*0014*/ 	.byte	0x00, 0xf0, 0x01, 0x1c


	//----- nvinfo : EIATTR_SPARSE_MMA_MASK
	.align		4
.L_24:
        /*0018*/ 	.byte	0x03, 0x50
        /*001a*/ 	.short	0x0000


	//----- nvinfo : EIATTR_MAXREG_COUNT
	.align		4
        /*001c*/ 	.byte	0x03, 0x1b
        /*001e*/ 	.short	0x00a8


	//----- nvinfo : EIATTR_NUM_BARRIERS
	.align		4
        /*0020*/ 	.byte	0x02, 0x4c
        /*0022*/ 	.byte	0x02
	.zero		1


	//----- nvinfo : EIATTR_EXTERNS
	.align		4
        /*0024*/ 	.byte	0x04, 0x0f
        /*0026*/ 	.short	(.L_26 - .L_25)


	//   ....[0]....
	.align		4
.L_25:
        /*0028*/ 	.word	index@(__assertfail)


	//----- nvinfo : EIATTR_ANNOTATIONS
	.align		4
.L_26:
        /*002c*/ 	.byte	0x04, 0x55
        /*002e*/ 	.short	(.L_28 - .L_27)


	//   ....[0]....
.L_27:
        /*0030*/ 	.word	0x00000001
        /*0034*/ 	.byte	0x70, 0x0c, 0x00, 0x00, 0x01, 0x00, 0x00, 0x00, 0x50, 0x0d, 0x00, 0x00, 0x01, 0x00, 0x00, 0x00
        /* <DEDUP_REMOVED lines=223> */
        /*0e34*/ 	.byte	0xd0, 0xde, 0x00, 0x00, 0x01, 0x00, 0x00, 0x00, 0xf0, 0xde, 0x00, 0x00


	//----- nvinfo : EIATTR_MERCURY_ISA_VERSION
	.align		4
.L_28:
        /*0e40*/ 	.byte	0x03, 0x5f
        /*0e42*/ 	.short	0x0101


	//----- nvinfo : EIATTR_INT_WARP_WIDE_INSTR_OFFSETS
	.align		4
        /*0e44*/ 	.byte	0x04, 0x31
        /*0e46*/ 	.short	(.L_30 - .L_29)


	//   ....[0]....
.L_29:
        /*0e48*/ 	.word	0x00000b30


	//   ....[1]....
        /*0e4c*/ 	.word	0x00000b40


	//   ....[2]....
        /*0e50*/ 	.word	0x00000c30


	//   ....[3]....
        /*0e54*/ 	.word	0x00005780


	//----- nvinfo : EIATTR_COOP_GROUP_MASK_REGIDS
	.align		4
.L_30:
        /*0e58*/ 	.byte	0x04, 0x29
        /*0e5a*/ 	.short	(.L_32 - .L_31)


	//   ....[0]....
.L_31:
        /*0e5c*/ 	.word	0xffffffff


	//   ....[1]....
        /*0e60*/ 	.word	0xffffffff


	//   ....[2]....
        /*0e64*/ 	.word	0xffffffff


	//   ....[3]....
        /*0e68*/ 	.word	0xffffffff


	//   ....[4]....
        /*0e6c*/ 	.word	0xffffffff


	//   ....[5]....
        /*0e70*/ 	.word	0xffffffff


	//   ....[6]....
        /*0e74*/ 	.word	0xffffffff


	//----- nvinfo : EIATTR_COOP_GROUP_INSTR_OFFSETS
	.align		4
.L_32:
        /*0e78*/ 	.byte	0x04, 0x28
        /*0e7a*/ 	.short	(.L_34 - .L_33)


	//   ....[0]....
.L_33:
        /*0e7c*/ 	.word	0x00000070


	//   ....[1]....
        /*0e80*/ 	.word	0x000000a0


	//   ....[2]....
        /*0e84*/ 	.word	0x00000460


	//   ....[3]....
        /*0e88*/ 	.word	0x00000780


	//   ....[4]....
        /*0e8c*/ 	.word	0x000009d0


	//   ....[5]....
        /*0e90*/ 	.word	0x00000d90


	//   ....[6]....
        /*0e94*/ 	.word	0x00001af0


	//----- nvinfo : EIATTR_REG_RECONFIG
	.align		4
.L_34:
        /*0e98*/ 	.byte	0x01, 0x54
	.zero		2


	//----- nvinfo : EIATTR_SYSCALL_OFFSETS
	.align		4
        /*0e9c*/ 	.byte	0x04, 0x46
        /*0e9e*/ 	.short	(.L_36 - .L_35)


	//   ....[0]....
.L_35:
        /*0ea0*/ 	.word	0x000059d0


	//   ....[1]....
        /*0ea4*/ 	.word	0x00005b10


	//----- nvinfo : EIATTR_MBARRIER_INSTR_OFFSETS
	.align		4
.L_36:
        /*0ea8*/ 	.byte	0x04, 0x39
        /*0eaa*/ 	.short	(.L_38 - .L_37)


	//   ....[0]....
.L_37:
        /*0eac*/ 	.word	0x00000610
        /*0eb0*/ 	.word	0x000000ff
        /*0eb4*/ 	.word	0x00000000
        /*0eb8*/ 	.short	0x0100
        /*0eba*/ 	.byte	0x08
	.zero		1


	//   ....[1]....
        /*0ebc*/ 	.word	0x00000620
        /*0ec0*/ 	.word	0x000000ff
        /*0ec4*/ 	.word	0x00000040
        /*0ec8*/ 	.short	0x0100
        /*0eca*/ 	.byte	0x08
	.zero		1


	//   ....[2]....
        /*0ecc*/ 	.word	0x00000630
        /*0ed0*/ 	.word	0x000000ff
        /*0ed4*/ 	.word	0x00000008
        /*0ed8*/ 	.short	0x0100
        /*0eda*/ 	.byte	0x08
	.zero		1


	//   ....[3]....
        /*0edc*/ 	.word	0x00000640
        /*0ee0*/ 	.word	0x000000ff
        /*0ee4*/ 	.word	0x00000048
        /*0ee8*/ 	.short	0x0100
        /*0eea*/ 	.byte	0x08
	.zero		1


	//   ....[4]....
        /*0eec*/ 	.word	0x00000650
        /*0ef0*/ 	.word	0x000000ff
        /*0ef4*/ 	.word	0x00000010
        /*0ef8*/ 	.short	0x0100
        /*0efa*/ 	.byte	0x08
	.zero		1


	//   ....[5]....
        /*0efc*/ 	.word	0x00000660
        /*0f00*/ 	.word	0x000000ff
        /*0f04*/ 	.word	0x00000050
        /*0f08*/ 	.short	0x0100
        /*0f0a*/ 	.byte	0x08
	.zero		1


	//   ....[6]....
        /*0f0c*/ 	.word	0x00000670
        /*0f10*/ 	.word	0x000000ff
        /*0f14*/ 	.word	0x00000018
        /*0f18*/ 	.short	0x0100
        /*0f1a*/ 	.byte	0x08
	.zero		1


	//   ....[7]....
        /*0f1c*/ 	.word	0x00000680
        /*0f20*/ 	.word	0x000000ff
        /*0f24*/ 	.word	0x00000058
        /*0f28*/ 	.short	0x0100
        /*0f2a*/ 	.byte	0x08
	.zero		1


	//   ....[8]....
        /*0f2c*/ 	.word	0x00000690
        /*0f30*/ 	.word	0x000000ff
        /*0f34*/ 	.word	0x00000020
        /*0f38*/ 	.short	0x0100
        /*0f3a*/ 	.byte	0x08
	.zero		1


	//   ....[9]....
        /*0f3c*/ 	.word	0x000006a0
        /*0f40*/ 	.word	0x000000ff
        /*0f44*/ 	.word	0x00000060
        /*0f48*/ 	.short	0x0100
        /*0f4a*/ 	.byte	0x08
	.zero		1


	//   ....[10]....
        /*0f4c*/ 	.word	0x000006b0
        /*0f50*/ 	.word	0x000000ff
        /*0f54*/ 	.word	0x00000028
        /*0f58*/ 	.short	0x0100
        /*0f5a*/ 	.byte	0x08
	.zero		1


	//   ....[11]....
        /*0f5c*/ 	.word	0x000006c0
        /*0f60*/ 	.word	0x000000ff
        /*0f64*/ 	.word	0x00000068
        /*0f68*/ 	.short	0x0100
        /*0f6a*/ 	.byte	0x08
	.zero		1


	//   ....[12]....
        /*0f6c*/ 	.word	0x000006d0
        /*0f70*/ 	.word	0x000000ff
        /*0f74*/ 	.word	0x00000030
        /*0f78*/ 	.short	0x0100
        /*0f7a*/ 	.byte	0x08
	.zero		1


	//   ....[13]....
        /*0f7c*/ 	.word	0x000006e0
        /*0f80*/ 	.word	0x000000ff
        /*0f84*/ 	.word	0x00000070
        /*0f88*/ 	.short	0x0100
        /*0f8a*/ 	.byte	0x08
	.zero		1


	//   ....[14]....
        /*0f8c*/ 	.word	0x000006f0
        /*0f90*/ 	.word	0x000000ff
        /*0f94*/ 	.word	0x00000038
        /*0f98*/ 	.short	0x0100
        /*0f9a*/ 	.byte	0x08
	.zero		1


	//   ....[15]....
        /*0f9c*/ 	.word	0x00000700
        /*0fa0*/ 	.word	0x000000ff
        /*0fa4*/ 	.word	0x00000078
        /*0fa8*/ 	.short	0x0100
        /*0faa*/ 	.byte	0x08
	.zero		1


	//   ....[16]....
        /*0fac*/ 	.word	0x00000930
        /*0fb0*/ 	.word	0x000000ff
        /*0fb4*/ 	.word	0x00000080
        /*0fb8*/ 	.short	0x0100
        /*0fba*/ 	.byte	0x08
	.zero		1


	//   ....[17]....
        /*0fbc*/ 	.word	0x00000940
        /*0fc0*/ 	.word	0x000000ff
        /*0fc4*/ 	.word	0x000000a0
        /*0fc8*/ 	.short	0x0100
        /*0fca*/ 	.byte	0x08
	.zero		1


	//   ....[18]....
        /*0fcc*/ 	.word	0x00000950
        /*0fd0*/ 	.word	0x000000ff
        /*0fd4*/ 	.word	0x00000088
        /*0fd8*/ 	.short	0x0100
        /*0fda*/ 	.byte	0x08
	.zero		1


	//   ....[19]....
        /*0fdc*/ 	.word	0x00000960
        /*0fe0*/ 	.word	0x000000ff
        /*0fe4*/ 	.word	0x000000a8
        /*0fe8*/ 	.short	0x0100
        /*0fea*/ 	.byte	0x08
	.zero		1


	//   ....[20]....
        /*0fec*/ 	.word	0x00000970
        /*0ff0*/ 	.word	0x000000ff
        /*0ff4*/ 	.word	0x00000090
        /*0ff8*/ 	.short	0x0100
        /*0ffa*/ 	.byte	0x08
	.zero		1


	//   ....[21]....
        /*0ffc*/ 	.word	0x00000980
        /*1000*/ 	.word	0x000000ff
        /*1004*/ 	.word	0x000000b0
        /*1008*/ 	.short	0x0100
        /*100a*/ 	.byte	0x08
	.zero		1


	//   ....[22]....
        /*100c*/ 	.word	0x00000990
        /*1010*/ 	.word	0x000000ff
        /*1014*/ 	.word	0x00000098
        /*1018*/ 	.short	0x0100
        /*101a*/ 	.byte	0x08
	.zero		1


	//   ....[23]....
        /*101c*/ 	.word	0x000009a0
        /*1020*/ 	.word	0x000000ff
        /*1024*/ 	.word	0x000000b8
        /*1028*/ 	.short	0x0100
        /*102a*/ 	.byte	0x08
	.zero		1


	//   ....[24]....
        /*102c*/ 	.word	0x00000cb0
        /*1030*/ 	.word	0x000000ff
        /*1034*/ 	.word	0x000000c0
        /*1038*/ 	.short	0x0100
        /*103a*/ 	.byte	0x06
	.zero		1


	//   ....[25]....
        /*103c*/ 	.word	0x00000d30
        /*1040*/ 	.word	0x000000ff
        /*1044*/ 	.word	0x000000c8
        /*1048*/ 	.short	0x0100
        /*104a*/ 	.byte	0x06
	.zero		1


	//   ....[26]....
        /*104c*/ 	.word	0x00002370
        /*1050*/ 	.word	0x000000ff
        /*1054*/ 	.word	0x00000000
        /*1058*/ 	.short	0x010a
        /*105a*/ 	.byte	0x04
	.zero		1


	//   ....[27]....
        /*105c*/ 	.word	0x000023b0
        /*1060*/ 	.word	0x000000ff
        /*1064*/ 	.word	0x00000000
        /*1068*/ 	.short	0x010a
        /*106a*/ 	.byte	0x04
	.zero		1


	//   ....[28]....
        /*106c*/ 	.word	0x00003710
        /*1070*/ 	.word	0x000000ff
        /*1074*/ 	.word	0x00000000
        /*1078*/ 	.short	0x010a
        /*107a*/ 	.byte	0x06
	.zero		1


	//   ....[29]....
        /*107c*/ 	.word	0x00003750
        /*1080*/ 	.word	0x000000ff
        /*1084*/ 	.word	0x00000000
        /*1088*/ 	.short	0x010a
        /*108a*/ 	.byte	0x06
	.zero		1


	//   ....[30]....
        /*108c*/ 	.word	0x000047e0
        /*1090*/ 	.word	0x00000003
        /*1094*/ 	.word	0x00000000
        /*1098*/ 	.short	0x0101
        /*109a*/ 	.byte	0x3f
	.zero		1


	//   ....[31]....
        /*109c*/ 	.word	0x00005830
        /*10a0*/ 	.word	0x00000000
        /*10a4*/ 	.word	0x00000000
        /*10a8*/ 	.short	0x0101
        /*10aa*/ 	.byte	0x3f
	.zero		1


	//   ....[32]....
        /*10ac*/ 	.word	0x00006060
        /*10b0*/ 	.word	0x0000000e
        /*10b4*/ 	.word	0x00000080
        /*10b8*/ 	.short	0x010a
        /*10ba*/ 	.byte	0x3f
	.zero		1


	//   ....[33]....
        /*10bc*/ 	.word	0x00006380
        /*10c0*/ 	.word	0x00000007
        /*10c4*/ 	.word	0x00000000
        /*10c8*/ 	.short	0x0101
        /*10ca*/ 	.byte	0x3f
	.zero		1


	//   ....[34]....
        /*10cc*/ 	.word	0x00006ba0
        /*10d0*/ 	.word	0x0000000f
        /*10d4*/ 	.word	0x00000080
        /*10d8*/ 	.short	0x010a
        /*10da*/ 	.byte	0x3f
	.zero		1


	//   ....[35]....
        /*10dc*/ 	.word	0x00006dd0
        /*10e0*/ 	.word	0x0000000a
        /*10e4*/ 	.word	0x00000000
        /*10e8*/ 	.short	0x0101
        /*10ea*/ 	.byte	0x3f
	.zero		1


	//   ....[36]....
        /*10ec*/ 	.word	0x00007510
        /*10f0*/ 	.word	0x0000000e
        /*10f4*/ 	.word	0x00000080
        /*10f8*/ 	.short	0x010a
        /*10fa*/ 	.byte	0x3f
	.zero		1


	//   ....[37]....
        /*10fc*/ 	.word	0x00007740
        /*1100*/ 	.word	0x0000000a
        /*1104*/ 	.word	0x00000000
        /*1108*/ 	.short	0x0101
        /*110a*/ 	.byte	0x3f
	.zero		1


	//   ....[38]....
        /*110c*/ 	.word	0x00007e60
        /*1110*/ 	.word	0x0000000c
        /*1114*/ 	.word	0x00000080
        /*1118*/ 	.short	0x010a
        /*111a*/ 	.byte	0x3f
	.zero		1


	//   ....[39]....
        /*111c*/ 	.word	0x000080e0
        /*1120*/ 	.word	0x0000000c
        /*1124*/ 	.word	0x00000000
        /*1128*/ 	.short	0x0101
        /*112a*/ 	.byte	0x3f
	.zero		1


	//   ....[40]....
        /*112c*/ 	.word	0x00008810
        /*1130*/ 	.word	0x0000000c
        /*1134*/ 	.word	0x00000080
        /*1138*/ 	.short	0x010a
        /*113a*/ 	.byte	0x3f
	.zero		1


	//   ....[41]....
        /*113c*/ 	.word	0x00008a90
        /*1140*/ 	.word	0x0000000c
        /*1144*/ 	.word	0x00000000
        /*1148*/ 	.short	0x0101
        /*114a*/ 	.byte	0x3f
	.zero		1


	//   ....[42]....
        /*114c*/ 	.word	0x000091c0
        /*1150*/ 	.word	0x0000000c
        /*1154*/ 	.word	0x00000080
        /*1158*/ 	.short	0x010a
        /*115a*/ 	.byte	0x3f
	.zero		1


	//   ....[43]....
        /*115c*/ 	.word	0x00009440
        /*1160*/ 	.word	0x0000000c
        /*1164*/ 	.word	0x00000000
        /*1168*/ 	.short	0x0101
        /*116a*/ 	.byte	0x3f
	.zero		1


	//   ....[44]....
        /*116c*/ 	.word	0x00009c40
        /*1170*/ 	.word	0x0000000c
        /*1174*/ 	.word	0x00000080
        /*1178*/ 	.short	0x010a
        /*117a*/ 	.byte	0x3f
	.zero		1


	//   ....[45]....
        /*117c*/ 	.word	0x00009ec0
        /*1180*/ 	.word	0x0000000c
        /*1184*/ 	.word	0x00000000
        /*1188*/ 	.short	0x0101
        /*118a*/ 	.byte	0x3f
	.zero		1


	//   ....[46]....
        /*118c*/ 	.word	0x0000a6f0
        /*1190*/ 	.word	0x0000000d
        /*1194*/ 	.word	0x00000080
        /*1198*/ 	.short	0x010a
        /*119a*/ 	.byte	0x3f
	.zero		1


	//   ....[47]....
        /*119c*/ 	.word	0x0000a950
        /*11a0*/ 	.word	0x00000008
        /*11a4*/ 	.word	0x00000000
        /*11a8*/ 	.short	0x0101
        /*11aa*/ 	.byte	0x3f
	.zero		1


	//   ....[48]....
        /*11ac*/ 	.word	0x0000bed0
        /*11b0*/ 	.word	0x000000ff
        /*11b4*/ 	.word	0x000000c8
        /*11b8*/ 	.short	0x010a
        /*11ba*/ 	.byte	0x04
	.zero		1


	//   ....[49]....
        /*11bc*/ 	.word	0x0000c2d0
        /*11c0*/ 	.word	0x000000ff
        /*11c4*/ 	.word	0x000000a0
        /*11c8*/ 	.short	0x010a
        /*11ca*/ 	.byte	0x0d
	.zero		1


	//   ....[50]....
        /*11cc*/ 	.word	0x0000c3c0
        /*11d0*/ 	.word	0x000000ff
        /*11d4*/ 	.word	0x00000080
        /*11d8*/ 	.short	0x010b
        /*11da*/ 	.byte	0x0d
	.zero		1


	//   ....[51]....
        /*11dc*/ 	.word	0x0000c420
        /*11e0*/ 	.word	0x000000ff
        /*11e4*/ 	.word	0x00000000
        /*11e8*/ 	.short	0x0101
        /*11ea*/ 	.byte	0x10
	.zero		1


	//   ....[52]....
        /*11ec*/ 	.word	0x0000c450
        /*11f0*/ 	.word	0x000000ff
        /*11f4*/ 	.word	0x000000a8
        /*11f8*/ 	.short	0x010a
        /*11fa*/ 	.byte	0x0d
	.zero		1


	//   ....[53]....
        /*11fc*/ 	.word	0x0000c560
        /*1200*/ 	.word	0x000000ff
        /*1204*/ 	.word	0x00000088
        /*1208*/ 	.short	0x010b
        /*120a*/ 	.byte	0x0d
	.zero		1


	//   ....[54]....
        /*120c*/ 	.word	0x0000c5c0
        /*1210*/ 	.word	0x000000ff
        /*1214*/ 	.word	0x00000000
        /*1218*/ 	.short	0x0101
        /*121a*/ 	.byte	0x12
	.zero		1


	//   ....[55]....
        /*121c*/ 	.word	0x0000c5f0
        /*1220*/ 	.word	0x000000ff
        /*1224*/ 	.word	0x000000b0
        /*1228*/ 	.short	0x010a
        /*122a*/ 	.byte	0x0d
	.zero		1


	//   ....[56]....
        /*122c*/ 	.word	0x0000c700
        /*1230*/ 	.word	0x000000ff
        /*1234*/ 	.word	0x00000090
        /*1238*/ 	.short	0x010b
        /*123a*/ 	.byte	0x0d
	.zero		1


	//   ....[57]....
        /*123c*/ 	.word	0x0000c760
        /*1240*/ 	.word	0x000000ff
        /*1244*/ 	.word	0x00000000
        /*1248*/ 	.short	0x0101
        /*124a*/ 	.byte	0x17
	.zero		1


	//   ....[58]....
        /*124c*/ 	.word	0x0000c790
        /*1250*/ 	.word	0x000000ff
        /*1254*/ 	.word	0x000000b8
        /*1258*/ 	.short	0x010a
        /*125a*/ 	.byte	0x0d
	.zero		1


	//   ....[59]....
        /*125c*/ 	.word	0x0000c8a0
        /*1260*/ 	.word	0x000000ff
        /*1264*/ 	.word	0x00000098
        /*1268*/ 	.short	0x010b
        /*126a*/ 	.byte	0x0d
	.zero		1


	//   ....[60]....
        /*126c*/ 	.word	0x0000c900
        /*1270*/ 	.word	0x000000ff
        /*1274*/ 	.word	0x00000000
        /*1278*/ 	.short	0x0101
        /*127a*/ 	.byte	0x1d
	.zero		1


	//   ....[61]....
        /*127c*/ 	.word	0x0000c940
        /*1280*/ 	.word	0x000000ff
        /*1284*/ 	.word	0x000000a0
        /*1288*/ 	.short	0x010a
        /*128a*/ 	.byte	0x0d
	.zero		1


	//   ....[62]....
        /*128c*/ 	.word	0x0000ca40
        /*1290*/ 	.word	0x000000ff
        /*1294*/ 	.word	0x00000080
        /*1298*/ 	.short	0x010b
        /*129a*/ 	.byte	0x0d
	.zero		1


	//   ....[63]....
        /*129c*/ 	.word	0x0000ca80
        /*12a0*/ 	.word	0x000000ff
        /*12a4*/ 	.word	0x00000000
        /*12a8*/ 	.short	0x0101
        /*12aa*/ 	.byte	0x10
	.zero		1


	//   ....[64]....
        /*12ac*/ 	.word	0x0000cab0
        /*12b0*/ 	.word	0x000000ff
        /*12b4*/ 	.word	0x000000a8
        /*12b8*/ 	.short	0x010a
        /*12ba*/ 	.byte	0x0d
	.zero		1


	//   ....[65]....
        /*12bc*/ 	.word	0x0000cbb0
        /*12c0*/ 	.word	0x000000ff
        /*12c4*/ 	.word	0x00000088
        /*12c8*/ 	.short	0x010b
        /*12ca*/ 	.byte	0x0d
	.zero		1


	//   ....[66]....
        /*12cc*/ 	.word	0x0000cbf0
        /*12d0*/ 	.word	0x000000ff
        /*12d4*/ 	.word	0x00000000
        /*12d8*/ 	.short	0x0101
        /*12da*/ 	.byte	0x12
	.zero		1


	//   ....[67]....
        /*12dc*/ 	.word	0x0000cc20
        /*12e0*/ 	.word	0x000000ff
        /*12e4*/ 	.word	0x000000b0
        /*12e8*/ 	.short	0x010a
        /*12ea*/ 	.byte	0x0d
	.zero		1


	//   ....[68]....
        /*12ec*/ 	.word	0x0000cd20
        /*12f0*/ 	.word	0x000000ff
        /*12f4*/ 	.word	0x00000090
        /*12f8*/ 	.short	0x010b
        /*12fa*/ 	.byte	0x0d
	.zero		1


	//   ....[69]....
        /*12fc*/ 	.word	0x0000cd60
        /*1300*/ 	.word	0x000000ff
        /*1304*/ 	.word	0x00000000
        /*1308*/ 	.short	0x0101
        /*130a*/ 	.byte	0x17
	.zero		1


	//   ....[70]....
        /*130c*/ 	.word	0x0000cd90
        /*1310*/ 	.word	0x000000ff
        /*1314*/ 	.word	0x000000b8
        /*1318*/ 	.short	0x010a
        /*131a*/ 	.byte	0x0d
	.zero		1


	//   ....[71]....
        /*131c*/ 	.word	0x0000ce90
        /*1320*/ 	.word	0x000000ff
        /*1324*/ 	.word	0x00000098
        /*1328*/ 	.short	0x010b
        /*132a*/ 	.byte	0x0d
	.zero		1


	//   ....[72]....
        /*132c*/ 	.word	0x0000cee0
        /*1330*/ 	.word	0x000000ff
        /*1334*/ 	.word	0x00000000
        /*1338*/ 	.short	0x0101
        /*133a*/ 	.byte	0x1d
	.zero		1


	//   ....[73]....
        /*133c*/ 	.word	0x0000d620
        /*1340*/ 	.word	0x00000000
        /*1344*/ 	.word	0x000000a0
        /*1348*/ 	.short	0x010a
        /*134a*/ 	.byte	0x3f
	.zero		1


	//   ....[74]....
        /*134c*/ 	.word	0x0000d660
        /*1350*/ 	.word	0x00000000
        /*1354*/ 	.word	0x000000a8
        /*1358*/ 	.short	0x010a
        /*135a*/ 	.byte	0x3f
	.zero		1


	//   ....[75]....
        /*135c*/ 	.word	0x0000d6a0
        /*1360*/ 	.word	0x00000000
        /*1364*/ 	.word	0x000000b0
        /*1368*/ 	.short	0x010a
        /*136a*/ 	.byte	0x3f
	.zero		1


	//   ....[76]....
        /*136c*/ 	.word	0x0000d700
        /*1370*/ 	.word	0x00000000
        /*1374*/ 	.word	0x000000b8
        /*1378*/ 	.short	0x010a
        /*137a*/ 	.byte	0x3f
	.zero		1


	//   ....[77]....
        /*137c*/ 	.word	0x0000da50
        /*1380*/ 	.word	0x0000000a
        /*1384*/ 	.word	0x00000040
        /*1388*/ 	.short	0x010a
        /*138a*/ 	.byte	0x3f
	.zero		1


	//   ....[78]....
        /*138c*/ 	.word	0x0000de60
        /*1390*/ 	.word	0x00000002
        /*1394*/ 	.word	0x000000c8
        /*1398*/ 	.short	0x0101
        /*139a*/ 	.byte	0x3f
	.zero		1


	//   ....[79]....
        /*139c*/ 	.word	0x0000e5f0
        /*13a0*/ 	.word	0x00000005
        /*13a4*/ 	.word	0x00000000
        /*13a8*/ 	.short	0x010a
        /*13aa*/ 	.byte	0x3f
	.zero		1


	//   ....[80]....
        /*13ac*/ 	.word	0x0000e670
        /*13b0*/ 	.word	0x00000007
        /*13b4*/ 	.word	0x00000000
        /*13b8*/ 	.short	0x010a
        /*13ba*/ 	.byte	0x3f
	.zero		1


	//   ....[81]....
        /*13bc*/ 	.word	0x0000e700
        /*13c0*/ 	.word	0x00000006
        /*13c4*/ 	.word	0x00000000
        /*13c8*/ 	.short	0x010a
        /*13ca*/ 	.byte	0x3f
	.zero		1


	//   ....[82]....
        /*13cc*/ 	.word	0x0000e790
        /*13d0*/ 	.word	0x00000007
        /*13d4*/ 	.word	0x00000000
        /*13d8*/ 	.short	0x010a
        /*13da*/ 	.byte	0x3f
	.zero		1


	//   ....[83]....
        /*13dc*/ 	.word	0x0000e820
        /*13e0*/ 	.word	0x00000006
        /*13e4*/ 	.word	0x00000000
        /*13e8*/ 	.short	0x010a
        /*13ea*/ 	.byte	0x3f
	.zero		1


	//   ....[84]....
        /*13ec*/ 	.word	0x0000e8b0
        /*13f0*/ 	.word	0x00000007
        /*13f4*/ 	.word	0x00000000
        /*13f8*/ 	.short	0x010a
        /*13fa*/ 	.byte	0x3f
	.zero		1


	//   ....[85]....
        /*13fc*/ 	.word	0x0000e940
        /*1400*/ 	.word	0x00000006
        /*1404*/ 	.word	0x00000000
        /*1408*/ 	.short	0x010a
        /*140a*/ 	.byte	0x3f
	.zero		1


	//   ....[86]....
        /*140c*/ 	.word	0x0000e9d0
        /*1410*/ 	.word	0x00000003
        /*1414*/ 	.word	0x00000000
        /*1418*/ 	.short	0x010a
        /*141a*/ 	.byte	0x3f
	.zero		1


	//   ....[87]....
        /*141c*/ 	.word	0x0000ea40
        /*1420*/ 	.word	0x00000003
        /*1424*/ 	.word	0x00000000
        /*1428*/ 	.short	0x010a
        /*142a*/ 	.byte	0x3f
	.zero		1


	//   ....[88]....
        /*142c*/ 	.word	0x0000eaa0
        /*1430*/ 	.word	0x00000005
        /*1434*/ 	.word	0x00000000
        /*1438*/ 	.short	0x010a
        /*143a*/ 	.byte	0x3f
	.zero		1


	//   ....[89]....
        /*143c*/ 	.word	0x0000eaf0
        /*1440*/ 	.word	0x0000000e
        /*1444*/ 	.word	0x00000080
        /*1448*/ 	.short	0x010a
        /*144a*/ 	.byte	0x3f
	.zero		1


	//   ....[90]....
        /*144c*/ 	.word	0x0000eb40
        /*1450*/ 	.word	0x0000000f
        /*1454*/ 	.word	0x00000080
        /*1458*/ 	.short	0x010a
        /*145a*/ 	.byte	0x3f
	.zero		1


	//   ....[91]....
        /*145c*/ 	.word	0x0000eb90
        /*1460*/ 	.word	0x0000000e
        /*1464*/ 	.word	0x00000080
        /*1468*/ 	.short	0x010a
        /*146a*/ 	.byte	0x3f
	.zero		1


	//   ....[92]....
        /*146c*/ 	.word	0x0000ebe0
        /*1470*/ 	.word	0x0000000c
        /*1474*/ 	.word	0x00000080
        /*1478*/ 	.short	0x010a
        /*147a*/ 	.byte	0x3f
	.zero		1


	//   ....[93]....
        /*147c*/ 	.word	0x0000ec30
        /*1480*/ 	.word	0x0000000c
        /*1484*/ 	.word	0x00000080
        /*1488*/ 	.short	0x010a
        /*148a*/ 	.byte	0x3f
	.zero		1


	//   ....[94]....
        /*148c*/ 	.word	0x0000ec80
        /*1490*/ 	.word	0x0000000c
        /*1494*/ 	.word	0x00000080
        /*1498*/ 	.short	0x010a
        /*149a*/ 	.byte	0x3f
	.zero		1


	//   ....[95]....
        /*149c*/ 	.word	0x0000ecd0
        /*14a0*/ 	.word	0x0000000c
        /*14a4*/ 	.word	0x00000080
        /*14a8*/ 	.short	0x010a
        /*14aa*/ 	.byte	0x3f
	.zero		1


	//   ....[96]....
        /*14ac*/ 	.word	0x0000ed20
        /*14b0*/ 	.word	0x0000000d
        /*14b4*/ 	.word	0x00000080
        /*14b8*/ 	.short	0x010a
        /*14ba*/ 	.byte	0x3f
	.zero		1


	//   ....[97]....
        /*14bc*/ 	.word	0x0000ed80
        /*14c0*/ 	.word	0x00000007
        /*14c4*/ 	.word	0x000000c8
        /*14c8*/ 	.short	0x010a
        /*14ca*/ 	.byte	0x3f
	.zero		1


	//   ....[98]....
        /*14cc*/ 	.word	0x0000ede0
        /*14d0*/ 	.word	0x00000003
        /*14d4*/ 	.word	0x000000a0
        /*14d8*/ 	.short	0x010a
        /*14da*/ 	.byte	0x3f
	.zero		1


	//   ....[99]....
        /*14dc*/ 	.word	0x0000ee40
        /*14e0*/ 	.word	0x00000003
        /*14e4*/ 	.word	0x000000a8
        /*14e8*/ 	.short	0x010a
        /*14ea*/ 	.byte	0x3f
	.zero		1


	//   ....[100]....
        /*14ec*/ 	.word	0x0000eea0
        /*14f0*/ 	.word	0x00000003
        /*14f4*/ 	.word	0x000000b0
        /*14f8*/ 	.short	0x010a
        /*14fa*/ 	.byte	0x3f
	.zero		1


	//   ....[101]....
        /*14fc*/ 	.word	0x0000ef00
        /*1500*/ 	.word	0x00000003
        /*1504*/ 	.word	0x000000b8
        /*1508*/ 	.short	0x010a
        /*150a*/ 	.byte	0x3f
	.zero		1


	//   ....[102]....
        /*150c*/ 	.word	0x0000ef60
        /*1510*/ 	.word	0x00000003
        /*1514*/ 	.word	0x000000a0
        /*1518*/ 	.short	0x010a
        /*151a*/ 	.byte	0x3f
	.zero		1


	//   ....[103]....
        /*151c*/ 	.word	0x0000efc0
        /*1520*/ 	.word	0x00000003
        /*1524*/ 	.word	0x000000a8
        /*1528*/ 	.short	0x010a
        /*152a*/ 	.byte	0x3f
	.zero		1


	//   ....[104]....
        /*152c*/ 	.word	0x0000f020
        /*1530*/ 	.word	0x00000003
        /*1534*/ 	.word	0x000000b0
        /*1538*/ 	.short	0x010a
        /*153a*/ 	.byte	0x3f
	.zero		1


	//   ....[105]....
        /*153c*/ 	.word	0x0000f080
        /*1540*/ 	.word	0x00000003
        /*1544*/ 	.word	0x000000b8
        /*1548*/ 	.short	0x010a
        /*154a*/ 	.byte	0x3f
	.zero		1


	//   ....[106]....
        /*154c*/ 	.word	0x0000f0d0
        /*1550*/ 	.word	0x00000000
        /*1554*/ 	.word	0x000000a0
        /*1558*/ 	.short	0x010a
        /*155a*/ 	.byte	0x3f
	.zero		1


	//   ....[107]....
        /*155c*/ 	.word	0x0000f120
        /*1560*/ 	.word	0x00000000
        /*1564*/ 	.word	0x000000a8
        /*1568*/ 	.short	0x010a
        /*156a*/ 	.byte	0x3f
	.zero		1


	//   ....[108]....
        /*156c*/ 	.word	0x0000f170
        /*1570*/ 	.word	0x00000000
        /*1574*/ 	.word	0x000000b0
        /*1578*/ 	.short	0x010a
        /*157a*/ 	.byte	0x3f
	.zero		1


	//   ....[109]....
        /*157c*/ 	.word	0x0000f250
        /*1580*/ 	.word	0x0000000a
        /*1584*/ 	.word	0x00000040
        /*1588*/ 	.short	0x010a
        /*158a*/ 	.byte	0x3f
	.zero		1


	//   ....[110]....
        /*158c*/ 	.word	0x0000f330
        /*1590*/ 	.word	0x00000005
        /*1594*/ 	.word	0x00000000
        /*1598*/ 	.short	0x010a
        /*159a*/ 	.byte	0x3f
	.zero		1


	//   ....[111]....
        /*159c*/ 	.word	0x0000f380
        /*15a0*/ 	.word	0x00000007
        /*15a4*/ 	.word	0x00000000
        /*15a8*/ 	.short	0x010a
        /*15aa*/ 	.byte	0x3f
	.zero		1


	//   ....[112]....
        /*15ac*/ 	.word	0x0000f3d0
        /*15b0*/ 	.word	0x00000006
        /*15b4*/ 	.word	0x00000000
        /*15b8*/ 	.short	0x010a
        /*15ba*/ 	.byte	0x3f
	.zero		1


	//   ....[113]....
        /*15bc*/ 	.word	0x0000f420
        /*15c0*/ 	.word	0x00000007
        /*15c4*/ 	.word	0x00000000
        /*15c8*/ 	.short	0x010a
        /*15ca*/ 	.byte	0x3f
	.zero		1


	//   ....[114]....
        /*15cc*/ 	.word	0x0000f470
        /*15d0*/ 	.word	0x00000006
        /*15d4*/ 	.word	0x00000000
        /*15d8*/ 	.short	0x010a
        /*15da*/ 	.byte	0x3f
	.zero		1


	//   ....[115]....
        /*15dc*/ 	.word	0x0000f4c0
        /*15e0*/ 	.word	0x00000007
        /*15e4*/ 	.word	0x00000000
        /*15e8*/ 	.short	0x010a
        /*15ea*/ 	.byte	0x3f
	.zero		1


	//   ....[116]....
        /*15ec*/ 	.word	0x0000f510
        /*15f0*/ 	.word	0x00000006
        /*15f4*/ 	.word	0x00000000
        /*15f8*/ 	.short	0x010a
        /*15fa*/ 	.byte	0x3f
	.zero		1


	//----- nvinfo : EIATTR_NUM_MBARRIERS
	.align		4
.L_38:
        /*15fc*/ 	.byte	0x03, 0x38
        /*15fe*/ 	.short	0x001a


	//----- nvinfo : EIATTR_EXIT_INSTR_OFFSETS
	.align		4
        /*1600*/ 	.byte	0x04, 0x1c
        /*1602*/ 	.short	(.L_40 - .L_39)


	//   ....[0]....
.L_39:
        /*1604*/ 	.word	0x00000fb0


	//   ....[1]....
        /*1608*/ 	.word	0x00001750


	//   ....[2]....
        /*160c*/ 	.word	0x0000b810


	//   ....[3]....
        /*1610*/ 	.word	0x0000bdd0


	//   ....[4]....
        /*1614*/ 	.word	0x0000be60


	//   ....[5]....
        /*1618*/ 	.word	0x0000d750


	//   ....[6]....
        /*161c*/ 	.word	0x0000ea20


	//----- nvinfo : EIATTR_MAX_THREADS
	.align		4
.L_40:
        /*1620*/ 	.byte	0x04, 0x05
        /*1622*/ 	.short	(.L_42 - .L_41)
.L_41:
        /*1624*/ 	.word	0x00000180
        /*1628*/ 	.word	0x00000001
        /*162c*/ 	.word	0x00000001


	//----- nvinfo : EIATTR_CRS_STACK_SIZE
	.align		4
.L_42:
        /*1630*/ 	.byte	0x04, 0x1e
        /*1632*/ 	.short	(.L_44 - .L_43)
.L_43:
        /*1634*/ 	.word	0x00000000


	//----- nvinfo : EIATTR_CBANK_PARAM_SIZE
	.align		4
.L_44:
        /*1638*/ 	.byte	0x03, 0x19
        /*163a*/ 	.short	0x0770


	//----- nvinfo : EIATTR_PARAM_CBANK
	.align		4
        /*163c*/ 	.byte	0x04, 0x0a
        /*163e*/ 	.short	(.L_46 - .L_45)
	.align		4
.L_45:
        /*1640*/ 	.word	index@(.nv.constant0._ZN7cutlass13device_kernelINS_4gemm6kernel13GemmUniversalIN4cute5tupleIJiiiiEEENS1_10collective13CollectiveMmaINS1_37MainloopSm90TmaGmmaWarpSpecializedFP8ILi8ENS5_IJNS4_1CILi2EEENSA_ILi1EEESC_EEENS1_35KernelTmaWarpSpecializedCooperativeEEENS5_IJNSA_ILi128EEENSA_ILi256EEENSA_ILi64EEEEEENS_12float_e4m3_tENS5_IJlSC_lEEESK_SL_NS4_8TiledMMAINS4_8MMA_AtomIJNS4_4SM904GMMA31MMA_64x256x32_F32E4M3E4M3_SS_TNILNSP_7ScaleInE1ELSR_1EEEEEENS4_6LayoutISD_NS5_IJSC_NSA_ILi0EEESV_EEEEENS5_IJNS4_10UnderscoreESY_SY_EEEEENS4_13SM90_TMA_LOADENS4_14ComposedLayoutINS4_7SwizzleILi2ELi4ELi3EEENS4_18smem_ptr_flag_bitsILi8EEENSU_INS5_IJNSA_ILi8EEESI_EEENS5_IJSI_SC_EEEEEEEvNS4_8identityENS4_23SM90_TMA_LOAD_MULTICASTES1B_vS1C_EENS_8epilogue10collective18CollectiveEpilogueINS1F_22Sm90TmaWarpSpecializedILi4ELi2ELi16ELb0ELb0EEEJSJ_NS5_IJSG_NSA_ILi32EEEEEESK_SL_SK_SL_NS1F_6fusion15FusionCallbacksIS1J_NS1M_17LinearCombinationISK_fSK_fLNS_15FloatRoundStyleE2EEESJ_S1L_JEEES11_NS12_INS13_ILi1ELi4ELi3EEES16_NSU_INS5_IJS17_S1K_EEENS5_IJS1K_SC_EEEEEEENS4_39AutoVectorizingCopyWithAssumedAlignmentILi128EEENS4_14SM90_TMA_STOREES1W_S1Y_NS4_9Copy_AtomIJNS4_17SM90_U32x4_STSM_NENS_6half_tEEEEvEEEvvEEEEvNT_6ParamsE)
        /*1644*/ 	.short	0x0210
        /*1646*/ 	.short	0x0770


	//----- nvinfo : EIATTR_SW_WAR
	.align		4
.L_46:
        /*1648*/ 	.byte	0x04, 0x36
        /*164a*/ 	.short	(.L_48 - .L_47)
.L_47:
        /*164c*/ 	.word	0x00000008
.L_48:


//--------------------- .nv.callgraph             --------------------------
	.section	.nv.callgraph,"",@"SHT_CUDA_CALLGRAPH"
	.align	4
	.sectionentsize	8
	.align		4
        /*0000*/ 	.word	0x00000000
	.align		4
        /*0004*/ 	.word	0xffffffff
	.align		4
        /*0008*/ 	.word	index@(_ZN7cutlass13device_kernelINS_4gemm6kernel13GemmUniversalIN4cute5tupleIJiiiiEEENS1_10collective13CollectiveMmaINS1_37MainloopSm90TmaGmmaWarpSpecializedFP8ILi8ENS5_IJNS4_1CILi2EEENSA_ILi1EEESC_EEENS1_35KernelTmaWarpSpecializedCooperativeEEENS5_IJNSA_ILi128EEENSA_ILi256EEENSA_ILi64EEEEEENS_12float_e4m3_tENS5_IJlSC_lEEESK_SL_NS4_8TiledMMAINS4_8MMA_AtomIJNS4_4SM904GMMA31MMA_64x256x32_F32E4M3E4M3_SS_TNILNSP_7ScaleInE1ELSR_1EEEEEENS4_6LayoutISD_NS5_IJSC_NSA_ILi0EEESV_EEEEENS5_IJNS4_10UnderscoreESY_SY_EEEEENS4_13SM90_TMA_LOADENS4_14ComposedLayoutINS4_7SwizzleILi2ELi4ELi3EEENS4_18smem_ptr_flag_bitsILi8EEENSU_INS5_IJNSA_ILi8EEESI_EEENS5_IJSI_SC_EEEEEEEvNS4_8identityENS4_23SM90_TMA_LOAD_MULTICASTES1B_vS1C_EENS_8epilogue10collective18CollectiveEpilogueINS1F_22Sm90TmaWarpSpecializedILi4ELi2ELi16ELb0ELb0EEEJSJ_NS5_IJSG_NSA_ILi32EEEEEESK_SL_SK_SL_NS1F_6fusion15FusionCallbacksIS1J_NS1M_17LinearCombinationISK_fSK_fLNS_15FloatRoundStyleE2EEESJ_S1L_JEEES11_NS12_INS13_ILi1ELi4ELi3EEES16_NSU_INS5_IJS17_S1K_EEENS5_IJS1K_SC_EEEEEEENS4_39AutoVectorizingCopyWithAssumedAlignmentILi128EEENS4_14SM90_TMA_STOREES1W_S1Y_NS4_9Copy_AtomIJNS4_17SM90_U32x4_STSM_NENS_6half_tEEEEvEEEvvEEEEvNT_6ParamsE)
	.align		4
        /*000c*/ 	.word	index@(__assertfail)
	.align		4
        /*0010*/ 	.word	0x00000000
	.align		4
        /*0014*/ 	.word	0xfffffffe
	.align		4
        /*0018*/ 	.word	0x00000000
	.align		4
        /*001c*/ 	.word	0xfffffffd
	.align		4
        /*0020*/ 	.word	0x00000000
	.align		4
        /*0024*/ 	.word	0xfffffffc


//--------------------- .nv.constant4             --------------------------
	.section	.nv.constant4,"a",@progbits
	.align	8
	.align		8
.nv.constant4:
        /*0000*/ 	.dword	__assertfail
	.align		8
        /*0008*/ 	.dword	__unnamed_1
	.align		8
        /*0010*/ 	.dword	__unnamed_2
	.align		8
        /*0018*/ 	.dword	_ZN39_INTERNAL_e41b77b8_4_k_cu_a7118a29_32114cuda3std3__45__cpo5beginE
	.align		8
        /*0020*/ 	.dword	_ZN39_INTERNAL_e41b77b8_4_k_cu_a7118a29_32114cuda3std3__45__cpo3endE
	.align		8
        /*0028*/ 	.dword	_ZN39_INTERNAL_e41b77b8_4_k_cu_a7118a29_32114cuda3std3__45__cpo6cbeginE
	.align		8
        /*0030*/ 	.dword	_ZN39_INTERNAL_e41b77b8_4_k_cu_a7118a29_32114cuda3std3__45__cpo4cendE
	.align		8
        /*0038*/ 	.dword	_ZN39_INTERNAL_e41b77b8_4_k_cu_a7118a29_32114cuda3std3__441_GLOBAL__N__e41b77b8_4_k_cu_a7118a29_32116ignoreE
	.align		8
        /*0040*/ 	.dword	_ZN39_INTERNAL_e41b77b8_4_k_cu_a7118a29_32114cuda3std3__419piecewise_constructE
	.align		8
        /*0048*/ 	.dword	_ZN39_INTERNAL_e41b77b8_4_k_cu_a7118a29_32114cuda3std3__48in_placeE
	.align		8
        /*0050*/ 	.dword	_ZN39_INTERNAL_e41b77b8_4_k_cu_a7118a29_32114cuda3std6ranges3__45__cpo4swapE
	.align		8
        /*0058*/ 	.dword	_ZN39_INTERNAL_e41b77b8_4_k_cu_a7118a29_32114cuda3std6ranges3__45__cpo9iter_moveE
	.align		8
        /*0060*/ 	.dword	_ZN39_INTERNAL_e41b77b8_4_k_cu_a7118a29_32114cute7productE
	.align		8
        /*0068*/ 	.dword	_ZN39_INTERNAL_e41b77b8_4_k_cu_a7118a29_32114cute1_E
	.align		8
        /*0070*/ 	.dword	$str$24
	.align		8
        /*0078*/ 	.dword	$str$25


//--------------------- .text._ZN7cutlass13device_kernelINS_4gemm6kernel13GemmUniversalIN4cute5tupleIJiiiiEEENS1_10collective13CollectiveMmaINS1_37MainloopSm90TmaGmmaWarpSpecializedFP8ILi8ENS5_IJNS4_1CILi2EEENSA_ILi1EEESC_EEENS1_35KernelTmaWarpSpecializedCooperativeEEENS5_IJNSA_ILi128EEENSA_ILi256EEENSA_ILi64EEEEEENS_12float_e4m3_tENS5_IJlSC_lEEESK_SL_NS4_8TiledMMAINS4_8MMA_AtomIJNS4_4SM904GMMA31MMA_64x256x32_F32E4M3E4M3_SS_TNILNSP_7ScaleInE1ELSR_1EEEEEENS4_6LayoutISD_NS5_IJSC_NSA_ILi0EEESV_EEEEENS5_IJNS4_10UnderscoreESY_SY_EEEEENS4_13SM90_TMA_LOADENS4_14ComposedLayoutINS4_7SwizzleILi2ELi4ELi3EEENS4_18smem_ptr_flag_bitsILi8EEENSU_INS5_IJNSA_ILi8EEESI_EEENS5_IJSI_SC_EEEEEEEvNS4_8identityENS4_23SM90_TMA_LOAD_MULTICASTES1B_vS1C_EENS_8epilogue10collective18CollectiveEpilogueINS1F_22Sm90TmaWarpSpecializedILi4ELi2ELi16ELb0ELb0EEEJSJ_NS5_IJSG_NSA_ILi32EEEEEESK_SL_SK_SL_NS1F_6fusion15FusionCallbacksIS1J_NS1M_17LinearCombinationISK_fSK_fLNS_15FloatRoundStyleE2EEESJ_S1L_JEEES11_NS12_INS13_ILi1ELi4ELi3EEES16_NSU_INS5_IJS17_S1K_EEENS5_IJS1K_SC_EEEEEEENS4_39AutoVectorizingCopyWithAssumedAlignmentILi128EEENS4_14SM90_TMA_STOREES1W_S1Y_NS4_9Copy_AtomIJNS4_17SM90_U32x4_STSM_NENS_6half_tEEEEvEEEvvEEEEvNT_6ParamsE --------------------------
	.section	.text._ZN7cutlass13device_kernelINS_4gemm6kernel13GemmUniversalIN4cute5tupleIJiiiiEEENS1_10collective13CollectiveMmaINS1_37MainloopSm90TmaGmmaWarpSpecializedFP8ILi8ENS5_IJNS4_1CILi2EEENSA_ILi1EEESC_EEENS1_35KernelTmaWarpSpecializedCooperativeEEENS5_IJNSA_ILi128EEENSA_ILi256EEENSA_ILi64EEEEEENS_12float_e4m3_tENS5_IJlSC_lEEESK_SL_NS4_8TiledMMAINS4_8MMA_AtomIJNS4_4SM904GMMA31MMA_64x256x32_F32E4M3E4M3_SS_TNILNSP_7ScaleInE1ELSR_1EEEEEENS4_6LayoutISD_NS5_IJSC_NSA_ILi0EEESV_EEEEENS5_IJNS4_10UnderscoreESY_SY_EEEEENS4_13SM90_TMA_LOADENS4_14ComposedLayoutINS4_7SwizzleILi2ELi4ELi3EEENS4_18smem_ptr_flag_bitsILi8EEENSU_INS5_IJNSA_ILi8EEESI_EEENS5_IJSI_SC_EEEEEEEvNS4_8identityENS4_23SM90_TMA_LOAD_MULTICASTES1B_vS1C_EENS_8epilogue10collective18CollectiveEpilogueINS1F_22Sm90TmaWarpSpecializedILi4ELi2ELi16ELb0ELb0EEEJSJ_NS5_IJSG_NSA_ILi32EEEEEESK_SL_SK_SL_NS1F_6fusion15FusionCallbacksIS1J_NS1M_17LinearCombinationISK_fSK_fLNS_15FloatRoundStyleE2EEESJ_S1L_JEEES11_NS12_INS13_ILi1ELi4ELi3EEES16_NSU_INS5_IJS17_S1K_EEENS5_IJS1K_SC_EEEEEEENS4_39AutoVectorizingCopyWithAssumedAlignmentILi128EEENS4_14SM90_TMA_STOREES1W_S1Y_NS4_9Copy_AtomIJNS4_17SM90_U32x4_STSM_NENS_6half_tEEEEvEEEvvEEEEvNT_6ParamsE,"ax",@progbits
	.align	128
.text._ZN7cutlass13device_kernelINS_4gemm6kernel13GemmUniversalIN4cute5tupleIJiiiiEEENS1_10collective13CollectiveMmaINS1_37MainloopSm90TmaGmmaWarpSpecializedFP8ILi8ENS5_IJNS4_1CILi2EEENSA_ILi1EEESC_EEENS1_35KernelTmaWarpSpecializedCooperativeEEENS5_IJNSA_ILi128EEENSA_ILi256EEENSA_ILi64EEEEEENS_12float_e4m3_tENS5_IJlSC_lEEESK_SL_NS4_8TiledMMAINS4_8MMA_AtomIJNS4_4SM904GMMA31MMA_64x256x32_F32E4M3E4M3_SS_TNILNSP_7ScaleInE1ELSR_1EEEEEENS4_6LayoutISD_NS5_IJSC_NSA_ILi0EEESV_EEEEENS5_IJNS4_10UnderscoreESY_SY_EEEEENS4_13SM90_TMA_LOADENS4_14ComposedLayoutINS4_7SwizzleILi2ELi4ELi3EEENS4_18smem_ptr_flag_bitsILi8EEENSU_INS5_IJNSA_ILi8EEESI_EEENS5_IJSI_SC_EEEEEEEvNS4_8identityENS4_23SM90_TMA_LOAD_MULTICASTES1B_vS1C_EENS_8epilogue10collective18CollectiveEpilogueINS1F_22Sm90TmaWarpSpecializedILi4ELi2ELi16ELb0ELb0EEEJSJ_NS5_IJSG_NSA_ILi32EEEEEESK_SL_SK_SL_NS1F_6fusion15FusionCallbacksIS1J_NS1M_17LinearCombinationISK_fSK_fLNS_15FloatRoundStyleE2EEESJ_S1L_JEEES11_NS12_INS13_ILi1ELi4ELi3EEES16_NSU_INS5_IJS17_S1K_EEENS5_IJS1K_SC_EEEEEEENS4_39AutoVectorizingCopyWithAssumedAlignmentILi128EEENS4_14SM90_TMA_STOREES1W_S1Y_NS4_9Copy_AtomIJNS4_17SM90_U32x4_STSM_NENS_6half_tEEEEvEEEvvEEEEvNT_6ParamsE:
        .type           _ZN7cutlass13device_kernelINS_4gemm6kernel13GemmUniversalIN4cute5tupleIJiiiiEEENS1_10collective13CollectiveMmaINS1_37MainloopSm90TmaGmmaWarpSpecializedFP8ILi8ENS5_IJNS4_1CILi2EEENSA_ILi1EEESC_EEENS1_35KernelTmaWarpSpecializedCooperativeEEENS5_IJNSA_ILi128EEENSA_ILi256EEENSA_ILi64EEEEEENS_12float_e4m3_tENS5_IJlSC_lEEESK_SL_NS4_8TiledMMAINS4_8MMA_AtomIJNS4_4SM904GMMA31MMA_64x256x32_F32E4M3E4M3_SS_TNILNSP_7ScaleInE1ELSR_1EEEEEENS4_6LayoutISD_NS5_IJSC_NSA_ILi0EEESV_EEEEENS5_IJNS4_10UnderscoreESY_SY_EEEEENS4_13SM90_TMA_LOADENS4_14ComposedLayoutINS4_7SwizzleILi2ELi4ELi3EEENS4_18smem_ptr_flag_bitsILi8EEENSU_INS5_IJNSA_ILi8EEESI_EEENS5_IJSI_SC_EEEEEEEvNS4_8identityENS4_23SM90_TMA_LOAD_MULTICASTES1B_vS1C_EENS_8epilogue10collective18CollectiveEpilogueINS1F_22Sm90TmaWarpSpecializedILi4ELi2ELi16ELb0ELb0EEEJSJ_NS5_IJSG_NSA_ILi32EEEEEESK_SL_SK_SL_NS1F_6fusion15FusionCallbacksIS1J_NS1M_17LinearCombinationISK_fSK_fLNS_15FloatRoundStyleE2EEESJ_S1L_JEEES11_NS12_INS13_ILi1ELi4ELi3EEES16_NSU_INS5_IJS17_S1K_EEENS5_IJS1K_SC_EEEEEEENS4_39AutoVectorizingCopyWithAssumedAlignmentILi128EEENS4_14SM90_TMA_STOREES1W_S1Y_NS4_9Copy_AtomIJNS4_17SM90_U32x4_STSM_NENS_6half_tEEEEvEEEvvEEEEvNT_6ParamsE,@function
        .size           _ZN7cutlass13device_kernelINS_4gemm6kernel13GemmUniversalIN4cute5tupleIJiiiiEEENS1_10collective13CollectiveMmaINS1_37MainloopSm90TmaGmmaWarpSpecializedFP8ILi8ENS5_IJNS4_1CILi2EEENSA_ILi1EEESC_EEENS1_35KernelTmaWarpSpecializedCooperativeEEENS5_IJNSA_ILi128EEENSA_ILi256EEENSA_ILi64EEEEEENS_12float_e4m3_tENS5_IJlSC_lEEESK_SL_NS4_8TiledMMAINS4_8MMA_AtomIJNS4_4SM904GMMA31MMA_64x256x32_F32E4M3E4M3_SS_TNILNSP_7ScaleInE1ELSR_1EEEEEENS4_6LayoutISD_NS5_IJSC_NSA_ILi0EEESV_EEEEENS5_IJNS4_10UnderscoreESY_SY_EEEEENS4_13SM90_TMA_LOADENS4_14ComposedLayoutINS4_7SwizzleILi2ELi4ELi3EEENS4_18smem_ptr_flag_bitsILi8EEENSU_INS5_IJNSA_ILi8EEESI_EEENS5_IJSI_SC_EEEEEEEvNS4_8identityENS4_23SM90_TMA_LOAD_MULTICASTES1B_vS1C_EENS_8epilogue10collective18CollectiveEpilogueINS1F_22Sm90TmaWarpSpecializedILi4ELi2ELi16ELb0ELb0EEEJSJ_NS5_IJSG_NSA_ILi32EEEEEESK_SL_SK_SL_NS1F_6fusion15FusionCallbacksIS1J_NS1M_17LinearCombinationISK_fSK_fLNS_15FloatRoundStyleE2EEESJ_S1L_JEEES11_NS12_INS13_ILi1ELi4ELi3EEES16_NSU_INS5_IJS17_S1K_EEENS5_IJS1K_SC_EEEEEEENS4_39AutoVectorizingCopyWithAssumedAlignmentILi128EEENS4_14SM90_TMA_STOREES1W_S1Y_NS4_9Copy_AtomIJNS4_17SM90_U32x4_STSM_NENS_6half_tEEEEvEEEvvEEEEvNT_6ParamsE,(.L_x_276 - _ZN7cutlass13device_kernelINS_4gemm6kernel13GemmUniversalIN4cute5tupleIJiiiiEEENS1_10collective13CollectiveMmaINS1_37MainloopSm90TmaGmmaWarpSpecializedFP8ILi8ENS5_IJNS4_1CILi2EEENSA_ILi1EEESC_EEENS1_35KernelTmaWarpSpecializedCooperativeEEENS5_IJNSA_ILi128EEENSA_ILi256EEENSA_ILi64EEEEEENS_12float_e4m3_tENS5_IJlSC_lEEESK_SL_NS4_8TiledMMAINS4_8MMA_AtomIJNS4_4SM904GMMA31MMA_64x256x32_F32E4M3E4M3_SS_TNILNSP_7ScaleInE1ELSR_1EEEEEENS4_6LayoutISD_NS5_IJSC_NSA_ILi0EEESV_EEEEENS5_IJNS4_10UnderscoreESY_SY_EEEEENS4_13SM90_TMA_LOADENS4_14ComposedLayoutINS4_7SwizzleILi2ELi4ELi3EEENS4_18smem_ptr_flag_bitsILi8EEENSU_INS5_IJNSA_ILi8EEESI_EEENS5_IJSI_SC_EEEEEEEvNS4_8identityENS4_23SM90_TMA_LOAD_MULTICASTES1B_vS1C_EENS_8epilogue10collective18CollectiveEpilogueINS1F_22Sm90TmaWarpSpecializedILi4ELi2ELi16ELb0ELb0EEEJSJ_NS5_IJSG_NSA_ILi32EEEEEESK_SL_SK_SL_NS1F_6fusion15FusionCallbacksIS1J_NS1M_17LinearCombinationISK_fSK_fLNS_15FloatRoundStyleE2EEESJ_S1L_JEEES11_NS12_INS13_ILi1ELi4ELi3EEES16_NSU_INS5_IJS17_S1K_EEENS5_IJS1K_SC_EEEEEEENS4_39AutoVectorizingCopyWithAssumedAlignmentILi128EEENS4_14SM90_TMA_STOREES1W_S1Y_NS4_9Copy_AtomIJNS4_17SM90_U32x4_STSM_NENS_6half_tEEEEvEEEvvEEEEvNT_6ParamsE)
        .other          _ZN7cutlass13device_kernelINS_4gemm6kernel13GemmUniversalIN4cute5tupleIJiiiiEEENS1_10collective13CollectiveMmaINS1_37MainloopSm90TmaGmmaWarpSpecializedFP8ILi8ENS5_IJNS4_1CILi2EEENSA_ILi1EEESC_EEENS1_35KernelTmaWarpSpecializedCooperativeEEENS5_IJNSA_ILi128EEENSA_ILi256EEENSA_ILi64EEEEEENS_12float_e4m3_tENS5_IJlSC_lEEESK_SL_NS4_8TiledMMAINS4_8MMA_AtomIJNS4_4SM904GMMA31MMA_64x256x32_F32E4M3E4M3_SS_TNILNSP_7ScaleInE1ELSR_1EEEEEENS4_6LayoutISD_NS5_IJSC_NSA_ILi0EEESV_EEEEENS5_IJNS4_10UnderscoreESY_SY_EEEEENS4_13SM90_TMA_LOADENS4_14ComposedLayoutINS4_7SwizzleILi2ELi4ELi3EEENS4_18smem_ptr_flag_bitsILi8EEENSU_INS5_IJNSA_ILi8EEESI_EEENS5_IJSI_SC_EEEEEEEvNS4_8identityENS4_23SM90_TMA_LOAD_MULTICASTES1B_vS1C_EENS_8epilogue10collective18CollectiveEpilogueINS1F_22Sm90TmaWarpSpecializedILi4ELi2ELi16ELb0ELb0EEEJSJ_NS5_IJSG_NSA_ILi32EEEEEESK_SL_SK_SL_NS1F_6fusion15FusionCallbacksIS1J_NS1M_17LinearCombinationISK_fSK_fLNS_15FloatRoundStyleE2EEESJ_S1L_JEEES11_NS12_INS13_ILi1ELi4ELi3EEES16_NSU_INS5_IJS17_S1K_EEENS5_IJS1K_SC_EEEEEEENS4_39AutoVectorizingCopyWithAssumedAlignmentILi128EEENS4_14SM90_TMA_STOREES1W_S1Y_NS4_9Copy_AtomIJNS4_17SM90_U32x4_STSM_NENS_6half_tEEEEvEEEvvEEEEvNT_6ParamsE,@"STO_CUDA_ENTRY STV_DEFAULT"
_ZN7cutlass13device_kernelINS_4gemm6kernel13GemmUniversalIN4cute5tupleIJiiiiEEENS1_10collective13CollectiveMmaINS1_37MainloopSm90TmaGmmaWarpSpecializedFP8ILi8ENS5_IJNS4_1CILi2EEENSA_ILi1EEESC_EEENS1_35KernelTmaWarpSpecializedCooperativeEEENS5_IJNSA_ILi128EEENSA_ILi256EEENSA_ILi64EEEEEENS_12float_e4m3_tENS5_IJlSC_lEEESK_SL_NS4_8TiledMMAINS4_8MMA_AtomIJNS4_4SM904GMMA31MMA_64x256x32_F32E4M3E4M3_SS_TNILNSP_7ScaleInE1ELSR_1EEEEEENS4_6LayoutISD_NS5_IJSC_NSA_ILi0EEESV_EEEEENS5_IJNS4_10UnderscoreESY_SY_EEEEENS4_13SM90_TMA_LOADENS4_14ComposedLayoutINS4_7SwizzleILi2ELi4ELi3EEENS4_18smem_ptr_flag_bitsILi8EEENSU_INS5_IJNSA_ILi8EEESI_EEENS5_IJSI_SC_EEEEEEEvNS4_8identityENS4_23SM90_TMA_LOAD_MULTICASTES1B_vS1C_EENS_8epilogue10collective18CollectiveEpilogueINS1F_22Sm90TmaWarpSpecializedILi4ELi2ELi16ELb0ELb0EEEJSJ_NS5_IJSG_NSA_ILi32EEEEEESK_SL_SK_SL_NS1F_6fusion15FusionCallbacksIS1J_NS1M_17LinearCombinationISK_fSK_fLNS_15FloatRoundStyleE2EEESJ_S1L_JEEES11_NS12_INS13_ILi1ELi4ELi3EEES16_NSU_INS5_IJS17_S1K_EEENS5_IJS1K_SC_EEEEEEENS4_39AutoVectorizingCopyWithAssumedAlignmentILi128EEENS4_14SM90_TMA_STOREES1W_S1Y_NS4_9Copy_AtomIJNS4_17SM90_U32x4_STSM_NENS_6half_tEEEEvEEEvvEEEEvNT_6ParamsE:
[----:B------:R-:W1:Y:S02]  /*0000*/  LDC R1, c[0x0][0x28] ;  /* 0x00000a00ff017b82 */ /* 0x000e640000000800 */
[----:B-1----:R-:W-:Y:S01]  /*0010*/  IADD3 R1, R1, -0xe0, RZ ;  /* 0xffffff2001017810 */ /* 0x002fe20007ffe0ff */
[----:B------:R-:W1:Y:S05]  /*0020*/  S2R R10, SR_TID.X ;  /* 0x00000000000a7919 */ /* 0x000e6a0000002100 */
[----:B------:R-:W2:Y:S01]  /*0030*/  LDC.64 R2, c[0x0][0x588] ;  /* 0x00016200ff027b82 */ /* 0x000ea20000000a00 */
[----:B------:R-:W-:Y:S01]  /*0040*/  ELECT P0, URZ, PT ;  /* 0x00000000003f782f */ /* 0x000fe20003800000 */
[----:B------:R-:W-:Y:S01]  /*0050*/  BSSY B0, `(.L_x_0) ;  /* 0x000001a000007945 */ /* 0x000fe20003800000 */
[----:B-1----:R-:W-:-:S05]  /*0060*/  SHF.R.U32.HI R7, RZ, 0x5, R10 ;  /* 0x00000005ff077819 */ /* 0x002fca000001160a */
[----:B------:R-:W1:Y:S02]  /*0070*/  SHFL.IDX PT, R0, R7, RZ, 0x1f ;  /* 0x00001fff07007589 */ /* 0x000e6400000e0000 */
[----:B-1----:R-:W-:Y:S02]  /*0080*/  R2UR UR47, R0 ;  /* 0x00000000002f72ca */ /* 0x002fe400000e0000 */
[----:B------:R-:W-:-:S06]  /*0090*/  SHF.R.U32.HI R0, RZ, 0x7, R10 ;  /* 0x00000007ff007819 */ /* 0x000fcc000001160a */
[----:B------:R-:W1:Y:S05]  /*00a0*/  SHFL.IDX PT, R0, R0, RZ, 0x1f ;  /* 0x00001fff00007589 */ /* 0x000e6a00000e0000 */
[----:B------:R-:W-:Y:S02]  /*00b0*/  USHF.R.S32.HI UR4, URZ, 0x1f, UR47 ;  /* 0x0000001f3f047899 */ /* 0x000fe4000801142f */
[----:B------:R-:W-:Y:S02]  /*00c0*/  ISETP.NE.OR P0, PT, RZ, UR47, !P0 ;  /* 0x0000002fff007c0c */ /* 0x000fe4000c705670 */
[----:B------:R-:W-:-:S04]  /*00d0*/  ULEA.HI UR4, UR4, UR47, URZ, 0x2 ;  /* 0x0000002f04047291 */ /* 0x000fc8000f8f103f */
[----:B------:R-:W-:-:S04]  /*00e0*/  ULOP3.LUT UR4, UR4, 0xfffffffc, URZ, 0xc0, !UPT ;  /* 0xfffffffc04047892 */ /* 0x000fc8000f8ec03f */
[----:B------:R-:W-:-:S03]  /*00f0*/  UIADD3 UR47, UR47, -UR4, URZ ;  /* 0x800000042f2f7290 */ /* 0x000fc6000fffe03f */
[----:B--2---:R-:W-:Y:S09]  /*0100*/  @P0 BRA `(.L_x_1) ;  /* 0x0000000000380947 */ /* 0x004ff20003800000 */
[----:B------:R-:W-:Y:S02]  /*0110*/  ULDC.64 UR4, c[0x0][0x198] ;  /* 0x0000660000047ab9 */ /* 0x000fe40000000a00 */
[----:B------:R-:W-:Y:S02]  /*0120*/  UIADD3 UR6, UP0, UR4, 0xf0, URZ ;  /* 0x000000f004067890 */ /* 0x000fe4000ff1e03f */
[----:B------:R-:W-:Y:S02]  /*0130*/  UIADD3 UR8, UP1, UR4, 0x1f0, URZ ;  /* 0x000001f004087890 */ /* 0x000fe4000ff3e03f */
[----:B------:R-:W-:Y:S02]  /*0140*/  UIADD3 UR10, UP2, UR4, 0x3f0, URZ ;  /* 0x000003f0040a7890 */ /* 0x000fe4000ff5e03f */
[----:B------:R-:W-:Y:S02]  /*0150*/  UIADD3 UR4, UP3, UR4, 0x4f0, URZ ;  /* 0x000004f004047890 */ /* 0x000fe4000ff7e03f */
[----:B------:R-:W-:-:S02]  /*0160*/  UIADD3.X UR7, URZ, UR5, URZ, UP0, !UPT ;  /* 0x000000053f077290 */ /* 0x000fc400087fe43f */
[----:B------:R-:W-:Y:S02]  /*0170*/  UIADD3.X UR9, URZ, UR5, URZ, UP1, !UPT ;  /* 0x000000053f097290 */ /* 0x000fe40008ffe43f */
[----:B------:R-:W-:Y:S02]  /*0180*/  UIADD3.X UR11, URZ, UR5, URZ, UP2, !UPT ;  /* 0x000000053f0b7290 */ /* 0x000fe400097fe43f */
[----:B------:R-:W-:-:S03]  /*0190*/  UIADD3.X UR5, URZ, UR5, URZ, UP3, !UPT ;  /* 0x000000053f057290 */ /* 0x000fc60009ffe43f */
[----:B------:R2:W-:Y:S02]  /*01a0*/  UTMACCTL.PF [UR6] ;  /* 0x00000000060079b9 */ /* 0x0005e40008040000 */
[----:B------:R2:W-:Y:S02]  /*01b0*/  UTMACCTL.PF [UR8] ;  /* 0x00000000080079b9 */ /* 0x0005e40008040000 */
[----:B------:R2:W-:Y:S02]  /*01c0*/  UTMACCTL.PF [UR10] ;  /* 0x000000000a0079b9 */ /* 0x0005e40008040000 */
[----:B------:R2:W-:Y:S02]  /*01d0*/  UTMACCTL.PF [UR4] ;  /* 0x00000000040079b9 */ /* 0x0005e40008040000 */
[----:B--2---:R-:W-:Y:S01]  /*01e0*/  NOP ;  /* 0x0000000000007918 */ /* 0x004fe20000000000 */
.L_x_1:
[----:B------:R-:W-:Y:S05]  /*01f0*/  BSYNC B0 ;  /* 0x0000000000007941 */ /* 0x000fea0003800000 */
.L_x_0:
[----:B------:R-:W-:Y:S01]  /*0200*/  ULDC.64 UR6, c[0x0][0x590] ;  /* 0x0001640000067ab9 */ /* 0x000fe20000000a00 */
[----:B-1----:R-:W-:Y:S01]  /*0210*/  R2UR UR4, R0 ;  /* 0x00000000000472ca */ /* 0x002fe200000e0000 */
[----:B------:R-:W-:Y:S01]  /*0220*/  ULDC.64 UR52, c[0x0][0x208] ;  /* 0x0000820000347ab9 */ /* 0x000fe20000000a00 */
[----:B------:R-:W-:Y:S01]  /*0230*/  ISETP.NE.U32.AND P2, PT, RZ, UR6, PT ;  /* 0x00000006ff007c0c */ /* 0x000fe2000bf45070 */
[----:B------:R-:W-:Y:S01]  /*0240*/  IMAD.MOV.U32 R4, RZ, RZ, R2 ;  /* 0x000000ffff047224 */ /* 0x000fe200078e0002 */
[----:B------:R-:W-:Y:S02]  /*0250*/  PRMT R6, RZ, 0x7610, R6 ;  /* 0x00007610ff067816 */ /* 0x000fe40000000006 */
[----:B------:R-:W-:Y:S02]  /*0260*/  ISETP.NE.AND.EX P1, PT, RZ, UR7, PT, P2 ;  /* 0x00000007ff007c0c */ /* 0x000fe4000bf25320 */
[----:B------:R-:W-:-:S11]  /*0270*/  MOV R5, R3 ;  /* 0x0000000300057202 */ /* 0x000fd60000000f00 */
[----:B------:R-:W-:Y:S05]  /*0280*/  @P1 BRA `(.L_x_2) ;  /* 0x0000000000301947 */ /* 0x000fea0003800000 */
[----:B------:R-:W-:Y:S02]  /*0290*/  ULDC.64 UR8, c[0x0][0x588] ;  /* 0x0001620000087ab9 */ /* 0x000fe40000000a00 */
[----:B------:R-:W-:-:S04]  /*02a0*/  ISETP.NE.U32.AND P0, PT, RZ, UR8, PT ;  /* 0x00000008ff007c0c */ /* 0x000fc8000bf05070 */
[----:B------:R-:W-:-:S13]  /*02b0*/  ISETP.NE.AND.EX P0, PT, RZ, UR9, PT, P0 ;  /* 0x00000009ff007c0c */ /* 0x000fda000bf05300 */
[----:B------:R-:W-:Y:S05]  /*02c0*/  @!P0 BRA `(.L_x_3) ;  /* 0x0000000000108947 */ /* 0x000fea0003800000 */
[----:B------:R-:W2:Y:S01]  /*02d0*/  LDG.E R0, desc[UR52][R4.64] ;  /* 0x0000003404007981 */ /* 0x000ea2000c1e1900 */
[----:B------:R-:W-:Y:S01]  /*02e0*/  IMAD.MOV.U32 R6, RZ, RZ, 0x1 ;  /* 0x00000001ff067424 */ /* 0x000fe200078e00ff */
[----:B--2---:R-:W-:Y:S01]  /*02f0*/  FSETP.NEU.AND P3, PT, R0, RZ, PT ;  /* 0x000000ff0000720b */ /* 0x004fe20003f6d000 */
[----:B------:R-:W-:-:S12]  /*0300*/  BRA `(.L_x_2) ;  /* 0x0000000000107947 */ /* 0x000fd80003800000 */
.L_x_3:
[----:B------:R-:W-:Y:S01]  /*0310*/  ULDC UR5, c[0x0][0x580] ;  /* 0x0001600000057ab9 */ /* 0x000fe20000000800 */
[----:B------:R-:W-:Y:S02]  /*0320*/  MOV R6, 0x1 ;  /* 0x0000000100067802 */ /* 0x000fe40000000f00 */
[----:B------:R-:W-:Y:S02]  /*0330*/  CS2R R4, SRZ ;  /* 0x0000000000047805 */ /* 0x000fe4000001ff00 */
[----:B------:R-:W-:-:S13]  /*0340*/  FSETP.NEU.AND P3, PT, RZ, UR5, PT ;  /* 0x00000005ff007c0b */ /* 0x000fda000bf6d000 */
.L_x_2:
[----:B------:R-:W-:Y:S01]  /*0350*/  ISETP.NE.U32.AND P0, PT, R4, RZ, PT ;  /* 0x000000ff0400720c */ /* 0x000fe20003f05070 */
[----:B------:R-:W-:Y:S01]  /*0360*/  IMAD.MOV.U32 R0, RZ, RZ, 0x1 ;  /* 0x00000001ff007424 */ /* 0x000fe200078e00ff */
[----:B------:R-:W-:Y:S02]  /*0370*/  ISETP.NE.AND.EX P2, PT, RZ, UR7, PT, P2 ;  /* 0x00000007ff007c0c */ /* 0x000fe4000bf45320 */
[----:B------:R-:W-:-:S13]  /*0380*/  ISETP.NE.AND.EX P0, PT, R5, RZ, PT, P0 ;  /* 0x000000ff0500720c */ /* 0x000fda0003f05300 */
[----:B------:R-:W-:Y:S05]  /*0390*/  @P0 BRA P2, `(.L_x_4) ;  /* 0x0000000000300947 */ /* 0x000fea0001000000 */
[----:B------:R-:W-:Y:S02]  /*03a0*/  ISETP.NE.U32.AND P2, PT, RZ, UR6, PT ;  /* 0x00000006ff007c0c */ /* 0x000fe4000bf45070 */
[----:B------:R-:W-:Y:S02]  /*03b0*/  ISETP.NE.U32.AND P0, PT, R4, RZ, PT ;  /* 0x000000ff0400720c */ /* 0x000fe40003f05070 */
[----:B------:R-:W-:Y:S02]  /*03c0*/  ISETP.NE.AND.EX P2, PT, RZ, UR7, PT, P2 ;  /* 0x00000007ff007c0c */ /* 0x000fe4000bf45320 */
[----:B------:R-:W-:Y:S02]  /*03d0*/  PRMT R0, R6, 0x9910, RZ ;  /* 0x0000991006007816 */ /* 0x000fe400000000ff */
[----:B------:R-:W-:Y:S02]  /*03e0*/  ISETP.NE.AND.EX P0, PT, R5, RZ, PT, P0 ;  /* 0x000000ff0500720c */ /* 0x000fe40003f05300 */
[----:B------:R-:W-:-:S02]  /*03f0*/  ISETP.NE.AND P4, PT, R0, RZ, PT ;  /* 0x000000ff0000720c */ /* 0x000fc40003f85270 */
[----:B------:R-:W-:Y:S02]  /*0400*/  SEL R5, RZ, 0xffffffff, P3 ;  /* 0xffffffffff057807 */ /* 0x000fe40001800000 */
[----:B------:R-:W-:-:S04]  /*0410*/  SEL R0, RZ, 0xffffffff, P0 ;  /* 0xffffffffff007807 */ /* 0x000fc80000000000 */
[----:B------:R-:W-:-:S04]  /*0420*/  @P2 SEL R5, R0, R5, !P4 ;  /* 0x0000000500052207 */ /* 0x000fc80006000000 */
[----:B------:R-:W-:-:S04]  /*0430*/  LOP3.LUT R5, R5, 0x1, RZ, 0xc0, !PT ;  /* 0x0000000105057812 */ /* 0x000fc800078ec0ff */
[----:B------:R-:W-:-:S04]  /*0440*/  ISETP.NE.U32.AND P0, PT, R5, 0x1, PT ;  /* 0x000000010500780c */ /* 0x000fc80003f05070 */
[----:B------:R-:W-:-:S09]  /*0450*/  SEL R0, RZ, 0x1, !P0 ;  /* 0x00000001ff007807 */ /* 0x000fd20004000000 */
.L_x_4:
[----:B------:R-:W1:Y:S01]  /*0460*/  SHFL.IDX PT, R4, R7, RZ, 0x1f ;  /* 0x00001fff07047589 */ /* 0x000e6200000e0000 */
[----:B------:R-:W-:Y:S02]  /*0470*/  UISETP.NE.AND UP0, UPT, UR47, URZ, UPT ;  /* 0x0000003f2f00728c */ /* 0x000fe4000bf05270 */
[----:B------:R-:W-:Y:S02]  /*0480*/  UIADD3 UR9, UR4, -0x1, URZ ;  /* 0xffffffff04097890 */ /* 0x000fe4000fffe03f */
[----:B------:R-:W-:Y:S02]  /*0490*/  UP2UR UR48, UPR, URZ, 0x1 ;  /* 0x000000013f307883 */ /* 0x000fe40008000000 */
[----:B------:R-:W-:Y:S02]  /*04a0*/  UISETP.EQ.OR UP0, UPT, UR47, 0x3, !UP0 ;  /* 0x000000032f00788c */ /* 0x000fe4000c702670 */
[----:B------:R-:W-:Y:S02]  /*04b0*/  UISETP.GE.U32.AND UP1, UPT, UR9, 0x2, UPT ;  /* 0x000000020900788c */ /* 0x000fe4000bf26070 */
[----:B------:R-:W-:-:S04]  /*04c0*/  UISETP.EQ.AND UP0, UPT, UR4, URZ, UP0 ;  /* 0x0000003f0400728c */ /* 0x000fc80008702270 */
[----:B------:R-:W-:Y:S02]  /*04d0*/  USEL UR46, URZ, 0x1, !UP0 ;  /* 0x000000013f2e7887 */ /* 0x000fe4000c000000 */
[----:B------:R-:W-:Y:S02]  /*04e0*/  UISETP.NE.AND UP0, UPT, UR4, URZ, UPT ;  /* 0x0000003f0400728c */ /* 0x000fe4000bf05270 */
[----:B------:R-:W-:Y:S01]  /*04f0*/  USEL UR46, UR46, 0x2, UP1 ;  /* 0x000000022e2e7887 */ /* 0x000fe20008800000 */
[----:B-1----:R-:W-:-:S13]  /*0500*/  ISETP.NE.AND P0, PT, R4, RZ, PT ;  /* 0x000000ff0400720c */ /* 0x002fda0003f05270 */
[----:B------:R-:W-:Y:S05]  /*0510*/  @P0 BRA `(.L_x_5) ;  /* 0x0000000000840947 */ /* 0x000fea0003800000 */
[----:B------:R-:W-:Y:S01]  /*0520*/  ELECT P0, URZ, PT ;  /* 0x00000000003f782f */ /* 0x000fe20003800000 */
[----:B------:R-:W-:-:S12]  /*0530*/  BSSY B0, `(.L_x_5) ;  /* 0x000001f000007945 */ /* 0x000fd80003800000 */
[----:B------:R-:W-:Y:S05]  /*0540*/  @!P0 BRA `(.L_x_6) ;  /* 0x0000000000748947 */ /* 0x000fea0003800000 */
[----:B------:R-:W1:Y:S01]  /*0550*/  S2UR UR8, SR_CgaCtaId ;  /* 0x00000000000879c3 */ /* 0x000e620000008800 */
[----:B------:R-:W-:Y:S01]  /*0560*/  UMOV UR4, 0x400 ;  /* 0x0000040000047882 */ /* 0x000fe20000000000 */
[----:B------:R-:W-:Y:S01]  /*0570*/  UMOV UR5, 0x1 ;  /* 0x0000000100057882 */ /* 0x000fe20000000000 */
[----:B------:R-:W-:Y:S02]  /*0580*/  UMOV UR6, 0x4 ;  /* 0x0000000400067882 */ /* 0x000fe40000000000 */
[----:B------:R-:W-:-:S04]  /*0590*/  UIADD3 UR6, -UR6, 0x100000, URZ ;  /* 0x0010000006067890 */ /* 0x000fc8000fffe13f */
[----:B------:R-:W-:Y:S02]  /*05a0*/  USHF.L.U32 UR7, UR6, 0xb, URZ ;  /* 0x0000000b06077899 */ /* 0x000fe4000800063f */
[----:B------:R-:W-:Y:S02]  /*05b0*/  USHF.L.U32 UR6, UR6, 0x1, URZ ;  /* 0x0000000106067899 */ /* 0x000fe4000800063f */
[----:B-1----:R-:W-:Y:S02]  /*05c0*/  ULEA UR8, UR8, UR4, 0x18 ;  /* 0x0000000408087291 */ /* 0x002fe4000f8ec03f */
[----:B------:R-:W-:-:S04]  /*05d0*/  UIADD3 UR4, -UR5, 0x100000, URZ ;  /* 0x0010000005047890 */ /* 0x000fc8000fffe13f */
[----:B------:R-:W-:Y:S02]  /*05e0*/  USHF.L.U32 UR5, UR4, 0xb, URZ ;  /* 0x0000000b04057899 */ /* 0x000fe4000800063f */
[----:B------:R-:W-:Y:S01]  /*05f0*/  USHF.L.U32 UR4, UR4, 0x1, URZ ;  /* 0x0000000104047899 */ /* 0x000fe2000800063f */
[----:B------:R-:W1:Y:S11]  /*0600*/  FENCE.VIEW.ASYNC.S ;  /* 0x00000000000073c6 */ /* 0x000e760000000000 */
[----:B-1----:R1:W2:Y:S01]  /*0610*/  SYNCS.EXCH.64 URZ, [UR8], UR4 ;  /* 0x00000004083f75b2 */ /* 0x0022a20008000100 */
[----:B------:R1:W3:Y:S01]  /*0620*/  SYNCS.EXCH.64 URZ, [UR8+0x40], UR6 ;  /* 0x00004006083f75b2 */ /* 0x0002e20008000100 */
[----:B------:R1:W4:Y:S01]  /*0630*/  SYNCS.EXCH.64 URZ, [UR8+0x8], UR4 ;  /* 0x00000804083f75b2 */ /* 0x0003220008000100 */
[----:B------:R1:W1:Y:S01]  /*0640*/  SYNCS.EXCH.64 URZ, [UR8+0x48], UR6 ;  /* 0x00004806083f75b2 */ /* 0x0002620008000100 */
        /* <DEDUP_REMOVED lines=12> */
[----:B------:R-:W-:Y:S01]  /*0710*/  NOP ;  /* 0x0000000000007918 */ /* 0x000fe20000000000 */
.L_x_6:
[----:B-1----:R-:W-:Y:S05]  /*0720*/  BSYNC B0 ;  /* 0x0000000000007941 */ /* 0x002fea0003800000 */
.L_x_5:
[----:B------:R-:W1:Y:S01]  /*0730*/  S2UR UR10, SR_CTAID.X ;  /* 0x00000000000a79c3 */ /* 0x000e620000002500 */
[----:B------:R-:W5:Y:S01]  /*0740*/  S2R R6, SR_CTAID.Y ;  /* 0x0000000000067919 */ /* 0x000f620000002600 */
[----:B------:R-:W-:Y:S01]  /*0750*/  ULDC UR4, c[0x0][0x150] ;  /* 0x0000540000047ab9 */ /* 0x000fe20000000800 */
[----:B------:R-:W-:Y:S01]  /*0760*/  UISETP.EQ.AND UP2, UPT, UR47, 0x2, !UP0 ;  /* 0x000000022f00788c */ /* 0x000fe2000c742270 */
[----:B------:R-:W-:Y:S01]  /*0770*/  NOP ;  /* 0x0000000000007918 */ /* 0x000fe20000000000 */
[----:B------:R-:W2:Y:S02]  /*0780*/  SHFL.IDX PT, R9, R7, RZ, 0x1f ;  /* 0x00001fff07097589 */ /* 0x000ea400000e0000 */
[----:B------:R-:W-:Y:S01]  /*0790*/  USEL UR45, URZ, 0x1, !UP2 ;  /* 0x000000013f2d7887 */ /* 0x000fe2000d000000 */
[----:B------:R-:W3:Y:S03]  /*07a0*/  LDC R8, c[0x0][0x144] ;  /* 0x00005100ff087b82 */ /* 0x000ee60000000800 */
[----:B------:R-:W-:Y:S01]  /*07b0*/  USEL UR45, UR45, 0x2, UP1 ;  /* 0x000000022d2d7887 */ /* 0x000fe20008800000 */
[----:B-1----:R-:W-:-:S05]  /*07c0*/  I2FP.F32.U32 R5, UR10 ;  /* 0x0000000a00057c45 */ /* 0x002fca0008201000 */
[----:B------:R-:W-:Y:S01]  /*07d0*/  FMUL R5, R5, UR4 ;  /* 0x0000000405057c20 */ /* 0x000fe20008400000 */
[----:B--2---:R-:W-:Y:S01]  /*07e0*/  ISETP.NE.AND P0, PT, R9, RZ, PT ;  /* 0x000000ff0900720c */ /* 0x004fe20003f05270 */
[----:B------:R-:W-:Y:S01]  /*07f0*/  ULDC UR4, c[0x0][0x154] ;  /* 0x0000550000047ab9 */ /* 0x000fe20000000800 */
[----:B-----5:R-:W-:-:S03]  /*0800*/  I2FP.F32.U32 R9, R6 ;  /* 0x0000000600097245 */ /* 0x020fc60000201000 */
[----:B------:R-:W1:Y:S02]  /*0810*/  F2I.U32.TRUNC.NTZ R5, R5 ;  /* 0x0000000500057305 */ /* 0x000e64000020f000 */
[----:B------:R-:W-:Y:S01]  /*0820*/  FMUL R12, R9, UR4 ;  /* 0x00000004090c7c20 */ /* 0x000fe20008400000 */
[----:B-1----:R-:W-:-:S05]  /*0830*/  IADD3 R11, -R5, RZ, RZ ;  /* 0x000000ff050b7210 */ /* 0x002fca0007ffe1ff */
[----:B---3--:R-:W-:Y:S01]  /*0840*/  IMAD R8, R8, R11, UR10 ;  /* 0x0000000a08087e24 */ /* 0x008fe2000f8e020b */
[----:B------:R-:W-:Y:S06]  /*0850*/  @P0 BRA `(.L_x_7) ;  /* 0x0000000000580947 */ /* 0x000fec0003800000 */
[----:B------:R-:W1:Y:S01]  /*0860*/  S2UR UR5, SR_CgaCtaId ;  /* 0x00000000000579c3 */ /* 0x000e620000008800 */
[----:B------:R-:W-:Y:S01]  /*0870*/  UMOV UR4, 0x400 ;  /* 0x0000040000047882 */ /* 0x000fe20000000000 */
[----:B------:R-:W-:Y:S01]  /*0880*/  UMOV UR6, 0x20 ;  /* 0x0000002000067882 */ /* 0x000fe20000000000 */
[----:B------:R-:W-:Y:S01]  /*0890*/  UMOV UR7, 0x100 ;  /* 0x0000010000077882 */ /* 0x000fe20000000000 */
[----:B------:R-:W-:Y:S01]  /*08a0*/  ELECT P0, URZ, PT ;  /* 0x00000000003f782f */ /* 0x000fe20003800000 */
[----:B-1----:R-:W-:Y:S02]  /*08b0*/  ULEA UR8, UR5, UR4, 0x18 ;  /* 0x0000000405087291 */ /* 0x002fe4000f8ec03f */
[----:B------:R-:W-:-:S04]  /*08c0*/  UIADD3 UR4, -UR6, 0x100000, URZ ;  /* 0x0010000006047890 */ /* 0x000fc8000fffe13f */
[----:B------:R-:W-:Y:S02]  /*08d0*/  USHF.L.U32 UR5, UR4, 0xb, URZ ;  /* 0x0000000b04057899 */ /* 0x000fe4000800063f */
[----:B------:R-:W-:Y:S02]  /*08e0*/  USHF.L.U32 UR4, UR4, 0x1, URZ ;  /* 0x0000000104047899 */ /* 0x000fe4000800063f */
[----:B------:R-:W-:-:S04]  /*08f0*/  UIADD3 UR6, -UR7, 0x100000, URZ ;  /* 0x0010000007067890 */ /* 0x000fc8000fffe13f */
[----:B------:R-:W-:Y:S02]  /*0900*/  USHF.L.U32 UR7, UR6, 0xb, URZ ;  /* 0x0000000b06077899 */ /* 0x000fe4000800063f */
[----:B------:R-:W-:Y:S01]  /*0910*/  USHF.L.U32 UR6, UR6, 0x1, URZ ;  /* 0x0000000106067899 */ /* 0x000fe2000800063f */
[----:B------:R-:W1:Y:S03]  /*0920*/  FENCE.VIEW.ASYNC.S ;  /* 0x00000000000073c6 */ /* 0x000e660000000000 */
[----:B-1----:R1:W2:Y:S08]  /*0930*/  SYNCS.EXCH.64 URZ, [UR8+0x80], UR4 ;  /* 0x00008004083f75b2 */ /* 0x0022b00008000100 */
[----:B------:R1:W3:Y:S01]  /*0940*/  SYNCS.EXCH.64 URZ, [UR8+0xa0], UR6 ;  /* 0x0000a006083f75b2 */ /* 0x0002e20008000100 */
[----:B------:R1:W1:Y:S01]  /*0950*/  SYNCS.EXCH.64 URZ, [UR8+0x88], UR4 ;  /* 0x00008804083f75b2 */ /* 0x0002620008000100 */
[----:B------:R1:W1:Y:S01]  /*0960*/  SYNCS.EXCH.64 URZ, [UR8+0xa8], UR6 ;  /* 0x0000a806083f75b2 */ /* 0x0002620008000100 */
[----:B------:R1:W1:Y:S01]  /*0970*/  SYNCS.EXCH.64 URZ, [UR8+0x90], UR4 ;  /* 0x00009004083f75b2 */ /* 0x0002620008000100 */
[----:B------:R1:W1:Y:S01]  /*0980*/  SYNCS.EXCH.64 URZ, [UR8+0xb0], UR6 ;  /* 0x0000b006083f75b2 */ /* 0x0002620008000100 */
[----:B------:R1:W1:Y:S01]  /*0990*/  SYNCS.EXCH.64 URZ, [UR8+0x98], UR4 ;  /* 0x00009804083f75b2 */ /* 0x0002620008000100 */
[----:B------:R1:W1:Y:S01]  /*09a0*/  SYNCS.EXCH.64 URZ, [UR8+0xb8], UR6 ;  /* 0x0000b806083f75b2 */ /* 0x0002620008000100 */
[----:B------:R-:W-:Y:S01]  /*09b0*/  NOP ;  /* 0x0000000000007918 */ /* 0x000fe20000000000 */
.L_x_7:
[----:B------:R-:W-:Y:S01]  /*09c0*/  SHF.R.S32.HI R5, RZ, 0x1f, R10 ;  /* 0x0000001fff057819 */ /* 0x000fe2000001140a */
[----:B------:R-:W5:Y:S01]  /*09d0*/  SHFL.IDX PT, R9, R7, RZ, 0x1f ;  /* 0x00001fff07097589 */ /* 0x000f6200000e0000 */
[----:B------:R-:W-:Y:S02]  /*09e0*/  ELECT P0, URZ, PT ;  /* 0x00000000003f782f */ /* 0x000fe40003800000 */
[----:B------:R-:W-:Y:S01]  /*09f0*/  SHF.R.S32.HI R11, RZ, 0x1f, R4 ;  /* 0x0000001fff0b7819 */ /* 0x000fe20000011404 */
[----:B------:R-:W4:Y:S01]  /*0a00*/  LDC R15, c[0x0][0x148] ;  /* 0x00005200ff0f7b82 */ /* 0x000f220000000800 */
[----:B------:R-:W-:Y:S01]  /*0a10*/  LEA.HI R5, R5, R10, RZ, 0x7 ;  /* 0x0000000a05057211 */ /* 0x000fe200078f38ff */
[----:B------:R-:W2:Y:S01]  /*0a20*/  F2I.U32.TRUNC.NTZ R12, R12 ;  /* 0x0000000c000c7305 */ /* 0x000ea2000020f000 */
[----:B------:R-:W-:Y:S01]  /*0a30*/  LEA.HI R11, R11, R4, RZ, 0x2 ;  /* 0x000000040b0b7211 */ /* 0x000fe200078f10ff */
[----:B-1----:R-:W-:Y:S01]  /*0a40*/  UMOV UR4, 0x20 ;  /* 0x0000002000047882 */ /* 0x002fe20000000000 */
[----:B------:R-:W-:Y:S01]  /*0a50*/  LOP3.LUT R5, R5, 0xffffff80, RZ, 0xc0, !PT ;  /* 0xffffff8005057812 */ /* 0x000fe200078ec0ff */
[----:B------:R-:W-:Y:S01]  /*0a60*/  NOP ;  /* 0x0000000000007918 */ /* 0x000fe20000000000 */
[----:B------:R-:W-:Y:S01]  /*0a70*/  LOP3.LUT R11, R11, 0x3ffffffc, RZ, 0xc0, !PT ;  /* 0x3ffffffc0b0b7812 */ /* 0x000fe200078ec0ff */
[----:B------:R-:W-:-:S02]  /*0a80*/  UMOV UR38, 0x1 ;  /* 0x0000000100267882 */ /* 0x000fc40000000000 */
[----:B------:R-:W-:Y:S01]  /*0a90*/  IMAD.IADD R5, R10, 0x1, -R5 ;  /* 0x000000010a057824 */ /* 0x000fe200078e0a05 */
[----:B------:R-:W-:-:S04]  /*0aa0*/  IADD3 R11, R4, -R11, RZ ;  /* 0x8000000b040b7210 */ /* 0x000fc80007ffe0ff */
[----:B------:R-:W-:Y:S01]  /*0ab0*/  SHF.R.S32.HI R10, RZ, 0x1f, R5 ;  /* 0x0000001fff0a7819 */ /* 0x000fe20000011405 */
[----:B--2---:R-:W-:-:S03]  /*0ac0*/  IMAD.MOV R16, RZ, RZ, -R12 ;  /* 0x000000ffff107224 */ /* 0x004fc600078e0a0c */
[----:B------:R-:W-:Y:S02]  /*0ad0*/  LEA.HI R10, R10, R5, RZ, 0x3 ;  /* 0x000000050a0a7211 */ /* 0x000fe400078f18ff */
[----:B-----5:R-:W-:Y:S02]  /*0ae0*/  ISETP.NE.OR P0, PT, R9, RZ, !P0 ;  /* 0x000000ff0900720c */ /* 0x020fe40004705670 */
[--C-:B------:R-:W-:Y:S02]  /*0af0*/  SHF.R.S32.HI R9, RZ, 0x3, R10.reuse ;  /* 0x00000003ff097819 */ /* 0x100fe4000001140a */
[----:B------:R-:W-:-:S04]  /*0b00*/  SHF.R.S32.HI R10, RZ, 0x1f, R10 ;  /* 0x0000001fff0a7819 */ /* 0x000fc8000001140a */
[----:B------:R-:W-:-:S04]  /*0b10*/  LEA.HI R10, R10, R9, RZ, 0x2 ;  /* 0x000000090a0a7211 */ /* 0x000fc800078f10ff */
[----:B------:R-:W-:Y:S01]  /*0b20*/  LOP3.LUT R10, R10, 0xfffffffc, RZ, 0xc0, !PT ;  /* 0xfffffffc0a0a7812 */ /* 0x000fe200078ec0ff */
[----:B------:R-:W-:Y:S01]  /*0b30*/  VOTEU.ALL UP1, P0 ;  /* 0x00000000003f7886 */ /* 0x000fe20000020000 */
[----:B------:R-:W-:-:S03]  /*0b40*/  VOTEU.ALL UP2, P0 ;  /* 0x00000000003f7886 */ /* 0x000fc60000040000 */
[----:B------:R-:W-:Y:S01]  /*0b50*/  IMAD.IADD R10, R9, 0x1, -R10 ;  /* 0x00000001090a7824 */ /* 0x000fe200078e0a0a */
[----:B------:R-:W1:Y:S01]  /*0b60*/  @!UP1 S2UR UR7, SR_CgaCtaId ;  /* 0x00000000000799c3 */ /* 0x000e620000008800 */
[----:B------:R-:W-:Y:S01]  /*0b70*/  @!UP1 UMOV UR6, 0x400 ;  /* 0x0000040000069882 */ /* 0x000fe20000000000 */
[----:B------:R-:W-:-:S04]  /*0b80*/  @!UP1 UIADD3 UR4, -UR4, 0x100000, URZ ;  /* 0x0010000004049890 */ /* 0x000fc8000fffe13f */
[----:B------:R-:W-:Y:S02]  /*0b90*/  @!UP1 USHF.L.U32 UR5, UR4, 0xb, URZ ;  /* 0x0000000b04059899 */ /* 0x000fe4000800063f */
[----:B------:R-:W-:Y:S01]  /*0ba0*/  @!UP1 USHF.L.U32 UR4, UR4, 0x1, URZ ;  /* 0x0000000104049899 */ /* 0x000fe2000800063f */
[----:B------:R-:W-:-:S04]  /*0bb0*/  LEA R10, R11, R10, 0x2 ;  /* 0x0000000a0b0a7211 */ /* 0x000fc800078e10ff */
[----:B------:R-:W-:Y:S01]  /*0bc0*/  LEA.HI R4, R10, R10, RZ, 0x1 ;  /* 0x0000000a0a047211 */ /* 0x000fe200078f08ff */
[----:B------:R-:W2:Y:S03]  /*0bd0*/  LDC R11, c[0x0][0x140] ;  /* 0x00005000ff0b7b82 */ /* 0x000ea60000000800 */
[----:B------:R-:W-:-:S05]  /*0be0*/  LOP3.LUT R9, R4, 0xfffffffe, RZ, 0xc0, !PT ;  /* 0xfffffffe04097812 */ /* 0x000fca00078ec0ff */
[----:B------:R-:W-:-:S05]  /*0bf0*/  IMAD.IADD R9, R10, 0x1, -R9 ;  /* 0x000000010a097824 */ /* 0x000fca00078e0a09 */
[----:B------:R-:W-:Y:S02]  /*0c00*/  ISETP.NE.AND P2, PT, R9, R8, PT ;  /* 0x000000080900720c */ /* 0x000fe40003f45270 */
[C---:B------:R-:W-:Y:S01]  /*0c10*/  SHF.L.U32 R9, R10.reuse, 0x2, RZ ;  /* 0x000000020a097819 */ /* 0x040fe200000006ff */
[----:B-1----:R-:W-:Y:S01]  /*0c20*/  @!UP1 ULEA UR6, UR7, UR6, 0x18 ;  /* 0x0000000607069291 */ /* 0x002fe2000f8ec03f */
[----:B------:R-:W-:Y:S02]  /*0c30*/  VOTEU.ALL UP1, P0 ;  /* 0x00000000003f7886 */ /* 0x000fe40000020000 */
[----:B------:R-:W-:Y:S01]  /*0c40*/  LOP3.LUT R13, R10, 0xc, R9, 0x78, !PT ;  /* 0x0000000c0a0d7812 */ /* 0x000fe200078e7809 */
[----:B----4-:R-:W-:Y:S01]  /*0c50*/  IMAD R9, R15, R16, R6 ;  /* 0x000000100f097224 */ /* 0x010fe200078e0206 */
[----:B------:R-:W-:-:S03]  /*0c60*/  LOP3.LUT P0, RZ, R5, 0x7, RZ, 0xc0, !PT ;  /* 0x0000000705ff7812 */ /* 0x000fc6000780c0ff */
[----:B------:R1:W-:Y:S01]  /*0c70*/  STL [R1+0xc0], R13 ;  /* 0x0000c00d01007387 */ /* 0x0003e20000100800 */
[C---:B------:R-:W-:Y:S02]  /*0c80*/  ISETP.LT.U32.AND P0, PT, R13.reuse, 0x2, !P0 ;  /* 0x000000020d00780c */ /* 0x040fe40004701070 */
[----:B------:R-:W-:Y:S01]  /*0c90*/  @P2 LEA.HI R4, R13, R13, RZ, 0x1 ;  /* 0x0000000d0d042211 */ /* 0x000fe200078f08ff */
[----:B------:R-:W4:Y:S02]  /*0ca0*/  FENCE.VIEW.ASYNC.S ;  /* 0x00000000000073c6 */ /* 0x000f240000000000 */
[----:B----4-:R1:W4:Y:S01]  /*0cb0*/  @!UP1 SYNCS.EXCH.64 URZ, [UR6+0xc0], UR4 ;  /* 0x0000c004063f95b2 */ /* 0x0103220008000100 */
[----:B------:R-:W-:Y:S02]  /*0cc0*/  SEL R5, RZ, 0x1, !P0 ;  /* 0x00000001ff057807 */ /* 0x000fe40004000000 */
[----:B------:R-:W-:Y:S02]  /*0cd0*/  @P2 SHF.R.S32.HI R4, RZ, 0x1, R4 ;  /* 0x00000001ff042819 */ /* 0x000fe40000011404 */
[----:B--2---:R-:W-:-:S02]  /*0ce0*/  ISETP.EQ.U32.AND P4, PT, R11, 0x1, PT ;  /* 0x000000010b00780c */ /* 0x004fc40003f82070 */
[----:B------:R-:W-:Y:S02]  /*0cf0*/  @P2 ISETP.NE.AND P3, PT, R4, R9, PT ;  /* 0x000000090400220c */ /* 0x000fe40003f65270 */
[----:B------:R-:W-:Y:S02]  /*0d00*/  MOV R4, 0x1 ;  /* 0x0000000100047802 */ /* 0x000fe40000000f00 */
[----:B------:R-:W-:-:S04]  /*0d10*/  @P2 SEL R4, RZ, 0x1, P3 ;  /* 0x00000001ff042807 */ /* 0x000fc80001800000 */
[----:B------:R-:W-:Y:S01]  /*0d20*/  LOP3.LUT R4, R4, R5, RZ, 0xc0, !PT ;  /* 0x0000000504047212 */ /* 0x000fe200078ec0ff */
[----:B------:R1:W2:Y:S01]  /*0d30*/  @!UP2 SYNCS.EXCH.64 URZ, [UR6+0xc8], UR4 ;  /* 0x0000c804063fa5b2 */ /* 0x0002a20008000100 */
[----:B------:R-:W-:-:S03]  /*0d40*/  NOP ;  /* 0x0000000000007918 */ /* 0x000fc60000000000 */
[----:B------:R1:W-:Y:S01]  /*0d50*/  STL [R1+0xbc], R4 ;  /* 0x0000bc0401007387 */ /* 0x0003e20000100800 */
[----:B----4-:R-:W-:Y:S05]  /*0d60*/  @!P4 BRA `(.L_x_8) ;  /* 0x000000000008c947 */ /* 0x010fea0003800000 */
[----:B--23--:R-:W-:Y:S01]  /*0d70*/  UCGABAR_ARV ;  /* 0x00000000000079c7 */ /* 0x00cfe20008000000 */
[----:B------:R-:W-:Y:S05]  /*0d80*/  BRA `(.L_x_9) ;  /* 0x0000000000047947 */ /* 0x000fea0003800000 */
.L_x_8:
[----:B--23--:R-:W-:Y:S01]  /*0d90*/  NOP ;  /* 0x0000000000007918 */ /* 0x00cfe20000000000 */
.L_x_9:
[----:B-1----:R-:W1:Y:S01]  /*0da0*/  LDC R4, c[0x0][0x904] ;  /* 0x00024100ff047b82 */ /* 0x002e620000000800 */
[----:B------:R-:W-:Y:S01]  /*0db0*/  IMAD.MOV.U32 R5, RZ, RZ, RZ ;  /* 0x000000ffff057224 */ /* 0x000fe200078e00ff */
[----:B-1----:R-:W-:Y:S01]  /*0dc0*/  ISETP.NE.AND P2, PT, R4, 0x1, PT ;  /* 0x000000010400780c */ /* 0x002fe20003f45270 */
[----:B------:R-:W-:-:S12]  /*0dd0*/  IMAD.U32 R4, RZ, RZ, UR10 ;  /* 0x0000000aff047e24 */ /* 0x000fd8000f8e00ff */
[----:B------:R-:W1:Y:S01]  /*0de0*/  @P2 LDC R11, c[0x0][0x10] ;  /* 0x00000400ff0b2b82 */ /* 0x000e620000000800 */
[----:B------:R-:W-:Y:S02]  /*0df0*/  @P2 MOV R7, RZ ;  /* 0x000000ff00072202 */ /* 0x000fe40000000f00 */
[----:B------:R-:W-:-:S05]  /*0e00*/  @P2 MOV R13, RZ ;  /* 0x000000ff000d2202 */ /* 0x000fca0000000f00 */
[----:B------:R-:W2:Y:S01]  /*0e10*/  @!P2 LDC R9, c[0x0][0xc] ;  /* 0x00000300ff09ab82 */ /* 0x000ea20000000800 */
[----:B------:R-:W-:Y:S01]  /*0e20*/  ULDC UR4, c[0x0][0xc] ;  /* 0x0000030000047ab9 */ /* 0x000fe20000000800 */
[----:B------:R-:W-:Y:S01]  /*0e30*/  ULDC UR5, c[0x0][0x10] ;  /* 0x0000040000057ab9 */ /* 0x000fe20000000800 */
[----:B------:R-:W-:Y:S01]  /*0e40*/  ULDC UR6, c[0x0][0x14] ;  /* 0x0000050000067ab9 */ /* 0x000fe20000000800 */
[----:B------:R-:W-:-:S04]  /*0e50*/  UIMAD.WIDE.U32 UR4, UR4, UR5, URZ ;  /* 0x00000005040472a5 */ /* 0x000fc8000f8e003f */
[----:B------:R-:W-:Y:S02]  /*0e60*/  UIMAD.WIDE.U32 UR50, UR4, UR6, URZ ;  /* 0x00000006043272a5 */ /* 0x000fe4000f8e003f */
[----:B------:R-:W-:-:S04]  /*0e70*/  UIMAD UR39, UR5, UR6, URZ ;  /* 0x00000006052772a4 */ /* 0x000fc8000f8e023f */
[----:B------:R-:W-:Y:S01]  /*0e80*/  UIADD3 UR39, UR51, UR39, URZ ;  /* 0x0000002733277290 */ /* 0x000fe2000fffe03f */
[----:B-1----:R-:W-:-:S04]  /*0e90*/  @P2 IMAD.WIDE.U32 R10, R11, UR10, R6 ;  /* 0x0000000a0b0a2c25 */ /* 0x002fc8000f8e0006 */
[----:B------:R-:W-:Y:S01]  /*0ea0*/  @P2 IMAD.MOV.U32 R12, RZ, RZ, R10 ;  /* 0x000000ffff0c2224 */ /* 0x000fe200078e000a */
[----:B------:R-:W-:Y:S01]  /*0eb0*/  @P2 IADD3 R14, R11, R13, RZ ;  /* 0x0000000d0b0e2210 */ /* 0x000fe20007ffe0ff */
[----:B--2---:R-:W-:-:S04]  /*0ec0*/  @!P2 IMAD.WIDE.U32 R4, R6, R9, R4 ;  /* 0x000000090604a225 */ /* 0x004fc800078e0004 */
[----:B------:R-:W-:Y:S01]  /*0ed0*/  @!P2 IMAD.MOV.U32 R12, RZ, RZ, R4 ;  /* 0x000000ffff0ca224 */ /* 0x000fe200078e0004 */
[----:B------:R-:W-:-:S04]  /*0ee0*/  @!P2 MOV R14, R5 ;  /* 0x00000005000ea202 */ /* 0x000fc80000000f00 */
[----:B------:R1:W-:Y:S04]  /*0ef0*/  STL [R1+0xc4], R12 ;  /* 0x0000c40c01007387 */ /* 0x0003e80000100800 */
[----:B------:R1:W-:Y:S01]  /*0f00*/  STL [R1+0xc8], R14 ;  /* 0x0000c80e01007387 */ /* 0x0003e20000100800 */
[----:B------:R-:W-:Y:S05]  /*0f10*/  @!P4 BRA `(.L_x_10) ;  /* 0x00000000000cc947 */ /* 0x000fea0003800000 */
[----:B------:R-:W-:Y:S01]  /*0f20*/  UCGABAR_WAIT ;  /* 0x0000000000007dc7 */ /* 0x000fe20008000000 */
[----:B------:R-:W-:Y:S01]  /*0f30*/  CCTL.IVALL ;  /* 0x00000000ff00798f */ /* 0x000fe20002000000 */
[----:B------:R-:W-:Y:S05]  /*0f40*/  BRA `(.L_x_11) ;  /* 0x0000000000047947 */ /* 0x000fea0003800000 */
.L_x_10:
[----:B------:R-:W-:Y:S06]  /*0f50*/  BAR.SYNC.DEFER_BLOCKING 0x0 ;  /* 0x0000000000007b1d */ /* 0x000fec0000010000 */
.L_x_11:
[----:B------:R-:W-:Y:S01]  /*0f60*/  PLOP3.LUT P0, PT, PT, PT, UP0, 0x80, 0x0 ;  /* 0x000000000000781c */ /* 0x000fe20003f0f008 */
[----:B------:R-:W2:-:S12]  /*0f70*/  S2UR UR37, SR_CgaCtaId ;  /* 0x00000000002579c3 */ /* 0x000e980000008800 */
[----:B------:R-:W-:Y:S05]  /*0f80*/  @!P0 BRA `(.L_x_12) ;  /* 0x000000a800248947 */ /* 0x000fea0003800000 */
[----:B------:R-:W-:-:S06]  /*0f90*/  UISETP.GT.U32.AND UP0, UPT, UR9, 0x1, UPT ;  /* 0x000000010900788c */ /* 0x000fcc000bf04070 */
[----:B------:R-:W-:-:S13]  /*0fa0*/  PLOP3.LUT P0, PT, PT, PT, UP0, 0x80, 0x0 ;  /* 0x000000000000781c */ /* 0x000fda0003f0f008 */
[----:B--2---:R-:W-:Y:S05]  /*0fb0*/  @P0 EXIT ;  /* 0x000000000000094d */ /* 0x004fea0003800000 */
[----:B------:R-:W-:Y:S01]  /*0fc0*/  PRMT R2, RZ, 0x7610, R2 ;  /* 0x00007610ff027816 */ /* 0x000fe20000000002 */
[----:B------:R-:W-:Y:S01]  /*0fd0*/  ULDC.64 UR4, c[0x0][0x8f8] ;  /* 0x00023e0000047ab9 */ /* 0x000fe20000000a00 */
[----:B------:R-:W-:Y:S01]  /*0fe0*/  UMOV UR41, 0xffffffff ;  /* 0xffffffff00297882 */ /* 0x000fe20000000000 */
[----:B------:R-:W-:Y:S01]  /*0ff0*/  ISETP.GE.U32.AND P0, PT, R12, UR4, PT ;  /* 0x000000040c007c0c */ /* 0x000fe2000bf06070 */
[----:B------:R-:W-:Y:S01]  /*1000*/  UMOV UR43, 0xffffffff ;  /* 0xffffffff002b7882 */ /* 0x000fe20000000000 */
[----:B------:R2:W-:Y:S01]  /*1010*/  STL.S16 [R1+0xcc], R2 ;  /* 0x0000cc0201007387 */ /* 0x0005e20000100600 */
[----:B------:R-:W-:Y:S01]  /*1020*/  IMAD.MOV.U32 R4, RZ, RZ, -0x1 ;  /* 0xffffffffff047424 */ /* 0x000fe200078e00ff */
[----:B------:R-:W-:Y:S02]  /*1030*/  ISETP.GE.U32.AND.EX P0, PT, R14, UR5, PT, P0 ;  /* 0x000000050e007c0c */ /* 0x000fe4000bf06100 */
[----:B------:R-:W-:-:S11]  /*1040*/  PRMT R0, RZ, 0x7610, R0 ;  /* 0x00007610ff007816 */ /* 0x000fd60000000000 */
[----:B--2---:R-:W-:Y:S05]  /*1050*/  @P0 BRA `(.L_x_13) ;  /* 0x0000000400300947 */ /* 0x004fea0003800000 */
[----:B------:R-:W2:Y:S01]  /*1060*/  LDC.64 R18, c[0x0][0x8d0] ;  /* 0x00023400ff127b82 */ /* 0x000ea20000000a00 */
[----:B------:R-:W-:Y:S01]  /*1070*/  MOV R2, R12 ;  /* 0x0000000c00027202 */ /* 0x000fe20000000f00 */
[----:B------:R-:W-:-:S06]  /*1080*/  IMAD.MOV.U32 R3, RZ, RZ, R14 ;  /* 0x000000ffff037224 */ /* 0x000fcc00078e000e */
[----:B------:R-:W3:Y:S08]  /*1090*/  LDC R0, c[0x0][0x8d8] ;  /* 0x00023600ff007b82 */ /* 0x000ef00000000800 */
[----:B------:R-:W4:Y:S01]  /*10a0*/  LDC.64 R20, c[0x0][0x8c8] ;  /* 0x00023200ff147b82 */ /* 0x000f220000000a00 */
[----:B--2---:R-:W-:-:S04]  /*10b0*/  ISETP.NE.U32.AND P0, PT, R18, RZ, PT ;  /* 0x000000ff1200720c */ /* 0x004fc80003f05070 */
[----:B------:R-:W-:-:S13]  /*10c0*/  ISETP.NE.AND.EX P0, PT, R19, RZ, PT, P0 ;  /* 0x000000ff1300720c */ /* 0x000fda0003f05300 */
[----:B---34-:R-:W-:Y:S05]  /*10d0*/  @!P0 BRA `(.L_x_14) ;  /* 0x0000000000288947 */ /* 0x018fea0003800000 */
[----:B------:R-:W2:Y:S02]  /*10e0*/  LDC R9, c[0x0][0x8dc] ;  /* 0x00023700ff097b82 */ /* 0x000ea40000000800 */
[----:B--2---:R-:W-:-:S04]  /*10f0*/  IADD3 R9, P0, R12, R9, RZ ;  /* 0x000000090c097210 */ /* 0x004fc80007f1e0ff */
[----:B------:R-:W-:-:S05]  /*1100*/  IADD3.X R13, RZ, R14, RZ, P0, !PT ;  /* 0x0000000eff0d7210 */ /* 0x000fca00007fe4ff */
[----:B------:R-:W-:-:S04]  /*1110*/  IMAD.WIDE.U32 R2, R13, R18, RZ ;  /* 0x000000120d027225 */ /* 0x000fc800078e00ff */
[----:B------:R-:W-:-:S04]  /*1120*/  IMAD.WIDE.U32 R4, P0, R9, R19, R2 ;  /* 0x0000001309047225 */ /* 0x000fc80007800002 */
[----:B------:R-:W-:Y:S01]  /*1130*/  IMAD.WIDE.U32 R2, R9, R18, RZ ;  /* 0x0000001209027225 */ /* 0x000fe200078e00ff */
[----:B------:R-:W-:-:S03]  /*1140*/  MOV R10, R5 ;  /* 0x00000005000a7202 */ /* 0x000fc60000000f00 */
[----:B------:R-:W-:Y:S01]  /*1150*/  IMAD.X R11, RZ, RZ, RZ, P0 ;  /* 0x000000ffff0b7224 */ /* 0x000fe200000e06ff */
[----:B------:R-:W-:-:S05]  /*1160*/  IADD3 RZ, P0, R3, R4, RZ ;  /* 0x0000000403ff7210 */ /* 0x000fca0007f1e0ff */
[----:B------:R-:W-:-:S08]  /*1170*/  IMAD.WIDE.U32.X R2, R13, R19, R10, P0 ;  /* 0x000000130d027225 */ /* 0x000fd000000e040a */
.L_x_14:
[----:B------:R-:W2:Y:S01]  /*1180*/  LDC.64 R18, c[0x0][0x8e8] ;  /* 0x00023a00ff127b82 */ /* 0x000ea20000000a00 */
[-CC-:B------:R-:W-:Y:S01]  /*1190*/  SHF.R.U64 R22, R2, R0.reuse, R3.reuse ;  /* 0x0000000002167219 */ /* 0x180fe20000001203 */
[----:B------:R-:W-:Y:S01]  /*11a0*/  ULDC UR4, c[0x0][0x900] ;  /* 0x0002400000047ab9 */ /* 0x000fe20000000800 */
[----:B------:R-:W-:Y:S01]  /*11b0*/  SHF.R.U32.HI R0, RZ, R0, R3 ;  /* 0x00000000ff007219 */ /* 0x000fe20000011603 */
[----:B------:R-:W-:Y:S01]  /*11c0*/  IMAD R15, R15, R16, R6 ;  /* 0x000000100f0f7224 */ /* 0x000fe200078e0206 */
[----:B------:R-:W-:Y:S02]  /*11d0*/  IADD3 R5, P0, RZ, -R22, RZ ;  /* 0x80000016ff057210 */ /* 0x000fe40007f1e0ff */
[----:B------:R-:W-:Y:S01]  /*11e0*/  MOV R2, R12 ;  /* 0x0000000c00027202 */ /* 0x000fe20000000f00 */
[----:B------:R-:W3:Y:S02]  /*11f0*/  LDC R4, c[0x0][0x8c0] ;  /* 0x00023000ff047b82 */ /* 0x000ee40000000800 */
[----:B------:R-:W-:-:S04]  /*1200*/  IMAD.X R3, RZ, RZ, ~R0, P0 ;  /* 0x000000ffff037224 */ /* 0x000fc800000e0e00 */
[-C--:B------:R-:W-:Y:S02]  /*1210*/  IMAD R0, R3, R20.reuse, RZ ;  /* 0x0000001403007224 */ /* 0x080fe400078e02ff */
[----:B------:R-:W4:Y:S01]  /*1220*/  LDC R7, c[0x0][0x8b0] ;  /* 0x00022c00ff077b82 */ /* 0x000f220000000800 */
[----:B------:R-:W-:Y:S02]  /*1230*/  IMAD.MOV.U32 R3, RZ, RZ, R14 ;  /* 0x000000ffff037224 */ /* 0x000fe400078e000e */
[----:B------:R-:W-:-:S05]  /*1240*/  IMAD.WIDE.U32 R2, R5, R20, R2 ;  /* 0x0000001405027225 */ /* 0x000fca00078e0002 */
[----:B------:R-:W1:Y:S01]  /*1250*/  LDC R13, c[0x0][0x8a8] ;  /* 0x00022a00ff0d7b82 */ /* 0x000e620000000800 */
[----:B------:R-:W-:Y:S01]  /*1260*/  IMAD R5, R5, R21, R0 ;  /* 0x0000001505057224 */ /* 0x000fe200078e0200 */
[----:B--2---:R-:W-:Y:S01]  /*1270*/  ISETP.NE.U32.AND P0, PT, R18, RZ, PT ;  /* 0x000000ff1200720c */ /* 0x004fe20003f05070 */
[----:B------:R-:W-:-:S03]  /*1280*/  IMAD.MOV.U32 R0, RZ, RZ, -0x1 ;  /* 0xffffffffff007424 */ /* 0x000fc600078e00ff */
[----:B------:R-:W-:Y:S02]  /*1290*/  IADD3 R3, R3, R5, RZ ;  /* 0x0000000503037210 */ /* 0x000fe40007ffe0ff */
[----:B------:R-:W2:Y:S01]  /*12a0*/  LDC R10, c[0x0][0x8f0] ;  /* 0x00023c00ff0a7b82 */ /* 0x000ea20000000800 */
[----:B------:R-:W-:Y:S02]  /*12b0*/  ISETP.NE.AND.EX P0, PT, R19, RZ, PT, P0 ;  /* 0x000000ff1300720c */ /* 0x000fe40003f05300 */
[-CC-:B---3--:R-:W-:Y:S02]  /*12c0*/  SHF.R.U64 R11, R2, R4.reuse, R3.reuse ;  /* 0x00000004020b7219 */ /* 0x188fe40000001203 */
[----:B------:R-:W-:Y:S02]  /*12d0*/  SHF.R.U32.HI R2, RZ, R4, R3 ;  /* 0x00000004ff027219 */ /* 0x000fe40000011603 */
[----:B------:R-:W-:Y:S01]  /*12e0*/  SHF.L.U32 R0, R0, UR4, RZ ;  /* 0x0000000400007c19 */ /* 0x000fe200080006ff */
[----:B------:R-:W3:Y:S01]  /*12f0*/  LDC R17, c[0x0][0x8e0] ;  /* 0x00023800ff117b82 */ /* 0x000ee20000000800 */
[----:B----4-:R-:W-:-:S02]  /*1300*/  SHF.R.U64 R21, R11, R7, R2 ;  /* 0x000000070b157219 */ /* 0x010fc40000001202 */
[----:B------:R-:W-:Y:S02]  /*1310*/  SHF.R.U32.HI R2, RZ, R7, R2 ;  /* 0x00000007ff027219 */ /* 0x000fe40000011602 */
[----:B------:R-:W-:Y:S02]  /*1320*/  LOP3.LUT R0, RZ, R0, RZ, 0x33, !PT ;  /* 0x00000000ff007212 */ /* 0x000fe400078e33ff */
[--C-:B-1----:R-:W-:Y:S01]  /*1330*/  SHF.R.U64 R14, R21, UR4, R2.reuse ;  /* 0x00000004150e7c19 */ /* 0x102fe20008001202 */
[----:B------:R-:W1:Y:S01]  /*1340*/  LDC R12, c[0x0][0x8b8] ;  /* 0x00022e00ff0c7b82 */ /* 0x000e620000000800 */
[----:B------:R-:W-:Y:S02]  /*1350*/  SHF.R.U32.HI R3, RZ, UR4, R2 ;  /* 0x00000004ff037c19 */ /* 0x000fe40008011602 */
[----:B------:R-:W-:Y:S01]  /*1360*/  MOV R2, R14 ;  /* 0x0000000e00027202 */ /* 0x000fe20000000f00 */
[----:B------:R-:W-:Y:S06]  /*1370*/  @!P0 BRA `(.L_x_15) ;  /* 0x0000000000288947 */ /* 0x000fec0003800000 */
[----:B------:R-:W4:Y:S02]  /*1380*/  LDC R7, c[0x0][0x8f4] ;  /* 0x00023d00ff077b82 */ /* 0x000f240000000800 */
[----:B----4-:R-:W-:-:S05]  /*1390*/  IADD3 R7, P0, R14, R7, RZ ;  /* 0x000000070e077210 */ /* 0x010fca0007f1e0ff */
[----:B------:R-:W-:-:S04]  /*13a0*/  IMAD.X R9, RZ, RZ, R3, P0 ;  /* 0x000000ffff097224 */ /* 0x000fc800000e0603 */
[----:B------:R-:W-:-:S04]  /*13b0*/  IMAD.WIDE.U32 R2, R9, R18, RZ ;  /* 0x0000001209027225 */ /* 0x000fc800078e00ff */
[----:B------:R-:W-:-:S04]  /*13c0*/  IMAD.WIDE.U32 R4, P0, R7, R19, R2 ;  /* 0x0000001307047225 */ /* 0x000fc80007800002 */
[----:B------:R-:W-:Y:S01]  /*13d0*/  IMAD.WIDE.U32 R2, R7, R18, RZ ;  /* 0x0000001207027225 */ /* 0x000fe200078e00ff */
[----:B------:R-:W-:-:S03]  /*13e0*/  IADD3.X R7, RZ, RZ, RZ, P0, !PT ;  /* 0x000000ffff077210 */ /* 0x000fc600007fe4ff */
[----:B------:R-:W-:Y:S01]  /*13f0*/  IMAD.MOV.U32 R6, RZ, RZ, R5 ;  /* 0x000000ffff067224 */ /* 0x000fe200078e0005 */
[----:B------:R-:W-:-:S05]  /*1400*/  IADD3 RZ, P0, R3, R4, RZ ;  /* 0x0000000403ff7210 */ /* 0x000fca0007f1e0ff */
[----:B------:R-:W-:-:S08]  /*1410*/  IMAD.WIDE.U32.X R2, R9, R19, R6, P0 ;  /* 0x0000001309027225 */ /* 0x000fd000000e0406 */
.L_x_15:
[----:B--2---:R-:W-:Y:S01]  /*1420*/  SHF.R.U64 R3, R2, R10, R3 ;  /* 0x0000000a02037219 */ /* 0x004fe20000001203 */
[----:B------:R-:W-:Y:S01]  /*1430*/  USHF.L.U32 UR4, UR38, UR4, URZ ;  /* 0x0000000426047299 */ /* 0x000fe2000800063f */
[----:B------:R-:W-:Y:S02]  /*1440*/  LOP3.LUT R0, R21, R0, RZ, 0xc0, !PT ;  /* 0x0000000015007212 */ /* 0x000fe400078ec0ff */
[----:B------:R-:W-:Y:S01]  /*1450*/  IADD3 R2, R13, -0x1, RZ ;  /* 0xffffffff0d027810 */ /* 0x000fe20007ffe0ff */
[----:B------:R-:W-:Y:S01]  /*1460*/  IMAD.MOV R4, RZ, RZ, -R3 ;  /* 0x000000ffff047224 */ /* 0x000fe200078e0a03 */
[----:B------:R-:W-:Y:S01]  /*1470*/  SEL R8, R8, R15, !P2 ;  /* 0x0000000f08087207 */ /* 0x000fe20005000000 */
[----:B------:R-:W-:Y:S01]  /*1480*/  IMAD R3, R3, UR4, R0 ;  /* 0x0000000403037c24 */ /* 0x000fe2000f8e0200 */
[----:B------:R-:W-:Y:S01]  /*1490*/  LOP3.LUT R2, R11, R2, RZ, 0xc0, !PT ;  /* 0x000000020b027212 */ /* 0x000fe200078ec0ff */
[----:B---3--:R-:W-:Y:S01]  /*14a0*/  IMAD R0, R4, R17, R14 ;  /* 0x0000001104007224 */ /* 0x008fe200078e020e */
[----:B------:R-:W-:Y:S01]  /*14b0*/  R2UR UR43, R22 ;  /* 0x00000000162b72ca */ /* 0x000fe200000e0000 */
[----:B-1----:R-:W-:-:S02]  /*14c0*/  IMAD R8, R3, R12, R8 ;  /* 0x0000000c03087224 */ /* 0x002fc400078e0208 */
[----:B------:R-:W-:-:S05]  /*14d0*/  IMAD R3, R0, R13, R2 ;  /* 0x0000000d00037224 */ /* 0x000fca00078e0202 */
[----:B------:R-:W-:Y:S02]  /*14e0*/  SEL R0, R3, R8, !P2 ;  /* 0x0000000803007207 */ /* 0x000fe40005000000 */
[----:B------:R-:W-:Y:S02]  /*14f0*/  SEL R4, R8, R3, !P2 ;  /* 0x0000000308047207 */ /* 0x000fe40005000000 */
[----:B------:R-:W-:Y:S02]  /*1500*/  R2UR UR41, R0 ;  /* 0x00000000002972ca */ /* 0x000fe400000e0000 */
[----:B------:R-:W-:-:S13]  /*1510*/  MOV R0, 0x1 ;  /* 0x0000000100007802 */ /* 0x000fda0000000f00 */
.L_x_13:
[----:B------:R-:W-:-:S08]  /*1520*/  NOP ;  /* 0x0000000000007918 */ /* 0x000fd00000000000 */
[----:B------:R-:W2:Y:S02]  /*1530*/  USETMAXREG.TRY_ALLOC.CTAPOOL UP0, 0xe8 ;  /* 0x000000e8000079c8 */ /* 0x000ea40008000600 */
[----:B--2---:R-:W-:-:S13]  /*1540*/  PLOP3.LUT P0, PT, PT, PT, UP0, 0x80, 0x0 ;  /* 0x000000000000781c */ /* 0x004fda0003f0f008 */
[----:B------:R-:W-:Y:S05]  /*1550*/  @!P0 BRA `(.L_x_13) ;  /* 0xfffffffc00f08947 */ /* 0x000fea000383ffff */
[----:B------:R-:W-:Y:S02]  /*1560*/  ULDC.64 UR4, c[0x0][0x590] ;  /* 0x0001640000047ab9 */ /* 0x000fe40000000a00 */
[----:B------:R-:W-:-:S04]  /*1570*/  ISETP.NE.U32.AND P0, PT, RZ, UR4, PT ;  /* 0x00000004ff007c0c */ /* 0x000fc8000bf05070 */
[----:B------:R-:W-:-:S13]  /*1580*/  ISETP.NE.AND.EX P0, PT, RZ, UR5, PT, P0 ;  /* 0x00000005ff007c0c */ /* 0x000fda000bf05300 */
[----:B------:R-:W-:Y:S05]  /*1590*/  @P0 BRA `(.L_x_16) ;  /* 0x0000000000340947 */ /* 0x000fea0003800000 */
[----:B------:R-:W-:Y:S02]  /*15a0*/  ULDC.64 UR4, c[0x0][0x588] ;  /* 0x0001620000047ab9 */ /* 0x000fe40000000a00 */
[----:B------:R-:W-:-:S04]  /*15b0*/  ISETP.NE.U32.AND P0, PT, RZ, UR4, PT ;  /* 0x00000004ff007c0c */ /* 0x000fc8000bf05070 */
[----:B------:R-:W-:-:S13]  /*15c0*/  ISETP.NE.AND.EX P0, PT, RZ, UR5, PT, P0 ;  /* 0x00000005ff007c0c */ /* 0x000fda000bf05300 */
[----:B------:R-:W-:Y:S05]  /*15d0*/  @!P0 BRA `(.L_x_17) ;  /* 0x0000000000148947 */ /* 0x000fea0003800000 */
[----:B------:R-:W2:Y:S02]  /*15e0*/  LDC.64 R16, c[0x0][0x588] ;  /* 0x00016200ff107b82 */ /* 0x000ea40000000a00 */
[----:B--2---:R2:W5:Y:S01]  /*15f0*/  LDG.E R16, desc[UR52][R16.64] ;  /* 0x0000003410107981 */ /* 0x004562000c1e1900 */
[----:B------:R-:W-:-:S05]  /*1600*/  IMAD.MOV.U32 R2, RZ, RZ, 0x1 ;  /* 0x00000001ff027424 */ /* 0x000fca00078e00ff */
[----:B------:R2:W-:Y:S01]  /*1610*/  STL.S16 [R1+0xcc], R2 ;  /* 0x0000cc0201007387 */ /* 0x0005e20000100600 */
[----:B------:R-:W-:Y:S05]  /*1620*/  BRA `(.L_x_16) ;  /* 0x0000000000107947 */ /* 0x000fea0003800000 */
.L_x_17:
[----:B------:R-:W-:Y:S01]  /*1630*/  MOV R2, 0x1 ;  /* 0x0000000100027802 */ /* 0x000fe20000000f00 */
[----:B------:R-:W-:Y:S02]  /*1640*/  ULDC UR4, c[0x0][0x580] ;  /* 0x0001600000047ab9 */ /* 0x000fe40000000800 */
[----:B------:R-:W-:Y:S02]  /*1650*/  IMAD.U32 R16, RZ, RZ, UR4 ;  /* 0x00000004ff107e24 */ /* 0x000fe4000f8e00ff */
[----:B------:R3:W-:Y:S05]  /*1660*/  STL.S16 [R1+0xcc], R2 ;  /* 0x0000cc0201007387 */ /* 0x0007ea0000100600 */
.L_x_16:
        /* <DEDUP_REMOVED lines=8> */
[----:B--23--:R-:W2:Y:S02]  /*16f0*/  LDC.64 R2, c[0x0][0x5a8] ;  /* 0x00016a00ff027b82 */ /* 0x00cea40000000a00 */
[----:B--2---:R4:W5:Y:S01]  /*1700*/  LDG.E R2, desc[UR52][R2.64] ;  /* 0x0000003402027981 */ /* 0x004962000c1e1900 */
[----:B------:R-:W-:Y:S05]  /*1710*/  BRA `(.L_x_18) ;  /* 0x0000000000087947 */ /* 0x000fea0003800000 */
.L_x_19:
[----:B------:R-:W-:Y:S02]  /*1720*/  ULDC UR4, c[0x0][0x5a0] ;  /* 0x0001680000047ab9 */ /* 0x000fe40000000800 */
[----:B--23--:R-:W-:-:S07]  /*1730*/  MOV R2, UR4 ;  /* 0x0000000400027c02 */ /* 0x00cfce0008000f00 */
.L_x_18:
[----:B------:R-:W-:-:S13]  /*1740*/  LOP3.LUT P0, RZ, R0, 0xff, RZ, 0xc0, !PT ;  /* 0x000000ff00ff7812 */ /* 0x000fda000780c0ff */
[----:B------:R-:W-:Y:S05]  /*1750*/  @!P0 EXIT ;  /* 0x000000000000894d */ /* 0x000fea0003800000 */
[----:B------:R1:W-:Y:S01]  /*1760*/  STL [R1+0xb8], RZ ;  /* 0x0000b8ff01007387 */ /* 0x0003e20000100800 */
[----:B------:R-:W-:Y:S01]  /*1770*/  ULDC UR4, c[0x0][0x28c] ;  /* 0x0000a30000047ab9 */ /* 0x000fe20000000800 */
[----:B------:R-:W-:Y:S02]  /*1780*/  ULOP3.LUT UR55, UR46, 0x1, URZ, 0xfc, !UPT ;  /* 0x000000012e377892 */ /* 0x000fe4000f8efc3f */
[----:B------:R1:W-:Y:S01]  /*1790*/  STL [R1+0xb4], RZ ;  /* 0x0000b4ff01007387 */ /* 0x0003e20000100800 */
[----:B------:R-:W-:Y:S02]  /*17a0*/  UIADD3 UR4, UR4, 0x3f, URZ ;  /* 0x0000003f04047890 */ /* 0x000fe4000fffe03f */
[----:B------:R-:W-:Y:S02]  /*17b0*/  ULOP3.LUT UR54, UR45, 0x1, URZ, 0xfc, !UPT ;  /* 0x000000012d367892 */ /* 0x000fe4000f8efc3f */
[----:B------:R-:W-:Y:S01]  /*17c0*/  USHF.R.S32.HI UR5, URZ, 0x1f, UR4 ;  /* 0x0000001f3f057899 */ /* 0x000fe20008011404 */
[----:B------:R-:W-:Y:S01]  /*17d0*/  ULDC.64 UR58, c[0x0][0x198] ;  /* 0x00006600003a7ab9 */ /* 0x000fe20000000a00 */
[----:B------:R-:W-:-:S02]  /*17e0*/  UMOV UR36, URZ ;  /* 0x0000003f00247c82 */ /* 0x000fc40008000000 */
[----:B------:R-:W-:Y:S01]  /*17f0*/  ULEA.HI UR5, UR5, UR4, URZ, 0x6 ;  /* 0x0000000405057291 */ /* 0x000fe2000f8f303f */
[----:B------:R-:W-:-:S03]  /*1800*/  UMOV UR44, URZ ;  /* 0x0000003f002c7c82 */ /* 0x000fc60008000000 */
[----:B-1----:R-:W-:-:S12]  /*1810*/  USHF.R.S32.HI UR56, URZ, 0x6, UR5 ;  /* 0x000000063f387899 */ /* 0x002fd80008011405 */
.L_x_142:
[----:B-1----:R-:W1:Y:S01]  /*1820*/  S2R R0, SR_TID.X ;  /* 0x0000000000007919 */ /* 0x002e620000002100 */
[----:B------:R-:W3:Y:S01]  /*1830*/  S2UR UR9, SR_CgaCtaId ;  /* 0x00000000000979c3 */ /* 0x000ee20000008800 */
[----:B------:R-:W-:Y:S01]  /*1840*/  UMOV UR49, 0x400 ;  /* 0x0000040000317882 */ /* 0x000fe20000000000 */
[----:B------:R-:W-:Y:S01]  /*1850*/  UMOV UR4, URZ ;  /* 0x0000003f00047c82 */ /* 0x000fe20008000000 */
[----:B------:R-:W-:Y:S01]  /*1860*/  STL [R1+0xb0], RZ ;  /* 0x0000b0ff01007387 */ /* 0x000fe20000100800 */
[----:B------:R-:W-:Y:S01]  /*1870*/  UMOV UR8, URZ ;  /* 0x0000003f00087c82 */ /* 0x000fe20008000000 */
[----:B------:R-:W-:Y:S01]  /*1880*/  UMOV UR5, URZ ;  /* 0x0000003f00057c82 */ /* 0x000fe20008000000 */
[----:B------:R-:W-:Y:S01]  /*1890*/  UMOV UR10, UR44 ;  /* 0x0000002c000a7c82 */ /* 0x000fe20008000000 */
[----:B------:R-:W-:Y:S01]  /*18a0*/  STL [R1+0xac], RZ ;  /* 0x0000acff01007387 */ /* 0x000fe20000100800 */
[----:B----4-:R-:W4:Y:S01]  /*18b0*/  LDC R3, c[0x0][0x28c] ;  /* 0x0000a300ff037b82 */ /* 0x010f220000000800 */
[----:B------:R-:W-:Y:S01]  /*18c0*/  CS2R R228, SRZ ;  /* 0x0000000000e47805 */ /* 0x000fe2000001ff00 */
[----:B--2---:R-:W-:Y:S01]  /*18d0*/  IMAD.MOV.U32 R17, RZ, RZ, RZ ;  /* 0x000000ffff117224 */ /* 0x004fe200078e00ff */
[----:B------:R-:W-:Y:S01]  /*18e0*/  STL [R1+0xa8], RZ ;  /* 0x0000a8ff01007387 */ /* 0x000fe20000100800 */
[----:B------:R-:W-:-:S02]  /*18f0*/  CS2R R18, SRZ ;  /* 0x0000000000127805 */ /* 0x000fc4000001ff00 */
[----:B------:R-:W-:Y:S02]  /*1900*/  CS2R R22, SRZ ;  /* 0x0000000000167805 */ /* 0x000fe4000001ff00 */
[----:B------:R-:W-:Y:S01]  /*1910*/  CS2R R152, SRZ ;  /* 0x0000000000987805 */ /* 0x000fe2000001ff00 */
[----:B------:R-:W-:Y:S01]  /*1920*/  STL [R1+0xa4], RZ ;  /* 0x0000a4ff01007387 */ /* 0x000fe20000100800 */
[----:B------:R-:W-:Y:S02]  /*1930*/  CS2R R154, SRZ ;  /* 0x00000000009a7805 */ /* 0x000fe4000001ff00 */
[----:B------:R-:W-:Y:S02]  /*1940*/  CS2R R156, SRZ ;  /* 0x00000000009c7805 */ /* 0x000fe4000001ff00 */
[----:B------:R-:W-:Y:S01]  /*1950*/  CS2R R158, SRZ ;  /* 0x00000000009e7805 */ /* 0x000fe2000001ff00 */
[----:B------:R-:W-:Y:S01]  /*1960*/  STL [R1+0xa0], RZ ;  /* 0x0000a0ff01007387 */ /* 0x000fe20000100800 */
[----:B------:R-:W-:-:S02]  /*1970*/  CS2R R160, SRZ ;  /* 0x0000000000a07805 */ /* 0x000fc4000001ff00 */
[----:B------:R-:W-:Y:S02]  /*1980*/  CS2R R162, SRZ ;  /* 0x0000000000a27805 */ /* 0x000fe4000001ff00 */
[----:B------:R-:W-:Y:S01]  /*1990*/  CS2R R164, SRZ ;  /* 0x0000000000a47805 */ /* 0x000fe2000001ff00 */
[----:B------:R-:W-:Y:S01]  /*19a0*/  STL [R1+0x9c], RZ ;  /* 0x00009cff01007387 */ /* 0x000fe20000100800 */
[----:B---3--:R-:W-:Y:S01]  /*19b0*/  ULEA UR49, UR9, UR49, 0x18 ;  /* 0x0000003109317291 */ /* 0x008fe2000f8ec03f */
[----:B------:R-:W-:Y:S02]  /*19c0*/  CS2R R166, SRZ ;  /* 0x0000000000a67805 */ /* 0x000fe4000001ff00 */
[----:B------:R-:W-:Y:S01]  /*19d0*/  CS2R R168, SRZ ;  /* 0x0000000000a87805 */ /* 0x000fe2000001ff00 */
[----:B------:R-:W-:Y:S01]  /*19e0*/  STL [R1+0x98], RZ ;  /* 0x000098ff01007387 */ /* 0x000fe20000100800 */
[----:B------:R-:W-:Y:S02]  /*19f0*/  CS2R R170, SRZ ;  /* 0x0000000000aa7805 */ /* 0x000fe4000001ff00 */
[----:B------:R-:W-:-:S02]  /*1a00*/  CS2R R172, SRZ ;  /* 0x0000000000ac7805 */ /* 0x000fc4000001ff00 */
[----:B------:R-:W-:Y:S02]  /*1a10*/  CS2R R174, SRZ ;  /* 0x0000000000ae7805 */ /* 0x000fe4000001ff00 */
[----:B-1----:R-:W-:Y:S01]  /*1a20*/  LOP3.LUT R0, R0, 0x80, RZ, 0xc0, !PT ;  /* 0x0000008000007812 */ /* 0x002fe200078ec0ff */
[----:B------:R-:W-:Y:S01]  /*1a30*/  STL [R1+0x94], RZ ;  /* 0x000094ff01007387 */ /* 0x000fe20000100800 */
[----:B----4-:R-:W-:Y:S02]  /*1a40*/  ISETP.GE.AND P0, PT, R3, 0x1, PT ;  /* 0x000000010300780c */ /* 0x010fe40003f06270 */
[----:B------:R-:W-:Y:S02]  /*1a50*/  CS2R R176, SRZ ;  /* 0x0000000000b07805 */ /* 0x000fe4000001ff00 */
[----:B------:R-:W-:Y:S01]  /*1a60*/  SHF.R.U32.HI R0, RZ, 0x7, R0 ;  /* 0x00000007ff007819 */ /* 0x000fe20000011600 */
        /* <DEDUP_REMOVED lines=8> */
[----:B------:R-:W1:Y:S01]  /*1af0*/  SHFL.IDX PT, R0, R0, RZ, 0x1f ;  /* 0x00001fff00007589 */ /* 0x000e6200000e0000 */
[----:B------:R-:W-:-:S02]  /*1b00*/  CS2R R190, SRZ ;  /* 0x0000000000be7805 */ /* 0x000fc4000001ff00 */
[----:B------:R-:W-:Y:S02]  /*1b10*/  CS2R R192, SRZ ;  /* 0x0000000000c07805 */ /* 0x000fe4000001ff00 */
[----:B------:R-:W-:Y:S01]  /*1b20*/  CS2R R194, SRZ ;  /* 0x0000000000c27805 */ /* 0x000fe2000001ff00 */
[----:B------:R2:W-:Y:S01]  /*1b30*/  STL [R1+0x88], RZ ;  /* 0x000088ff01007387 */ /* 0x0005e20000100800 */
[----:B------:R-:W-:Y:S02]  /*1b40*/  CS2R R196, SRZ ;  /* 0x0000000000c47805 */ /* 0x000fe4000001ff00 */
[----:B------:R-:W-:Y:S02]  /*1b50*/  CS2R R198, SRZ ;  /* 0x0000000000c67805 */ /* 0x000fe4000001ff00 */
[----:B------:R-:W-:Y:S01]  /*1b60*/  CS2R R200, SRZ ;  /* 0x0000000000c87805 */ /* 0x000fe2000001ff00 */
[----:B------:R2:W-:Y:S01]  /*1b70*/  STL [R1+0x84], RZ ;  /* 0x000084ff01007387 */ /* 0x0005e20000100800 */
        /* <DEDUP_REMOVED lines=16> */
[----:B-1----:R-:W-:-:S02]  /*1c80*/  R2UR UR6, R0 ;  /* 0x00000000000672ca */ /* 0x002fc400000e0000 */
[----:B------:R-:W-:Y:S02]  /*1c90*/  CS2R R226, SRZ ;  /* 0x0000000000e27805 */ /* 0x000fe4000001ff00 */
[----:B------:R-:W-:Y:S01]  /*1ca0*/  MOV R0, UR36 ;  /* 0x0000002400007c02 */ /* 0x000fe20008000f00 */
        /* <DEDUP_REMOVED lines=9> */
[----:B------:R-:W-:Y:S01]  /*1d40*/  CS2R R36, SRZ ;  /* 0x0000000000247805 */ /* 0x000fe2000001ff00 */
[----:B------:R-:W-:Y:S01]  /*1d50*/  ULEA.HI UR7, UR6, UR6, URZ, 0x1 ;  /* 0x0000000606077291 */ /* 0x000fe2000f8f083f */
[----:B------:R-:W-:Y:S01]  /*1d60*/  CS2R R38, SRZ ;  /* 0x0000000000267805 */ /* 0x000fe2000001ff00 */
[----:B------:R2:W-:Y:S01]  /*1d70*/  STL [R1+0x64], RZ ;  /* 0x000064ff01007387 */ /* 0x0005e20000100800 */
[----:B------:R-:W-:Y:S01]  /*1d80*/  CS2R R40, SRZ ;  /* 0x0000000000287805 */ /* 0x000fe2000001ff00 */
[----:B------:R-:W-:Y:S01]  /*1d90*/  ULOP3.LUT UR7, UR7, 0xffffe, URZ, 0xc0, !UPT ;  /* 0x000ffffe07077892 */ /* 0x000fe2000f8ec03f */
[----:B------:R-:W-:Y:S01]  /*1da0*/  CS2R R42, SRZ ;  /* 0x00000000002a7805 */ /* 0x000fe2000001ff00 */
[----:B------:R2:W-:Y:S01]  /*1db0*/  STL [R1+0x60], RZ ;  /* 0x000060ff01007387 */ /* 0x0005e20000100800 */
[----:B------:R-:W-:Y:S01]  /*1dc0*/  CS2R R44, SRZ ;  /* 0x00000000002c7805 */ /* 0x000fe2000001ff00 */
[----:B------:R-:W-:Y:S01]  /*1dd0*/  UIADD3 UR7, UR6, -UR7, URZ ;  /* 0x8000000706077290 */ /* 0x000fe2000fffe03f */
[----:B------:R-:W-:Y:S01]  /*1de0*/  CS2R R46, SRZ ;  /* 0x00000000002e7805 */ /* 0x000fe2000001ff00 */
[----:B------:R2:W-:Y:S01]  /*1df0*/  STL [R1+0x5c], RZ ;  /* 0x00005cff01007387 */ /* 0x0005e20000100800 */
[----:B------:R-:W-:Y:S01]  /*1e00*/  CS2R R48, SRZ ;  /* 0x0000000000307805 */ /* 0x000fe2000001ff00 */
[----:B------:R-:W-:Y:S01]  /*1e10*/  ULEA UR7, UR7, UR49, 0xc ;  /* 0x0000003107077291 */ /* 0x000fe2000f8e603f */
[----:B------:R-:W-:Y:S01]  /*1e20*/  CS2R R50, SRZ ;  /* 0x0000000000327805 */ /* 0x000fe2000001ff00 */
[----:B------:R2:W-:Y:S01]  /*1e30*/  STL [R1+0x58], RZ ;  /* 0x000058ff01007387 */ /* 0x0005e20000100800 */
[----:B------:R-:W-:Y:S01]  /*1e40*/  CS2R R52, SRZ ;  /* 0x0000000000347805 */ /* 0x000fe2000001ff00 */
[----:B------:R-:W-:Y:S01]  /*1e50*/  UIADD3 UR7, UR7, 0x6200, URZ ;  /* 0x0000620007077890 */ /* 0x000fe2000fffe03f */
[----:B------:R-:W-:Y:S01]  /*1e60*/  CS2R R54, SRZ ;  /* 0x0000000000367805 */ /* 0x000fe2000001ff00 */
[----:B------:R2:W-:Y:S01]  /*1e70*/  STL [R1+0x54], RZ ;  /* 0x000054ff01007387 */ /* 0x0005e20000100800 */
[----:B------:R-:W-:Y:S01]  /*1e80*/  CS2R R56, SRZ ;  /* 0x0000000000387805 */ /* 0x000fe2000001ff00 */
[----:B------:R-:W-:Y:S01]  /*1e90*/  USHF.R.U32.HI UR7, URZ, 0x4, UR7 ;  /* 0x000000043f077899 */ /* 0x000fe20008011607 */
[----:B------:R-:W-:Y:S01]  /*1ea0*/  CS2R R58, SRZ ;  /* 0x00000000003a7805 */ /* 0x000fe2000001ff00 */
[----:B------:R2:W-:Y:S01]  /*1eb0*/  STL [R1+0x50], RZ ;  /* 0x000050ff01007387 */ /* 0x0005e20000100800 */
[----:B------:R-:W-:Y:S01]  /*1ec0*/  CS2R R60, SRZ ;  /* 0x00000000003c7805 */ /* 0x000fe2000001ff00 */
[----:B------:R-:W-:Y:S01]  /*1ed0*/  ULOP3.LUT UR9, UR7, 0x3fff, URZ, 0xc0, !UPT ;  /* 0x00003fff07097892 */ /* 0x000fe2000f8ec03f */
        /* <DEDUP_REMOVED lines=59> */
[----:B------:R-:W-:Y:S01]  /*2290*/  CS2R R150, SRZ ;  /* 0x0000000000967805 */ /* 0x000fe2000001ff00 */
[----:B------:R2:W-:Y:S04]  /*22a0*/  STL [R1+0x10], RZ ;  /* 0x000010ff01007387 */ /* 0x0005e80000100800 */
[----:B------:R2:W-:Y:S04]  /*22b0*/  STL [R1+0xc], RZ ;  /* 0x00000cff01007387 */ /* 0x0005e80000100800 */
[----:B------:R2:W-:Y:S04]  /*22c0*/  STL [R1+0x8], RZ ;  /* 0x000008ff01007387 */ /* 0x0005e80000100800 */
[----:B------:R2:W-:Y:S04]  /*22d0*/  STL [R1+0x4], RZ ;  /* 0x000004ff01007387 */ /* 0x0005e80000100800 */
[----:B------:R2:W-:Y:S01]  /*22e0*/  STL [R1], RZ ;  /* 0x000000ff01007387 */ /* 0x0005e20000100800 */
[----:B------:R-:W-:Y:S05]  /*22f0*/  @!P0 BRA `(.L_x_20) ;  /* 0x0000001000c88947 */ /* 0x000fea0003800000 */
[----:B------:R-:W-:-:S06]  /*2300*/  UISETP.NE.AND UP0, UPT, UR55, 0x3, UPT ;  /* 0x000000033700788c */ /* 0x000fcc000bf05270 */
[----:B------:R-:W-:-:S13]  /*2310*/  PLOP3.LUT P1, PT, PT, PT, UP0, 0x80, 0x0 ;  /* 0x000000000000781c */ /* 0x000fda0003f2f008 */
[----:B------:R-:W-:Y:S05]  /*2320*/  @!P1 BRA `(.L_x_21) ;  /* 0x0000000000049947 */ /* 0x000fea0003800000 */
[----:B------:R-:W-:Y:S01]  /*2330*/  BPT.TRAP 0x1 ;  /* 0x000000040000795c */ /* 0x000fe20000300000 */
.L_x_21:
[----:B------:R-:W-:Y:S01]  /*2340*/  ULEA UR4, UR44, UR49, 0x3 ;  /* 0x000000312c047291 */ /* 0x000fe2000f8e183f */
[----:B------:R-:W-:-:S05]  /*2350*/  IMAD.U32 R0, RZ, RZ, UR36 ;  /* 0x00000024ff007e24 */ /* 0x000fca000f8e00ff */
[----:B------:R-:W-:-:S04]  /*2360*/  SHF.L.U32 R0, R0, 0x1f, RZ ;  /* 0x0000001f00007819 */ /* 0x000fc800000006ff */
[----:B------:R1:W3:Y:S01]  /*2370*/  SYNCS.PHASECHK.TRANS64.TRYWAIT P0, [UR4], R0 ;  /* 0x00000000ff0075a7 */ /* 0x0002e20008000144 */
[----:B------:R-:W-:Y:S05]  /*2380*/  @!P1 BRA `(.L_x_22) ;  /* 0x0000000000049947 */ /* 0x000fea0003800000 */
[----:B------:R-:W-:Y:S01]  /*2390*/  BPT.TRAP 0x1 ;  /* 0x000000040000795c */ /* 0x000fe20000300000 */
.L_x_22:
[----:B---3--:R-:W-:Y:S05]  /*23a0*/  @P0 BRA `(.L_x_23) ;  /* 0x0000000000080947 */ /* 0x008fea0003800000 */
[----:B------:R-:W3:Y:S02]  /*23b0*/  SYNCS.PHASECHK.TRANS64.TRYWAIT P0, [UR4], R0 ;  /* 0x00000000ff0075a7 */ /* 0x000ee40008000144 */
[----:B---3--:R-:W-:Y:S05]  /*23c0*/  @!P0 BRA `(.L_x_24) ;  /* 0x000000c400988947 */ /* 0x008fea0003800000 */
.L_x_23:
[----:B------:R-:W-:Y:S01]  /*23d0*/  UIADD3 UR4, UR49, 0x16200, URZ ;  /* 0x0001620031047890 */ /* 0x000fe2000fffe03f */
[----:B------:R-:W-:Y:S01]  /*23e0*/  WARPGROUP.ARRIVE ;  /* 0x00000000000079c5 */ /* 0x000fe20000000000 */
[----:B------:R-:W-:Y:S01]  /*23f0*/  ULOP3.LUT UR5, UR9, 0x10000, URZ, 0xfc, !UPT ;  /* 0x0001000009057892 */ /* 0x000fe2000f8efc3f */
[----:B------:R4:W-:Y:S01]  /*2400*/  STL [R1+0xb0], RZ ;  /* 0x0000b0ff01007387 */ /* 0x0009e20000100800 */
[----:B------:R-:W-:Y:S01]  /*2410*/  USHF.R.U32.HI UR4, URZ, 0x4, UR4 ;  /* 0x000000043f047899 */ /* 0x000fe20008011604 */
[----:B------:R-:W-:Y:S01]  /*2420*/  CS2R R228, SRZ ;  /* 0x0000000000e47805 */ /* 0x000fe2000001ff00 */
[----:B------:R-:W-:Y:S01]  /*2430*/  UMOV UR7, 0x80000020 ;  /* 0x8000002000077882 */ /* 0x000fe20000000000 */
[----:B------:R4:W-:Y:S01]  /*2440*/  STL [R1+0xac], RZ ;  /* 0x0000acff01007387 */ /* 0x0009e20000100800 */
[----:B------:R-:W-:Y:S01]  /*2450*/  ULOP3.LUT UR4, UR4, 0x3fff, URZ, 0xc0, !UPT ;  /* 0x00003fff04047892 */ /* 0x000fe2000f8ec03f */
[----:B------:R-:W-:Y:S01]  /*2460*/  MOV R17, RZ ;  /* 0x000000ff00117202 */ /* 0x000fe20000000f00 */
[----:B------:R-:W-:Y:S01]  /*2470*/  UMOV UR8, 0x2 ;  /* 0x0000000200087882 */ /* 0x000fe20000000000 */
[----:B------:R4:W-:Y:S01]  /*2480*/  STL [R1+0xa8], RZ ;  /* 0x0000a8ff01007387 */ /* 0x0009e20000100800 */
[----:B------:R-:W-:Y:S01]  /*2490*/  ULOP3.LUT UR6, UR4, 0x10000, URZ, 0xfc, !UPT ;  /* 0x0001000004067892 */ /* 0x000fe2000f8efc3f */
[----:B------:R-:W-:Y:S01]  /*24a0*/  CS2R R18, SRZ ;  /* 0x0000000000127805 */ /* 0x000fe2000001ff00 */
[----:B------:R-:W-:Y:S01]  /*24b0*/  ULEA UR4, UR44, UR5, 0x9 ;  /* 0x000000052c047291 */ /* 0x000fe2000f8e483f */
[----:B------:R4:W-:Y:S01]  /*24c0*/  STL [R1+0xa4], RZ ;  /* 0x0000a4ff01007387 */ /* 0x0009e20000100800 */
[----:B------:R-:W-:Y:S01]  /*24d0*/  ULEA UR6, UR44, UR6, 0xa ;  /* 0x000000062c067291 */ /* 0x000fe2000f8e503f */
[----:B------:R-:W-:Y:S01]  /*24e0*/  CS2R R22, SRZ ;  /* 0x0000000000167805 */ /* 0x000fe2000001ff00 */
[----:B------:R-:W-:Y:S01]  /*24f0*/  UMOV UR5, 0x80000020 ;  /* 0x8000002000057882 */ /* 0x000fe20000000000 */
[----:B------:R4:W-:Y:S01]  /*2500*/  STL [R1+0xa0], RZ ;  /* 0x0000a0ff01007387 */ /* 0x0009e20000100800 */
[----:B------:R-:W-:-:S02]  /*2510*/  CS2R R152, SRZ ;  /* 0x0000000000987805 */ /* 0x000fc4000001ff00 */
[----:B------:R-:W-:Y:S02]  /*2520*/  CS2R R154, SRZ ;  /* 0x00000000009a7805 */ /* 0x000fe4000001ff00 */
[----:B------:R-:W-:Y:S01]  /*2530*/  CS2R R156, SRZ ;  /* 0x00000000009c7805 */ /* 0x000fe2000001ff00 */
[----:B------:R4:W-:Y:S01]  /*2540*/  STL [R1+0x9c], RZ ;  /* 0x00009cff01007387 */ /* 0x0009e20000100800 */
[----:B------:R-:W-:Y:S01]  /*2550*/  CS2R R158, SRZ ;  /* 0x00000000009e7805 */ /* 0x000fe2000001ff00 */
[----:B------:R-:W-:Y:S01]  /*2560*/  QGMMA.64x256x32.F32.E4M3.E4M3 R24, gdesc[UR4], RZ, !UPT, gsb0 ;  /* 0x03e00000041879f3 */ /* 0x000fe2000c0008ff */
[----:B------:R-:W-:Y:S01]  /*2570*/  UIADD3 UR4, UR4, 0x2, URZ ;  /* 0x0000000204047890 */ /* 0x000fe2000fffe03f */
[----:B------:R4:W-:Y:S01]  /*2580*/  STL [R1+0x98], RZ ;  /* 0x000098ff01007387 */ /* 0x0009e20000100800 */
[----:B------:R-:W-:Y:S01]  /*2590*/  UIADD3 UR6, UR6, 0x2, URZ ;  /* 0x0000000206067890 */ /* 0x000fe2000fffe03f */
[----:B------:R-:W-:Y:S01]  /*25a0*/  CS2R R160, SRZ ;  /* 0x0000000000a07805 */ /* 0x000fe2000001ff00 */
[----:B------:R-:W-:Y:S01]  /*25b0*/  UMOV UR5, 0x80000020 ;  /* 0x8000002000057882 */ /* 0x000fe20000000000 */
[----:B------:R-:W-:Y:S01]  /*25c0*/  UMOV UR7, 0x80000020 ;  /* 0x8000002000077882 */ /* 0x000fe20000000000 */
        /* <DEDUP_REMOVED lines=44> */
[----:B------:R4:W-:Y:S04]  /*2890*/  STL [R1+0x68], RZ ;  /* 0x000068ff01007387 */ /* 0x0009e80000100800 */
        /* <DEDUP_REMOVED lines=25> */
[----:B------:R4:W-:Y:S01]  /*2a30*/  STL [R1], RZ ;  /* 0x000000ff01007387 */ /* 0x0009e20000100800 */
[----:B------:R-:W-:-:S02]  /*2a40*/  WARPGROUP.DEPBAR.LE gsb0, 0x0 ;  /* 0x00008000000079c5 */ /* 0x000fc40000010000 */
[----:B------:R-:W-:-:S06]  /*2a50*/  WARPGROUP.ARRIVE ;  /* 0x00000000000079c5 */ /* 0x000fcc0000000000 */
[----:B------:R-:W-:Y:S01]  /*2a60*/  QGMMA.64x256x32.F32.E4M3.E4M3 R24, gdesc[UR4], R24, gsb0 ;  /* 0x03e00000041879f3 */ /* 0x000fe20008000818 */
[----:B------:R-:W-:Y:S02]  /*2a70*/  ULDC UR4, c[0x0][0x50c] ;  /* 0x0001430000047ab9 */ /* 0x000fe40000000800 */
[----:B------:R-:W-:-:S04]  /*2a80*/  UISETP.NE.AND UP0, UPT, UR4, 0x2, UPT ;  /* 0x000000020400788c */ /* 0x000fc8000bf05270 */
[----:B------:R-:W-:-:S06]  /*2a90*/  USEL UR4, URZ, 0x1, UP0 ;  /* 0x000000013f047887 */ /* 0x000fcc0008000000 */
[----:B------:R-:W-:Y:S01]  /*2aa0*/  ISETP.NE.AND P0, PT, RZ, UR4, PT ;  /* 0x00000004ff007c0c */ /* 0x000fe2000bf05270 */
[----:B------:R-:W-:-:S12]  /*2ab0*/  WARPGROUP.DEPBAR.LE gsb0, 0x0 ;  /* 0x00008000000079c5 */ /* 0x000fd80000010000 */
[----:B----4-:R-:W-:Y:S05]  /*2ac0*/  @!P0 BRA `(.L_x_25) ;  /* 0x0000000800b88947 */ /* 0x010fea0003800000 */
[----:B------:R-:W-:Y:S01]  /*2ad0*/  FADD R5, RZ, R107 ;  /* 0x0000006bff057221 */ /* 0x000fe20000000000 */
[----:B-1-3--:R-:W-:-:S01]  /*2ae0*/  FADD R0, RZ, R108 ;  /* 0x0000006cff007221 */ /* 0x00afc20000000000 */
[----:B------:R-:W-:Y:S01]  /*2af0*/  FADD R3, RZ, R109 ;  /* 0x0000006dff037221 */ /* 0x000fe20000000000 */
[----:B------:R-:W-:-:S01]  /*2b00*/  FADD R227, RZ, R24 ;  /* 0x00000018ffe37221 */ /* 0x000fc20000000000 */
[----:B------:R-:W-:Y:S01]  /*2b10*/  FADD R226, RZ, R25 ;  /* 0x00000019ffe27221 */ /* 0x000fe20000000000 */
[----:B------:R1:W-:Y:S01]  /*2b20*/  STL [R1], R5 ;  /* 0x0000000501007387 */ /* 0x0003e20000100800 */
[----:B------:R-:W-:-:S01]  /*2b30*/  FADD R225, RZ, R26 ;  /* 0x0000001affe17221 */ /* 0x000fc20000000000 */
[----:B------:R-:W-:Y:S01]  /*2b40*/  FADD R224, RZ, R27 ;  /* 0x0000001bffe07221 */ /* 0x000fe20000000000 */
[----:B------:R-:W-:-:S01]  /*2b50*/  FADD R223, RZ, R28 ;  /* 0x0000001cffdf7221 */ /* 0x000fc20000000000 */
[----:B------:R3:W-:Y:S01]  /*2b60*/  STL [R1+0x4], R0 ;  /* 0x0000040001007387 */ /* 0x0007e20000100800 */
[----:B------:R-:W-:-:S01]  /*2b70*/  FADD R222, RZ, R29 ;  /* 0x0000001dffde7221 */ /* 0x000fc20000000000 */
[----:B------:R-:W-:Y:S01]  /*2b80*/  FADD R221, RZ, R30 ;  /* 0x0000001effdd7221 */ /* 0x000fe20000000000 */
[----:B------:R-:W-:-:S01]  /*2b90*/  FADD R220, RZ, R31 ;  /* 0x0000001fffdc7221 */ /* 0x000fc20000000000 */
[----:B------:R4:W-:Y:S01]  /*2ba0*/  STL [R1+0x8], R3 ;  /* 0x0000080301007387 */ /* 0x0009e20000100800 */
[----:B------:R-:W-:-:S01]  /*2bb0*/  FADD R219, RZ, R32 ;  /* 0x00000020ffdb7221 */ /* 0x000fc20000000000 */
[----:B-1----:R-:W-:Y:S01]  /*2bc0*/  FADD R5, RZ, R110 ;  /* 0x0000006eff057221 */ /* 0x002fe20000000000 */
[----:B------:R-:W-:-:S01]  /*2bd0*/  FADD R218, RZ, R33 ;  /* 0x00000021ffda7221 */ /* 0x000fc20000000000 */
[----:B------:R-:W-:Y:S01]  /*2be0*/  FADD R217, RZ, R34 ;  /* 0x00000022ffd97221 */ /* 0x000fe20000000000 */
[----:B------:R-:W-:-:S01]  /*2bf0*/  FADD R216, RZ, R35 ;  /* 0x00000023ffd87221 */ /* 0x000fc20000000000 */
[----:B---3--:R-:W-:Y:S01]  /*2c00*/  FADD R0, RZ, R111 ;  /* 0x0000006fff007221 */ /* 0x008fe20000000000 */
[----:B------:R1:W-:Y:S01]  /*2c10*/  STL [R1+0xc], R5 ;  /* 0x00000c0501007387 */ /* 0x0003e20000100800 */
[----:B------:R-:W-:-:S01]  /*2c20*/  FADD R215, RZ, R36 ;  /* 0x00000024ffd77221 */ /* 0x000fc20000000000 */
[----:B------:R-:W-:Y:S01]  /*2c30*/  FADD R214, RZ, R37 ;  /* 0x00000025ffd67221 */ /* 0x000fe20000000000 */
[----:B----4-:R-:W-:-:S01]  /*2c40*/  FADD R3, RZ, R112 ;  /* 0x00000070ff037221 */ /* 0x010fc20000000000 */
        /* <DEDUP_REMOVED lines=90> */
[----:B------:R-:W-:Y:S01]  /*31f0*/  FADD R159, RZ, R92 ;  /* 0x0000005cff9f7221 */ /* 0x000fe20000000000 */
[----:B------:R-:W-:-:S01]  /*3200*/  FADD R158, RZ, R93 ;  /* 0x0000005dff9e7221 */ /* 0x000fc20000000000 */
[----:B------:R-:W-:Y:S01]  /*3210*/  FADD R157, RZ, R94 ;  /* 0x0000005eff9d7221 */ /* 0x000fe20000000000 */
[----:B------:R-:W-:-:S01]  /*3220*/  FADD R156, RZ, R95 ;  /* 0x0000005fff9c7221 */ /* 0x000fc20000000000 */
[----:B------:R3:W-:Y:S01]  /*3230*/  STL [R1+0x5c], R3 ;  /* 0x00005c0301007387 */ /* 0x0007e20000100800 */
[----:B------:R-:W-:-:S01]  /*3240*/  FADD R155, RZ, R96 ;  /* 0x00000060ff9b7221 */ /* 0x000fc20000000000 */
[----:B-1----:R-:W-:Y:S01]  /*3250*/  FADD R5, RZ, R134 ;  /* 0x00000086ff057221 */ /* 0x002fe20000000000 */
[----:B------:R-:W-:-:S01]  /*3260*/  FADD R154, RZ, R97 ;  /* 0x00000061ff9a7221 */ /* 0x000fc20000000000 */
[----:B------:R1:W-:Y:S01]  /*3270*/  STL [R1+0x58], R0 ;  /* 0x0000580001007387 */ /* 0x0003e20000100800 */
[----:B------:R-:W-:-:S01]  /*3280*/  FADD R153, RZ, R98 ;  /* 0x00000062ff997221 */ /* 0x000fc20000000000 */
[----:B------:R-:W-:Y:S01]  /*3290*/  FADD R152, RZ, R99 ;  /* 0x00000063ff987221 */ /* 0x000fe20000000000 */
[----:B------:R-:W-:-:S01]  /*32a0*/  FADD R23, RZ, R100 ;  /* 0x00000064ff177221 */ /* 0x000fc20000000000 */
[----:B------:R-:W-:Y:S01]  /*32b0*/  FADD R22, RZ, R101 ;  /* 0x00000065ff167221 */ /* 0x000fe20000000000 */
[----:B------:R-:W-:-:S01]  /*32c0*/  FADD R19, RZ, R102 ;  /* 0x00000066ff137221 */ /* 0x000fc20000000000 */
[----:B---3--:R-:W-:Y:S01]  /*32d0*/  FADD R3, RZ, R132 ;  /* 0x00000084ff037221 */ /* 0x008fe20000000000 */
[----:B------:R-:W-:-:S01]  /*32e0*/  FADD R18, RZ, R103 ;  /* 0x00000067ff127221 */ /* 0x000fc20000000000 */
[----:B------:R-:W-:Y:S01]  /*32f0*/  FADD R17, RZ, R104 ;  /* 0x00000068ff117221 */ /* 0x000fe20000000000 */
[----:B------:R-:W-:-:S01]  /*3300*/  FADD R228, RZ, R105 ;  /* 0x00000069ffe47221 */ /* 0x000fc20000000000 */
[----:B-1----:R-:W-:Y:S01]  /*3310*/  FADD R0, RZ, R131 ;  /* 0x00000083ff007221 */ /* 0x002fe20000000000 */
[----:B------:R-:W-:-:S01]  /*3320*/  FADD R229, RZ, R106 ;  /* 0x0000006affe57221 */ /* 0x000fc20000000000 */
[----:B------:R-:W-:-:S03]  /*3330*/  UMOV UR8, URZ ;  /* 0x0000003f00087c82 */ /* 0x000fc60008000000 */
[----:B------:R1:W-:Y:S04]  /*3340*/  STL [R1+0x60], R0 ;  /* 0x0000600001007387 */ /* 0x0003e80000100800 */
[----:B------:R3:W-:Y:S01]  /*3350*/  STL [R1+0x64], R3 ;  /* 0x0000640301007387 */ /* 0x0007e20000100800 */
[----:B-1----:R-:W-:-:S01]  /*3360*/  FADD R0, RZ, R133 ;  /* 0x00000085ff007221 */ /* 0x002fc20000000000 */
[----:B---3--:R-:W-:-:S04]  /*3370*/  FADD R3, RZ, R135 ;  /* 0x00000087ff037221 */ /* 0x008fc80000000000 */
[----:B------:R1:W-:Y:S04]  /*3380*/  STL [R1+0x68], R0 ;  /* 0x0000680001007387 */ /* 0x0003e80000100800 */
[----:B------:R3:W-:Y:S04]  /*3390*/  STL [R1+0x6c], R5 ;  /* 0x00006c0501007387 */ /* 0x0007e80000100800 */
[----:B------:R4:W-:Y:S01]  /*33a0*/  STL [R1+0x70], R3 ;  /* 0x0000700301007387 */ /* 0x0009e20000100800 */
[----:B-1----:R-:W-:-:S01]  /*33b0*/  FADD R0, RZ, R136 ;  /* 0x00000088ff007221 */ /* 0x002fc20000000000 */
[----:B---3--:R-:W-:-:S04]  /*33c0*/  FADD R5, RZ, R137 ;  /* 0x00000089ff057221 */ /* 0x008fc80000000000 */
[----:B------:R1:W-:Y:S01]  /*33d0*/  STL [R1+0x74], R0 ;  /* 0x0000740001007387 */ /* 0x0003e20000100800 */
[----:B----4-:R-:W-:-:S03]  /*33e0*/  FADD R3, RZ, R138 ;  /* 0x0000008aff037221 */ /* 0x010fc60000000000 */
        /* <DEDUP_REMOVED lines=26> */
[----:B-1----:R-:W-:-:S05]  /*3590*/  FADD R0, RZ, R151 ;  /* 0x00000097ff007221 */ /* 0x002fca0000000000 */
[----:B------:R4:W-:Y:S02]  /*35a0*/  STL [R1+0xb0], R0 ;  /* 0x0000b00001007387 */ /* 0x0009e40000100800 */
.L_x_25:
[----:B------:R-:W-:-:S04]  /*35b0*/  UIADD3 UR10, UR44, 0x1, URZ ;  /* 0x000000012c0a7890 */ /* 0x000fc8000fffe03f */
[----:B------:R-:W-:-:S04]  /*35c0*/  UISETP.NE.AND UP0, UPT, UR10, 0x8, UPT ;  /* 0x000000080a00788c */ /* 0x000fc8000bf05270 */
[----:B------:R-:W-:Y:S02]  /*35d0*/  USEL UR5, URZ, 0x1, UP0 ;  /* 0x000000013f057887 */ /* 0x000fe40008000000 */
[----:B------:R-:W-:Y:S02]  /*35e0*/  USEL UR10, UR10, URZ, UP0 ;  /* 0x0000003f0a0a7287 */ /* 0x000fe40008000000 */
[----:B------:R-:W-:-:S06]  /*35f0*/  ULOP3.LUT UR5, UR36, UR5, URZ, 0x3c, !UPT ;  /* 0x0000000524057292 */ /* 0x000fcc000f8e3c3f */
[----:B-1-34-:R-:W-:Y:S01]  /*3600*/  IMAD.U32 R0, RZ, RZ, UR5 ;  /* 0x00000005ff007e24 */ /* 0x01afe2000f8e00ff */
[----:B------:R-:W-:-:S06]  /*3610*/  UMOV UR5, 0x1 ;  /* 0x0000000100057882 */ /* 0x000fcc0000000000 */
.L_x_20:
[----:B------:R-:W-:-:S04]  /*3620*/  UISETP.LT.AND UP0, UPT, UR56, 0x1, UPT ;  /* 0x000000013800788c */ /* 0x000fc8000bf01270 */
[----:B------:R-:W-:-:S04]  /*3630*/  USEL UR6, UR56, 0x1, UP0 ;  /* 0x0000000138067887 */ /* 0x000fc80008000000 */
[----:B------:R-:W-:-:S04]  /*3640*/  UIADD3 UR6, UR56, -UR6, URZ ;  /* 0x8000000638067290 */ /* 0x000fc8000fffe03f */
[----:B------:R-:W-:-:S06]  /*3650*/  UISETP.GE.AND UP0, UPT, UR6, 0x1, UPT ;  /* 0x000000010600788c */ /* 0x000fcc000bf06270 */
[----:B------:R-:W-:-:S13]  /*3660*/  PLOP3.LUT P0, PT, PT, PT, UP0, 0x80, 0x0 ;  /* 0x000000000000781c */ /* 0x000fda0003f0f008 */
[----:B------:R-:W-:Y:S05]  /*3670*/  @!P0 BRA `(.L_x_26) ;  /* 0x00000010009c8947 */ /* 0x000fea0003800000 */
[----:B------:R-:W-:Y:S01]  /*3680*/  UMOV UR11, UR6 ;  /* 0x00000006000b7c82 */ /* 0x000fe20008000000 */
[----:B------:R-:W-:Y:S01]  /*3690*/  UMOV UR12, UR44 ;  /* 0x0000002c000c7c82 */ /* 0x000fe20008000000 */
[----:B------:R-:W-:-:S05]  /*36a0*/  ULDC UR13, c[0x0][0x50c] ;  /* 0x00014300000d7ab9 */ /* 0x000fca0000000800 */
.L_x_34:
[----:B------:R-:W-:-:S06]  /*36b0*/  UISETP.NE.AND UP0, UPT, UR55, 0x3, UPT ;  /* 0x000000033700788c */ /* 0x000fcc000bf05270 */
[----:B------:R-:W-:-:S13]  /*36c0*/  PLOP3.LUT P1, PT, PT, PT, UP0, 0x80, 0x0 ;  /* 0x000000000000781c */ /* 0x000fda0003f2f008 */
[----:B------:R-:W-:Y:S05]  /*36d0*/  @!P1 BRA `(.L_x_27) ;  /* 0x0000000000049947 */ /* 0x000fea0003800000 */
[----:B------:R-:W-:Y:S01]  /*36e0*/  BPT.TRAP 0x1 ;  /* 0x000000040000795c */ /* 0x000fe20000300000 */
.L_x_27:
[----:B------:R-:W-:Y:S01]  /*36f0*/  ULEA UR6, UR10, UR49, 0x3 ;  /* 0x000000310a067291 */ /* 0x000fe2000f8e183f */
[----:B------:R-:W-:-:S08]  /*3700*/  SHF.L.U32 R3, R0, 0x1f, RZ ;  /* 0x0000001f00037819 */ /* 0x000fd000000006ff */
[----:B------:R1:W3:Y:S01]  /*3710*/  SYNCS.PHASECHK.TRANS64.TRYWAIT P0, [UR6], R3 ;  /* 0x00000003ff0075a7 */ /* 0x0002e20008000146 */
[----:B------:R-:W-:Y:S05]  /*3720*/  @!P1 BRA `(.L_x_28) ;  /* 0x0000000000049947 */ /* 0x000fea0003800000 */
[----:B------:R-:W-:Y:S01]  /*3730*/  BPT.TRAP 0x1 ;  /* 0x000000040000795c */ /* 0x000fe20000300000 */
.L_x_28:
[----:B---3--:R-:W-:Y:S05]  /*3740*/  @P0 BRA `(.L_x_29) ;  /* 0x0000000000080947 */ /* 0x008fea0003800000 */
[----:B------:R-:W3:Y:S02]  /*3750*/  SYNCS.PHASECHK.TRANS64.TRYWAIT P0, [UR6], R3 ;  /* 0x00000003ff0075a7 */ /* 0x000ee40008000146 */
[----:B---3--:R-:W-:Y:S05]  /*3760*/  @!P0 BRA `(.L_x_30) ;  /* 0x000000b000c88947 */ /* 0x008fea0003800000 */
.L_x_29:
[----:B------:R-:W-:Y:S01]  /*3770*/  UIADD3 UR6, UR49, 0x16200, URZ ;  /* 0x0001620031067890 */ /* 0x000fe2000fffe03f */
[----:B------:R-:W-:Y:S01]  /*3780*/  WARPGROUP.ARRIVE ;  /* 0x00000000000079c5 */ /* 0x000fe20000000000 */
[----:B------:R-:W-:Y:S02]  /*3790*/  UISETP.NE.AND UP0, UPT, UR4, URZ, UPT ;  /* 0x0000003f0400728c */ /* 0x000fe4000bf05270 */
[----:B------:R-:W-:Y:S02]  /*37a0*/  USHF.R.U32.HI UR6, URZ, 0x4, UR6 ;  /* 0x000000043f067899 */ /* 0x000fe40008011606 */
[----:B------:R-:W-:Y:S02]  /*37b0*/  USEL UR5, UR5, URZ, !UP0 ;  /* 0x0000003f05057287 */ /* 0x000fe4000c000000 */
[----:B------:R-:W-:Y:S02]  /*37c0*/  ULOP3.LUT UR6, UR6, 0x3fff, URZ, 0xc0, !UPT ;  /* 0x00003fff06067892 */ /* 0x000fe4000f8ec03f */
[----:B------:R-:W-:-:S02]  /*37d0*/  ULOP3.LUT UR4, UR9, 0x10000, URZ, 0xfc, !UPT ;  /* 0x0001000009047892 */ /* 0x000fc4000f8efc3f */
[----:B------:R-:W-:Y:S02]  /*37e0*/  ULOP3.LUT UR6, UR6, 0x10000, URZ, 0xfc, !UPT ;  /* 0x0001000006067892 */ /* 0x000fe4000f8efc3f */
[----:B------:R-:W-:Y:S02]  /*37f0*/  UISETP.NE.U32.AND UP0, UPT, UR5, URZ, UPT ;  /* 0x0000003f0500728c */ /* 0x000fe4000bf05070 */
[----:B------:R-:W-:Y:S02]  /*3800*/  ULEA UR4, UR10, UR4, 0x9 ;  /* 0x000000040a047291 */ /* 0x000fe4000f8e483f */
[----:B------:R-:W-:Y:S01]  /*3810*/  ULEA UR6, UR10, UR6, 0xa ;  /* 0x000000060a067291 */ /* 0x000fe2000f8e503f */
[----:B------:R-:W-:Y:S01]  /*3820*/  UMOV UR5, 0x80000020 ;  /* 0x8000002000057882 */ /* 0x000fe20000000000 */
[----:B------:R-:W-:Y:S01]  /*3830*/  UMOV UR7, 0x80000020 ;  /* 0x8000002000077882 */ /* 0x000fe20000000000 */
[----:B------:R-:W-:-:S06]  /*3840*/  UIADD3 UR8, UR8, 0x2, URZ ;  /* 0x0000000208087890 */ /* 0x000fcc000fffe03f */
[----:B------:R-:W-:Y:S01]  /*3850*/  QGMMA.64x256x32.F32.E4M3.E4M3 R24, gdesc[UR4], R24, UP0, gsb0 ;  /* 0x03e00000041879f3 */ /* 0x000fe2000b800818 */
[----:B------:R-:W-:Y:S02]  /*3860*/  UIADD3 UR4, UR4, 0x2, URZ ;  /* 0x0000000204047890 */ /* 0x000fe4000fffe03f */
[----:B------:R-:W-:Y:S01]  /*3870*/  UIADD3 UR6, UR6, 0x2, URZ ;  /* 0x0000000206067890 */ /* 0x000fe2000fffe03f */
[----:B------:R-:W-:Y:S01]  /*3880*/  UMOV UR5, 0x80000020 ;  /* 0x8000002000057882 */ /* 0x000fe20000000000 */
[----:B------:R-:W-:Y:S01]  /*3890*/  UMOV UR7, 0x80000020 ;  /* 0x8000002000077882 */ /* 0x000fe20000000000 */
[----:B------:R-:W-:Y:S01]  /*38a0*/  UISETP.NE.AND UP0, UPT, UR8, UR13, UPT ;  /* 0x0000000d0800728c */ /* 0x000fe2000bf05270 */
[----:B------:R-:W-:Y:S02]  /*38b0*/  WARPGROUP.DEPBAR.LE gsb0, 0x0 ;  /* 0x00008000000079c5 */ /* 0x000fe40000010000 */
[----:B------:R-:W-:-:S15]  /*38c0*/  WARPGROUP.ARRIVE ;  /* 0x00000000000079c5 */ /* 0x000fde0000000000 */
[----:B------:R-:W-:-:S04]  /*38d0*/  NOP ;  /* 0x0000000000007918 */ /* 0x000fc80000000000 */
[----:B------:R-:W-:Y:S01]  /*38e0*/  QGMMA.64x256x32.F32.E4M3.E4M3 R24, gdesc[UR4], R24, gsb0 ;  /* 0x03e00000041879f3 */ /* 0x000fe20008000818 */
[----:B------:R-:W-:-:S06]  /*38f0*/  USEL UR4, URZ, 0x1, UP0 ;  /* 0x000000013f047887 */ /* 0x000fcc0008000000 */
[----:B------:R-:W-:Y:S01]  /*3900*/  ISETP.NE.AND P0, PT, RZ, UR4, PT ;  /* 0x00000004ff007c0c */ /* 0x000fe2000bf05270 */
[----:B------:R-:W-:-:S12]  /*3910*/  WARPGROUP.DEPBAR.LE gsb0, 0x0 ;  /* 0x00008000000079c5 */ /* 0x000fd80000010000 */
[----:B------:R-:W-:Y:S05]  /*3920*/  @!P0 BRA `(.L_x_31) ;  /* 0x0000000c00848947 */ /* 0x000fea0003800000 */
[----:B------:R-:W4:Y:S04]  /*3930*/  LDL.LU R15, [R1] ;  /* 0x00000000010f7983 */ /* 0x000f280000300800 */
[----:B------:R-:W2:Y:S04]  /*3940*/  LDL.LU R14, [R1+0x4] ;  /* 0x00000400010e7983 */ /* 0x000ea80000300800 */
        /* <DEDUP_REMOVED lines=8> */
[----:B---3--:R-:W3:Y:S01]  /*39d0*/  LDL.LU R5, [R1+0x28] ;  /* 0x0000280001057983 */ /* 0x008ee20000300800 */
[----:B------:R-:W-:-:S01]  /*39e0*/  FADD R227, R24, R227 ;  /* 0x000000e318e37221 */ /* 0x000fc20000000000 */
[----:B------:R-:W-:Y:S01]  /*39f0*/  FADD R226, R25, R226 ;  /* 0x000000e219e27221 */ /* 0x000fe20000000000 */
[----:B------:R-:W-:-:S01]  /*3a00*/  FADD R225, R26, R225 ;  /* 0x000000e11ae17221 */ /* 0x000fc20000000000 */
[----:B------:R-:W-:Y:S01]  /*3a10*/  STL [R1+0xd8], R4 ;  /* 0x0000d80401007387 */ /* 0x000fe20000100800 */
[----:B------:R-:W-:-:S01]  /*3a20*/  FADD R224, R27, R224 ;  /* 0x000000e01be07221 */ /* 0x000fc20000000000 */
[----:B------:R-:W-:Y:S01]  /*3a30*/  FADD R223, R28, R223 ;  /* 0x000000df1cdf7221 */ /* 0x000fe20000000000 */
[----:B------:R-:W-:-:S01]  /*3a40*/  FADD R222, R29, R222 ;  /* 0x000000de1dde7221 */ /* 0x000fc20000000000 */
[----:B-----5:R-:W-:Y:S01]  /*3a50*/  STL [R1+0xd4], R2 ;  /* 0x0000d40201007387 */ /* 0x020fe20000100800 */
[----:B------:R-:W-:-:S01]  /*3a60*/  FADD R221, R30, R221 ;  /* 0x000000dd1edd7221 */ /* 0x000fc20000000000 */
[----:B------:R-:W-:Y:S01]  /*3a70*/  FADD R220, R31, R220 ;  /* 0x000000dc1fdc7221 */ /* 0x000fe20000000000 */
[----:B------:R-:W-:-:S01]  /*3a80*/  FADD R219, R32, R219 ;  /* 0x000000db20db7221 */ /* 0x000fc20000000000 */
[----:B------:R-:W-:Y:S01]  /*3a90*/  STL [R1+0xd0], R0 ;  /* 0x0000d00001007387 */ /* 0x000fe20000100800 */
[----:B------:R-:W-:-:S01]  /*3aa0*/  FADD R218, R33, R218 ;  /* 0x000000da21da7221 */ /* 0x000fc20000000000 */
[----:B------:R-:W-:Y:S01]  /*3ab0*/  FADD R217, R34, R217 ;  /* 0x000000d922d97221 */ /* 0x000fe20000000000 */
        /* <DEDUP_REMOVED lines=72> */
[----:B----4-:R-:W-:-:S01]  /*3f40*/  FADD R15, R107, R15 ;  /* 0x0000000f6b0f7221 */ /* 0x010fc20000000000 */
[----:B--2---:R-:W-:-:S04]  /*3f50*/  FADD R14, R108, R14 ;  /* 0x0000000e6c0e7221 */ /* 0x004fc80000000000 */
[----:B------:R2:W-:Y:S01]  /*3f60*/  STL [R1], R15 ;  /* 0x0000000f01007387 */ /* 0x0005e20000100800 */
[----:B------:R-:W-:-:S03]  /*3f70*/  FADD R13, R109, R13 ;  /* 0x0000000d6d0d7221 */ /* 0x000fc60000000000 */
[----:B------:R4:W-:Y:S01]  /*3f80*/  STL [R1+0x4], R14 ;  /* 0x0000040e01007387 */ /* 0x0009e20000100800 */
        /* <DEDUP_REMOVED lines=13> */
[----:B------:R-:W4:Y:S01]  /*4060*/  LDL.LU R21, [R1+0x2c] ;  /* 0x00002c0001157983 */ /* 0x000f220000300800 */
[----:B---3--:R-:W-:-:S03]  /*4070*/  FADD R5, R117, R5 ;  /* 0x0000000575057221 */ /* 0x008fc60000000000 */
[----:B------:R3:W-:Y:S04]  /*4080*/  STL [R1+0x20], R7 ;  /* 0x0000200701007387 */ /* 0x0007e80000100800 */
[----:B------:R-:W3:Y:S04]  /*4090*/  LDL.LU R20, [R1+0x30] ;  /* 0x0000300001147983 */ /* 0x000ee80000300800 */
[----:B------:R3:W-:Y:S04]  /*40a0*/  STL [R1+0x24], R6 ;  /* 0x0000240601007387 */ /* 0x0007e80000100800 */
[----:B--2---:R-:W2:Y:S04]  /*40b0*/  LDL.LU R15, [R1+0x34] ;  /* 0x00003400010f7983 */ /* 0x004ea80000300800 */
[----:B------:R3:W-:Y:S04]  /*40c0*/  STL [R1+0x28], R5 ;  /* 0x0000280501007387 */ /* 0x0007e80000100800 */
[----:B----4-:R-:W4:Y:S04]  /*40d0*/  LDL.LU R14, [R1+0x38] ;  /* 0x00003800010e7983 */ /* 0x010f280000300800 */
[----:B-1----:R-:W4:Y:S04]  /*40e0*/  LDL.LU R13, [R1+0x3c] ;  /* 0x00003c00010d7983 */ /* 0x002f280000300800 */
[----:B------:R-:W4:Y:S04]  /*40f0*/  LDL.LU R12, [R1+0x40] ;  /* 0x00004000010c7983 */ /* 0x000f280000300800 */
[----:B------:R-:W4:Y:S04]  /*4100*/  LDL.LU R11, [R1+0x44] ;  /* 0x00004400010b7983 */ /* 0x000f280000300800 */
[----:B------:R-:W4:Y:S04]  /*4110*/  LDL.LU R10, [R1+0x48] ;  /* 0x00004800010a7983 */ /* 0x000f280000300800 */
[----:B------:R-:W4:Y:S04]  /*4120*/  LDL.LU R9, [R1+0x4c] ;  /* 0x00004c0001097983 */ /* 0x000f280000300800 */
[----:B------:R-:W4:Y:S04]  /*4130*/  LDL.LU R8, [R1+0x50] ;  /* 0x0000500001087983 */ /* 0x000f280000300800 */
[----:B---3--:R-:W3:Y:S04]  /*4140*/  LDL.LU R7, [R1+0x54] ;  /* 0x0000540001077983 */ /* 0x008ee80000300800 */
[----:B------:R-:W3:Y:S04]  /*4150*/  LDL.LU R6, [R1+0x58] ;  /* 0x0000580001067983 */ /* 0x000ee80000300800 */
[----:B------:R-:W3:Y:S04]  /*4160*/  LDL.LU R5, [R1+0x5c] ;  /* 0x00005c0001057983 */ /* 0x000ee80000300800 */
[----:B------:R-:W3:Y:S04]  /*4170*/  LDL.LU R4, [R1+0x60] ;  /* 0x0000600001047983 */ /* 0x000ee80000300800 */
[----:B------:R-:W3:Y:S04]  /*4180*/  LDL.LU R3, [R1+0x64] ;  /* 0x0000640001037983 */ /* 0x000ee80000300800 */
[----:B------:R-:W3:Y:S04]  /*4190*/  LDL.LU R2, [R1+0x68] ;  /* 0x0000680001027983 */ /* 0x000ee80000300800 */
[----:B------:R-:W3:Y:S01]  /*41a0*/  LDL.LU R0, [R1+0x6c] ;  /* 0x00006c0001007983 */ /* 0x000ee20000300800 */
[----:B------:R-:W-:-:S01]  /*41b0*/  FADD R21, R118, R21 ;  /* 0x0000001576157221 */ /* 0x000fc20000000000 */
[----:B------:R-:W-:-:S04]  /*41c0*/  FADD R20, R119, R20 ;  /* 0x0000001477147221 */ /* 0x000fc80000000000 */
[----:B------:R-:W-:Y:S01]  /*41d0*/  STL [R1+0x2c], R21 ;  /* 0x00002c1501007387 */ /* 0x000fe20000100800 */
[----:B--2---:R-:W-:-:S03]  /*41e0*/  FADD R15, R120, R15 ;  /* 0x0000000f780f7221 */ /* 0x004fc60000000000 */
[----:B------:R-:W-:Y:S01]  /*41f0*/  STL [R1+0x30], R20 ;  /* 0x0000301401007387 */ /* 0x000fe20000100800 */
[----:B----4-:R-:W-:-:S03]  /*4200*/  FADD R14, R121, R14 ;  /* 0x0000000e790e7221 */ /* 0x010fc60000000000 */
[----:B------:R-:W-:Y:S01]  /*4210*/  STL [R1+0x34], R15 ;  /* 0x0000340f01007387 */ /* 0x000fe20000100800 */
[----:B------:R-:W-:-:S03]  /*4220*/  FADD R13, R122, R13 ;  /* 0x0000000d7a0d7221 */ /* 0x000fc60000000000 */
        /* <DEDUP_REMOVED lines=11> */
[----:B---3--:R-:W-:-:S03]  /*42e0*/  FADD R7, R128, R7 ;  /* 0x0000000780077221 */ /* 0x008fc60000000000 */
        /* <DEDUP_REMOVED lines=8> */
[----:B------:R1:W-:Y:S01]  /*4370*/  STL [R1+0x60], R4 ;  /* 0x0000600401007387 */ /* 0x0003e20000100800 */
[----:B------:R-:W-:-:S01]  /*4380*/  FADD R2, R133, R2 ;  /* 0x0000000285027221 */ /* 0x000fc20000000000 */
[----:B------:R-:W-:Y:S02]  /*4390*/  FADD R0, R134, R0 ;  /* 0x0000000086007221 */ /* 0x000fe40000000000 */
[----:B-1----:R-:W2:Y:S04]  /*43a0*/  LDL.LU R4, [R1+0x70] ;  /* 0x0000700001047983 */ /* 0x002ea80000300800 */
[----:B------:R-:W-:Y:S04]  /*43b0*/  STL [R1+0x64], R3 ;  /* 0x0000640301007387 */ /* 0x000fe80000100800 */
[----:B------:R1:W-:Y:S04]  /*43c0*/  STL [R1+0x68], R2 ;  /* 0x0000680201007387 */ /* 0x0003e80000100800 */
[----:B-1----:R-:W3:Y:S04]  /*43d0*/  LDL.LU R2, [R1+0x74] ;  /* 0x0000740001027983 */ /* 0x002ee80000300800 */
[----:B------:R1:W-:Y:S04]  /*43e0*/  STL [R1+0x6c], R0 ;  /* 0x00006c0001007387 */ /* 0x0003e80000100800 */
[----:B-1----:R-:W4:Y:S04]  /*43f0*/  LDL.LU R0, [R1+0x78] ;  /* 0x0000780001007983 */ /* 0x002f280000300800 */
[----:B------:R-:W4:Y:S04]  /*4400*/  LDL.LU R21, [R1+0x7c] ;  /* 0x00007c0001157983 */ /* 0x000f280000300800 */
        /* <DEDUP_REMOVED lines=12> */
[----:B------:R-:W4:Y:S01]  /*44d0*/  LDL.LU R3, [R1+0xb0] ;  /* 0x0000b00001037983 */ /* 0x000f220000300800 */
[----:B------:R-:W-:Y:S01]  /*44e0*/  UMOV UR8, URZ ;  /* 0x0000003f00087c82 */ /* 0x000fe20008000000 */
[----:B--2---:R-:W-:-:S05]  /*44f0*/  FADD R4, R135, R4 ;  /* 0x0000000487047221 */ /* 0x004fca0000000000 */
[----:B------:R1:W-:Y:S04]  /*4500*/  STL [R1+0x70], R4 ;  /* 0x0000700401007387 */ /* 0x0003e80000100800 */
[----:B-1----:R1:W5:Y:S01]  /*4510*/  LDL.LU R4, [R1+0xd8] ;  /* 0x0000d80001047983 */ /* 0x0023620000300800 */
[----:B---3--:R-:W-:-:S05]  /*4520*/  FADD R2, R136, R2 ;  /* 0x0000000288027221 */ /* 0x008fca0000000000 */
[----:B------:R2:W-:Y:S01]  /*4530*/  STL [R1+0x74], R2 ;  /* 0x0000740201007387 */ /* 0x0005e20000100800 */
[----:B----4-:R-:W-:-:S03]  /*4540*/  FADD R0, R137, R0 ;  /* 0x0000000089007221 */ /* 0x010fc60000000000 */
[----:B--2---:R1:W5:Y:S01]  /*4550*/  LDL.LU R2, [R1+0xd4] ;  /* 0x0000d40001027983 */ /* 0x0043620000300800 */
[----:B------:R-:W-:-:S03]  /*4560*/  FADD R21, R138, R21 ;  /* 0x000000158a157221 */ /* 0x000fc60000000000 */
[----:B------:R2:W-:Y:S01]  /*4570*/  STL [R1+0x78], R0 ;  /* 0x0000780001007387 */ /* 0x0005e20000100800 */
[----:B------:R-:W-:-:S01]  /*4580*/  FADD R20, R139, R20 ;  /* 0x000000148b147221 */ /* 0x000fc20000000000 */
[----:B------:R-:W-:Y:S02]  /*4590*/  FADD R15, R140, R15 ;  /* 0x0000000f8c0f7221 */ /* 0x000fe40000000000 */
[----:B--2---:R1:W5:Y:S01]  /*45a0*/  LDL.LU R0, [R1+0xd0] ;  /* 0x0000d00001007983 */ /* 0x0043620000300800 */
        /* <DEDUP_REMOVED lines=18> */
[----:B------:R-:W-:-:S01]  /*46d0*/  FADD R5, R150, R5 ;  /* 0x0000000596057221 */ /* 0x000fc20000000000 */
[----:B------:R-:W-:Y:S02]  /*46e0*/  FADD R3, R3, R151 ;  /* 0x0000009703037221 */ /* 0x000fe40000000000 */
[----:B------:R1:W-:Y:S04]  /*46f0*/  STL [R1+0xa0], R8 ;  /* 0x0000a00801007387 */ /* 0x0003e80000100800 */
[----:B------:R1:W-:Y:S04]  /*4700*/  STL [R1+0xa4], R7 ;  /* 0x0000a40701007387 */ /* 0x0003e80000100800 */
[----:B------:R1:W-:Y:S04]  /*4710*/  STL [R1+0xa8], R6 ;  /* 0x0000a80601007387 */ /* 0x0003e80000100800 */
[----:B------:R1:W-:Y:S04]  /*4720*/  STL [R1+0xb0], R3 ;  /* 0x0000b00301007387 */ /* 0x0003e80000100800 */
[----:B------:R1:W-:Y:S02]  /*4730*/  STL [R1+0xac], R5 ;  /* 0x0000ac0501007387 */ /* 0x0003e40000100800 */
.L_x_31:
[----:B------:R-:W-:Y:S05]  /*4740*/  @!P1 BRA `(.L_x_32) ;  /* 0x0000000000049947 */ /* 0x000fea0003800000 */
[----:B------:R-:W-:Y:S01]  /*4750*/  BPT.TRAP 0x1 ;  /* 0x000000040000795c */ /* 0x000fe20000300000 */
.L_x_32:
[----:B-1-3--:R-:W3:Y:S04]  /*4760*/  LDL R3, [R1+0xbc] ;  /* 0x0000bc0001037983 */ /* 0x00aee80000100800 */
[----:B------:R-:W4:Y:S01]  /*4770*/  LDL R5, [R1+0xc0] ;  /* 0x0000c00001057983 */ /* 0x000f220000100800 */
[----:B------:R-:W-:Y:S01]  /*4780*/  UISETP.GT.U32.AND UP0, UPT, UR46, 0x1, UPT ;  /* 0x000000012e00788c */ /* 0x000fe2000bf04070 */
[----:B---3--:R-:W-:Y:S02]  /*4790*/  ISETP.NE.AND P0, PT, R3, RZ, PT ;  /* 0x000000ff0300720c */ /* 0x008fe40003f05270 */
[----:B------:R-:W-:-:S11]  /*47a0*/  MOV R3, UR12 ;  /* 0x0000000c00037c02 */ /* 0x000fd60008000f00 */
[----:B------:R-:W-:-:S05]  /*47b0*/  @P0 LEA R3, R3, UR49, 0x3 ;  /* 0x0000003103030c11 */ /* 0x000fca000f8e18ff */
[----:B------:R-:W-:-:S05]  /*47c0*/  @P0 VIADD R3, R3, 0x40 ;  /* 0x0000004003030836 */ /* 0x000fca0000000000 */
[----:B----4-:R-:W-:-:S04]  /*47d0*/  @P0 PRMT R3, R5, 0x654, R3 ;  /* 0x0000065405030816 */ /* 0x010fc80000000003 */
[----:B------:R1:W-:Y:S01]  /*47e0*/  @P0 SYNCS.ARRIVE.TRANS64.RED.A1T0 RZ, [R3+URZ], RZ ;  /* 0x000000ff03ff09a7 */ /* 0x0003e2000810043f */
[----:B------:R-:W-:-:S13]  /*47f0*/  PLOP3.LUT P0, PT, PT, PT, UP0, 0x80, 0x0 ;  /* 0x000000000000781c */ /* 0x000fda0003f0f008 */
[----:B-1----:R-:W-:Y:S05]  /*4800*/  @P0 BRA `(.L_x_33) ;  /* 0x0000000000040947 */ /* 0x002fea0003800000 */
[----:B------:R-:W-:Y:S01]  /*4810*/  BPT.TRAP 0x1 ;  /* 0x000000040000795c */ /* 0x000fe20000300000 */
.L_x_33:
[----:B------:R-:W-:Y:S02]  /*4820*/  UISETP.GT.AND UP2, UPT, UR11, 0x1, UPT ;  /* 0x000000010b00788c */ /* 0x000fe4000bf44270 */
[----:B------:R-:W-:Y:S02]  /*4830*/  UIADD3 UR10, UR10, 0x1, URZ ;  /* 0x000000010a0a7890 */ /* 0x000fe4000fffe03f */
[----:B------:R-:W-:Y:S02]  /*4840*/  UIADD3 UR12, UR12, 0x1, URZ ;  /* 0x000000010c0c7890 */ /* 0x000fe4000fffe03f */
[----:B------:R-:W-:Y:S01]  /*4850*/  PLOP3.LUT P0, PT, PT, PT, UP2, 0x80, 0x0 ;  /* 0x000000000000781c */ /* 0x000fe20003f0f028 */
[----:B------:R-:W-:Y:S02]  /*4860*/  UISETP.NE.AND UP0, UPT, UR10, 0x8, UPT ;  /* 0x000000080a00788c */ /* 0x000fe4000bf05270 */
[----:B------:R-:W-:Y:S02]  /*4870*/  UISETP.NE.AND UP1, UPT, UR12, 0x8, UPT ;  /* 0x000000080c00788c */ /* 0x000fe4000bf25270 */
[----:B------:R-:W-:-:S02]  /*4880*/  USEL UR5, URZ, 0x1, UP0 ;  /* 0x000000013f057887 */ /* 0x000fc40008000000 */
[----:B------:R-:W-:Y:S02]  /*4890*/  UIADD3 UR11, UR11, -0x1, URZ ;  /* 0xffffffff0b0b7890 */ /* 0x000fe4000fffe03f */
[----:B------:R-:W-:Y:S02]  /*48a0*/  USEL UR10, UR10, URZ, UP0 ;  /* 0x0000003f0a0a7287 */ /* 0x000fe40008000000 */
[----:B-----5:R-:W-:Y:S01]  /*48b0*/  LOP3.LUT R0, R0, UR5, RZ, 0x3c, !PT ;  /* 0x0000000500007c12 */ /* 0x020fe2000f8e3cff */
[----:B------:R-:W-:Y:S01]  /*48c0*/  USEL UR12, UR12, URZ, UP1 ;  /* 0x0000003f0c0c7287 */ /* 0x000fe20008800000 */
[----:B------:R-:W-:Y:S01]  /*48d0*/  UMOV UR5, 0x1 ;  /* 0x0000000100057882 */ /* 0x000fe20000000000 */
[----:B------:R-:W-:Y:S10]  /*48e0*/  @P0 BRA `(.L_x_34) ;  /* 0xffffffec00700947 */ /* 0x000ff4000383ffff */
.L_x_26:
[----:B------:R-:W-:-:S04]  /*48f0*/  UISETP.NE.AND UP0, UPT, UR8, URZ, UPT ;  /* 0x0000003f0800728c */ /* 0x000fc8000bf05270 */
[----:B------:R-:W-:-:S06]  /*4900*/  USEL UR4, URZ, 0x1, !UP0 ;  /* 0x000000013f047887 */ /* 0x000fcc000c000000 */
[----:B------:R-:W-:-:S13]  /*4910*/  ISETP.NE.AND P0, PT, RZ, UR4, PT ;  /* 0x00000004ff007c0c */ /* 0x000fda000bf05270 */
[----:B------:R-:W-:Y:S05]  /*4920*/  @!P0 BRA `(.L_x_35) ;  /* 0x0000000c00688947 */ /* 0x000fea0003800000 */
[----:B------:R-:W3:Y:S04]  /*4930*/  LDL.LU R3, [R1+0xb0] ;  /* 0x0000b00001037983 */ /* 0x000ee80000300800 */
[----:B------:R-:W4:Y:S04]  /*4940*/  LDL.LU R5, [R1+0xac] ;  /* 0x0000ac0001057983 */ /* 0x000f280000300800 */
[----:B------:R-:W2:Y:S04]  /*4950*/  LDL.LU R6, [R1+0xa8] ;  /* 0x0000a80001067983 */ /* 0x000ea80000300800 */
[----:B------:R-:W3:Y:S04]  /*4960*/  LDL.LU R7, [R1+0xa4] ;  /* 0x0000a40001077983 */ /* 0x000ee80000300800 */
[----:B------:R-:W4:Y:S04]  /*4970*/  LDL.LU R8, [R1+0xa0] ;  /* 0x0000a00001087983 */ /* 0x000f280000300800 */
[----:B------:R-:W2:Y:S04]  /*4980*/  LDL.LU R9, [R1+0x9c] ;  /* 0x00009c0001097983 */ /* 0x000ea80000300800 */
[----:B------:R-:W3:Y:S04]  /*4990*/  LDL.LU R10, [R1+0x98] ;  /* 0x00009800010a7983 */ /* 0x000ee80000300800 */
[----:B------:R-:W4:Y:S04]  /*49a0*/  LDL.LU R11, [R1+0x94] ;  /* 0x00009400010b7983 */ /* 0x000f280000300800 */
[----:B------:R-:W2:Y:S04]  /*49b0*/  LDL.LU R12, [R1+0x90] ;  /* 0x00009000010c7983 */ /* 0x000ea80000300800 */
[----:B------:R-:W3:Y:S04]  /*49c0*/  LDL.LU R13, [R1+0x8c] ;  /* 0x00008c00010d7983 */ /* 0x000ee80000300800 */
[----:B------:R-:W4:Y:S01]  /*49d0*/  LDL.LU R0, [R1+0x24] ;  /* 0x0000240001007983 */ /* 0x000f220000300800 */
[----:B------:R-:W-:-:S03]  /*49e0*/  FADD R227, R24, R227 ;  /* 0x000000e318e37221 */ /* 0x000fc60000000000 */
[----:B------:R-:W2:Y:S01]  /*49f0*/  LDL.LU R21, [R1+0x28] ;  /* 0x0000280001157983 */ /* 0x000ea20000300800 */
[----:B------:R-:W-:-:S03]  /*4a00*/  FADD R226, R25, R226 ;  /* 0x000000e219e27221 */ /* 0x000fc60000000000 */
[----:B------:R-:W3:Y:S01]  /*4a10*/  LDL.LU R20, [R1+0x2c] ;  /* 0x00002c0001147983 */ /* 0x000ee20000300800 */
        /* <DEDUP_REMOVED lines=13> */
[----:B------:R-:W3:Y:S04]  /*4af0*/  LDL.LU R28, [R1+0x10] ;  /* 0x00001000011c7983 */ /* 0x000ee80000300800 */
[----:B------:R-:W3:Y:S04]  /*4b00*/  LDL.LU R29, [R1+0xc] ;  /* 0x00000c00011d7983 */ /* 0x000ee80000300800 */
[----:B------:R-:W3:Y:S04]  /*4b10*/  LDL.LU R30, [R1+0x8] ;  /* 0x00000800011e7983 */ /* 0x000ee80000300800 */
[----:B------:R-:W3:Y:S04]  /*4b20*/  LDL.LU R31, [R1+0x4] ;  /* 0x00000400011f7983 */ /* 0x000ee80000300800 */
[----:B------:R-:W3:Y:S01]  /*4b30*/  LDL.LU R32, [R1] ;  /* 0x0000000001207983 */ /* 0x000ee20000300800 */
[----:B------:R-:W-:Y:S01]  /*4b40*/  FADD R212, R39, R212 ;  /* 0x000000d427d47221 */ /* 0x000fe20000000000 */
        /* <DEDUP_REMOVED lines=73> */
[----:B----4-:R-:W-:Y:S01]  /*4fe0*/  FADD R0, R116, R0 ;  /* 0x0000000074007221 */ /* 0x010fe20000000000 */
[----:B--2---:R-:W-:Y:S01]  /*4ff0*/  FADD R21, R117, R21 ;  /* 0x0000001575157221 */ /* 0x004fe20000000000 */
[----:B---3--:R-:W-:Y:S01]  /*5000*/  FADD R20, R118, R20 ;  /* 0x0000001476147221 */ /* 0x008fe20000000000 */
        /* <DEDUP_REMOVED lines=10> */
[----:B------:R-:W-:-:S05]  /*50b0*/  FADD R32, R107, R32 ;  /* 0x000000206b207221 */ /* 0x000fca0000000000 */
[----:B------:R1:W-:Y:S04]  /*50c0*/  STL [R1], R32 ;  /* 0x0000002001007387 */ /* 0x0003e80000100800 */
[----:B------:R2:W-:Y:S04]  /*50d0*/  STL [R1+0x4], R31 ;  /* 0x0000041f01007387 */ /* 0x0005e80000100800 */
        /* <DEDUP_REMOVED lines=12> */
[----:B------:R-:W4:Y:S04]  /*51a0*/  LDL.LU R39, [R1+0x38] ;  /* 0x0000380001277983 */ /* 0x000f280000300800 */
[----:B------:R-:W4:Y:S04]  /*51b0*/  LDL.LU R38, [R1+0x3c] ;  /* 0x00003c0001267983 */ /* 0x000f280000300800 */
[----:B------:R-:W4:Y:S04]  /*51c0*/  LDL.LU R37, [R1+0x40] ;  /* 0x0000400001257983 */ /* 0x000f280000300800 */
[----:B------:R-:W4:Y:S04]  /*51d0*/  LDL.LU R36, [R1+0x44] ;  /* 0x0000440001247983 */ /* 0x000f280000300800 */
[----:B------:R-:W4:Y:S04]  /*51e0*/  LDL.LU R35, [R1+0x48] ;  /* 0x0000480001237983 */ /* 0x000f280000300800 */
[----:B------:R-:W4:Y:S04]  /*51f0*/  LDL.LU R34, [R1+0x4c] ;  /* 0x00004c0001227983 */ /* 0x000f280000300800 */
[----:B------:R-:W4:Y:S04]  /*5200*/  LDL.LU R33, [R1+0x50] ;  /* 0x0000500001217983 */ /* 0x000f280000300800 */
[----:B-1----:R-:W4:Y:S04]  /*5210*/  LDL.LU R32, [R1+0x54] ;  /* 0x0000540001207983 */ /* 0x002f280000300800 */
[----:B--2---:R-:W2:Y:S04]  /*5220*/  LDL.LU R31, [R1+0x58] ;  /* 0x00005800011f7983 */ /* 0x004ea80000300800 */
[----:B---3--:R-:W3:Y:S04]  /*5230*/  LDL.LU R30, [R1+0x5c] ;  /* 0x00005c00011e7983 */ /* 0x008ee80000300800 */
[----:B----4-:R-:W4:Y:S04]  /*5240*/  LDL.LU R29, [R1+0x60] ;  /* 0x00006000011d7983 */ /* 0x010f280000300800 */
        /* <DEDUP_REMOVED lines=21> */
[----:B------:R-:W-:-:S04]  /*53a0*/  FADD R38, R122, R38 ;  /* 0x000000267a267221 */ /* 0x000fc80000000000 */
        /* <DEDUP_REMOVED lines=13> */
[----:B--2---:R-:W-:-:S03]  /*5480*/  FADD R31, R129, R31 ;  /* 0x0000001f811f7221 */ /* 0x004fc60000000000 */
[----:B------:R1:W-:Y:S01]  /*5490*/  STL [R1+0x54], R32 ;  /* 0x0000542001007387 */ /* 0x0003e20000100800 */
[----:B---3--:R-:W-:-:S03]  /*54a0*/  FADD R30, R130, R30 ;  /* 0x0000001e821e7221 */ /* 0x008fc60000000000 */
[----:B------:R1:W-:Y:S01]  /*54b0*/  STL [R1+0x58], R31 ;  /* 0x0000581f01007387 */ /* 0x0003e20000100800 */
[----:B----4-:R-:W-:-:S03]  /*54c0*/  FADD R29, R131, R29 ;  /* 0x0000001d831d7221 */ /* 0x010fc60000000000 */
        /* <DEDUP_REMOVED lines=31> */
[----:B------:R1:W-:Y:S02]  /*56c0*/  STL [R1+0xac], R5 ;  /* 0x0000ac0501007387 */ /* 0x0003e40000100800 */
.L_x_35:
[----:B-1----:R-:W1:Y:S02]  /*56d0*/  LDC R0, c[0x0][0x28c] ;  /* 0x0000a300ff007b82 */ /* 0x002e640000000800 */
[----:B-1----:R-:W-:-:S13]  /*56e0*/  ISETP.GE.AND P0, PT, R0, 0x1, PT ;  /* 0x000000010000780c */ /* 0x002fda0003f06270 */
[----:B------:R-:W-:Y:S05]  /*56f0*/  @!P0 BRA `(.L_x_36) ;  /* 0x00000000005c8947 */ /* 0x000fea0003800000 */
[----:B------:R-:W-:-:S06]  /*5700*/  UISETP.NE.AND UP0, UPT, UR55, 0x3, UPT ;  /* 0x000000033700788c */ /* 0x000fcc000bf05270 */
[----:B------:R-:W-:-:S13]  /*5710*/  PLOP3.LUT P0, PT, PT, PT, UP0, 0x80, 0x0 ;  /* 0x000000000000781c */ /* 0x000fda0003f0f008 */
[----:B------:R-:W-:Y:S05]  /*5720*/  @!P0 BRA `(.L_x_37) ;  /* 0x0000000000048947 */ /* 0x000fea0003800000 */
[----:B------:R-:W-:Y:S01]  /*5730*/  BPT.TRAP 0x1 ;  /* 0x000000040000795c */ /* 0x000fe20000300000 */
.L_x_37:
[----:B------:R-:W3:Y:S04]  /*5740*/  LDL R0, [R1+0xbc] ;  /* 0x0000bc0001007983 */ /* 0x000ee80000100800 */
[----:B------:R-:W4:Y:S01]  /*5750*/  LDL R3, [R1+0xc0] ;  /* 0x0000c00001037983 */ /* 0x000f220000100800 */
[----:B------:R-:W-:Y:S01]  /*5760*/  UISETP.LT.AND UP1, UPT, UR56, 0x1, UPT ;  /* 0x000000013800788c */ /* 0x000fe2000bf21270 */
[----:B---3--:R-:W-:-:S13]  /*5770*/  ISETP.NE.AND P0, PT, R0, RZ, PT ;  /* 0x000000ff0000720c */ /* 0x008fda0003f05270 */
[----:B------:R-:W-:-:S05]  /*5780*/  VOTEU.ANY UP0, P0 ;  /* 0x00000000003f7886 */ /* 0x000fca0000000100 */
[----:B------:R-:W-:-:S04]  /*5790*/  @UP0 USEL UR4, UR56, 0x1, UP1 ;  /* 0x0000000138040887 */ /* 0x000fc80008800000 */
[----:B------:R-:W-:-:S06]  /*57a0*/  @UP0 UIADD3 UR4, UR44, UR56, -UR4 ;  /* 0x000000382c040290 */ /* 0x000fcc000fffe804 */
[----:B------:R-:W-:Y:S01]  /*57b0*/  IMAD.U32 R0, RZ, RZ, UR4 ;  /* 0x00000004ff007e24 */ /* 0x000fe2000f8e00ff */
[----:B----4-:R-:W-:Y:S01]  /*57c0*/  MOV R5, R3 ;  /* 0x0000000300057202 */ /* 0x010fe20000000f00 */
[----:B------:R-:W-:-:S03]  /*57d0*/  IMAD.U32 R3, RZ, RZ, UR49 ;  /* 0x00000031ff037e24 */ /* 0x000fc6000f8e00ff */
[----:B------:R-:W-:-:S04]  /*57e0*/  @P0 SHF.L.U32 R0, R0, 0x3, RZ ;  /* 0x0000000300000819 */ /* 0x000fc800000006ff */
[----:B------:R-:W-:Y:S01]  /*57f0*/  @P0 LOP3.LUT R0, R0, 0x38, RZ, 0xc0, !PT ;  /* 0x0000003800000812 */ /* 0x000fe200078ec0ff */
[----:B------:R-:W-:-:S03]  /*5800*/  UISETP.GT.U32.AND UP0, UPT, UR46, 0x1, UPT ;  /* 0x000000012e00788c */ /* 0x000fc6000bf04070 */
[----:B------:R-:W-:-:S04]  /*5810*/  @P0 IADD3 R0, R3, 0x40, R0 ;  /* 0x0000004003000810 */ /* 0x000fc80007ffe000 */
[----:B------:R-:W-:-:S04]  /*5820*/  @P0 PRMT R0, R5, 0x654, R0 ;  /* 0x0000065405000816 */ /* 0x000fc80000000000 */
[----:B------:R1:W-:Y:S01]  /*5830*/  @P0 SYNCS.ARRIVE.TRANS64.RED.A1T0 RZ, [R0+URZ], RZ ;  /* 0x000000ff00ff09a7 */ /* 0x0003e2000810043f */
[----:B------:R-:W-:-:S13]  /*5840*/  PLOP3.LUT P0, PT, PT, PT, UP0, 0x80, 0x0 ;  /* 0x000000000000781c */ /* 0x000fda0003f0f008 */
[----:B-1----:R-:W-:Y:S05]  /*5850*/  @P0 BRA `(.L_x_36) ;  /* 0x0000000000040947 */ /* 0x002fea0003800000 */
[----:B------:R-:W-:Y:S01]  /*5860*/  BPT.TRAP 0x1 ;  /* 0x000000040000795c */ /* 0x000fe20000300000 */
.L_x_36:
[----:B------:R-:W-:Y:S01]  /*5870*/  UIADD3 UR4, UR49, 0x100, URZ ;  /* 0x0000010031047890 */ /* 0x000fe2000fffe03f */
[----:B------:R-:W-:Y:S01]  /*5880*/  R2UR UR42, R4 ;  /* 0x00000000042a72ca */ /* 0x000fe200000e0000 */
[----:B------:R-:W-:Y:S02]  /*5890*/  USHF.L.U32 UR41, UR41, 0x8, URZ ;  /* 0x0000000829297899 */ /* 0x000fe4000800063f */
[----:B------:R-:W-:-:S06]  /*58a0*/  ULOP3.LUT UP0, URZ, UR4, 0x9f, URZ, 0xc0, !UPT ;  /* 0x0000009f043f7892 */ /* 0x000fcc000f80c03f */
[----:B------:R-:W-:-:S04]  /*58b0*/  PLOP3.LUT P0, PT, PT, PT, UP0, 0x80, 0x0 ;  /* 0x000000000000781c */ /* 0x000fc80003f0f008 */
[----:B------:R-:W-:-:S09]  /*58c0*/  USHF.L.U32 UR42, UR42, 0x7, URZ ;  /* 0x000000072a2a7899 */ /* 0x000fd2000800063f */
[----:B------:R-:W-:Y:S05]  /*58d0*/  @!P0 BRA `(.L_x_38) ;  /* 0x0000000000408947 */ /* 0x000fea0003800000 */
[----:B------:R-:W-:Y:S01]  /*58e0*/  MOV R14, 0x0 ;  /* 0x00000000000e7802 */ /* 0x000fe20000000f00 */
[----:B------:R-:W-:Y:S01]  /*58f0*/  ULDC.64 UR4, c[0x4][0x70] ;  /* 0x01001c0000047ab9 */ /* 0x000fe20000000a00 */
[----:B------:R-:W-:Y:S01]  /*5900*/  ULDC.64 UR6, c[0x4][0x8] ;  /* 0x0100020000067ab9 */ /* 0x000fe20000000a00 */
[----:B------:R-:W-:Y:S01]  /*5910*/  MOV R4, UR4 ;  /* 0x0000000400047c02 */ /* 0x000fe20008000f00 */
[----:B------:R-:W-:Y:S01]  /*5920*/  IMAD.U32 R5, RZ, RZ, UR5 ;  /* 0x00000005ff057e24 */ /* 0x000fe2000f8e00ff */
[----:B------:R-:W-:Y:S01]  /*5930*/  ULDC.64 UR4, c[0x4][0x78] ;  /* 0x01001e0000047ab9 */ /* 0x000fe20000000a00 */
[----:B------:R-:W1:Y:S01]  /*5940*/  LDC.64 R14, c[0x4][R14] ;  /* 0x010000000e0e7b82 */ /* 0x000e620000000a00 */
[----:B------:R-:W-:Y:S01]  /*5950*/  MOV R6, UR4 ;  /* 0x0000000400067c02 */ /* 0x000fe20008000f00 */
[----:B------:R-:W-:Y:S01]  /*5960*/  IMAD.U32 R7, RZ, RZ, UR5 ;  /* 0x00000005ff077e24 */ /* 0x000fe2000f8e00ff */
[----:B------:R-:W-:Y:S01]  /*5970*/  MOV R10, UR6 ;  /* 0x00000006000a7c02 */ /* 0x000fe20008000f00 */
[----:B------:R-:W-:Y:S01]  /*5980*/  IMAD.U32 R11, RZ, RZ, UR7 ;  /* 0x00000007ff0b7e24 */ /* 0x000fe2000f8e00ff */
[----:B------:R-:W-:Y:S01]  /*5990*/  MOV R8, 0x70 ;  /* 0x0000007000087802 */ /* 0x000fe20000000f00 */
[----:B------:R-:W-:Y:S01]  /*59a0*/  IMAD.MOV.U32 R12, RZ, RZ, 0x1 ;  /* 0x00000001ff0c7424 */ /* 0x000fe200078e00ff */
[----:B------:R-:W-:-:S07]  /*59b0*/  MOV R13, RZ ;  /* 0x000000ff000d7202 */ /* 0x000fce0000000f00 */
[----:B------:R-:W-:-:S07]  /*59c0*/  LEPC R20, `(.L_x_38) ;  /* 0x000000001014794e */ /* 0x000fce0000000000 */
[----:B-12--5:R-:W-:Y:S05]  /*59d0*/  CALL.ABS.NOINC R14 ;  /* 0x000000000e007343 */ /* 0x026fea0003c00000 */
.L_x_38:
[----:B------:R-:W-:-:S04]  /*59e0*/  UIADD3 UR4, UR49, 0x4100, URZ ;  /* 0x0000410031047890 */ /* 0x000fc8000fffe03f */
[----:B------:R-:W-:-:S06]  /*59f0*/  ULOP3.LUT UP0, URZ, UR4, 0x9f, URZ, 0xc0, !UPT ;  /* 0x0000009f043f7892 */ /* 0x000fcc000f80c03f */
[----:B------:R-:W-:-:S13]  /*5a00*/  PLOP3.LUT P0, PT, PT, PT, UP0, 0x80, 0x0 ;  /* 0x000000000000781c */ /* 0x000fda0003f0f008 */
[----:B------:R-:W-:Y:S05]  /*5a10*/  @!P0 BRA `(.L_x_39) ;  /* 0x0000000000408947 */ /* 0x000fea0003800000 */
[----:B------:R-:W-:Y:S01]  /*5a20*/  MOV R14, 0x0 ;  /* 0x00000000000e7802 */ /* 0x000fe20000000f00 */
[----:B------:R-:W-:Y:S01]  /*5a30*/  ULDC.64 UR4, c[0x4][0x70] ;  /* 0x01001c0000047ab9 */ /* 0x000fe20000000a00 */
[----:B------:R-:W-:Y:S01]  /*5a40*/  ULDC.64 UR6, c[0x4][0x78] ;  /* 0x01001e0000067ab9 */ /* 0x000fe20000000a00 */
[----:B------:R-:W-:Y:S01]  /*5a50*/  IMAD.U32 R4, RZ, RZ, UR4 ;  /* 0x00000004ff047e24 */ /* 0x000fe2000f8e00ff */
[----:B------:R-:W-:Y:S01]  /*5a60*/  MOV R5, UR5 ;  /* 0x0000000500057c02 */ /* 0x000fe20008000f00 */
[----:B------:R-:W-:Y:S01]  /*5a70*/  ULDC.64 UR4, c[0x4][0x10] ;  /* 0x0100040000047ab9 */ /* 0x000fe20000000a00 */
[----:B------:R-:W1:Y:S01]  /*5a80*/  LDC.64 R14, c[0x4][R14] ;  /* 0x010000000e0e7b82 */ /* 0x000e620000000a00 */
[----:B------:R-:W-:Y:S01]  /*5a90*/  IMAD.U32 R6, RZ, RZ, UR6 ;  /* 0x00000006ff067e24 */ /* 0x000fe2000f8e00ff */
[----:B------:R-:W-:Y:S01]  /*5aa0*/  MOV R7, UR7 ;  /* 0x0000000700077c02 */ /* 0x000fe20008000f00 */
[----:B------:R-:W-:Y:S01]  /*5ab0*/  IMAD.U32 R10, RZ, RZ, UR4 ;  /* 0x00000004ff0a7e24 */ /* 0x000fe2000f8e00ff */
[----:B------:R-:W-:Y:S01]  /*5ac0*/  MOV R11, UR5 ;  /* 0x00000005000b7c02 */ /* 0x000fe20008000f00 */
[----:B------:R-:W-:Y:S01]  /*5ad0*/  IMAD.MOV.U32 R8, RZ, RZ, 0x70 ;  /* 0x00000070ff087424 */ /* 0x000fe200078e00ff */
[----:B------:R-:W-:Y:S01]  /*5ae0*/  MOV R12, 0x1 ;  /* 0x00000001000c7802 */ /* 0x000fe20000000f00 */
[----:B------:R-:W-:-:S07]  /*5af0*/  IMAD.MOV.U32 R13, RZ, RZ, RZ ;  /* 0x000000ffff0d7224 */ /* 0x000fce00078e00ff */
[----:B------:R-:W-:-:S07]  /*5b00*/  LEPC R20, `(.L_x_39) ;  /* 0x000000001014794e */ /* 0x000fce0000000000 */
[----:B-12--5:R-:W-:Y:S05]  /*5b10*/  CALL.ABS.NOINC R14 ;  /* 0x000000000e007343 */ /* 0x026fea0003c00000 */
.L_x_39:
[----:B------:R-:W1:Y:S02]  /*5b20*/  LDC.64 R4, c[0x0][0x590] ;  /* 0x00016400ff047b82 */ /* 0x000e640000000a00 */
[----:B-1----:R-:W-:-:S04]  /*5b30*/  ISETP.NE.U32.AND P0, PT, R4, RZ, PT ;  /* 0x000000ff0400720c */ /* 0x002fc80003f05070 */
[----:B------:R-:W-:-:S13]  /*5b40*/  ISETP.NE.AND.EX P0, PT, R5, RZ, PT, P0 ;  /* 0x000000ff0500720c */ /* 0x000fda0003f05300 */
[----:B------:R-:W-:Y:S05]  /*5b50*/  @!P0 BRA `(.L_x_40) ;  /* 0x00000000003c8947 */ /* 0x000fea0003800000 */
[----:B------:R-:W-:Y:S02]  /*5b60*/  ULDC.64 UR4, c[0x0][0x588] ;  /* 0x0001620000047ab9 */ /* 0x000fe40000000a00 */
[----:B------:R-:W-:-:S04]  /*5b70*/  ISETP.NE.U32.AND P1, PT, RZ, UR4, PT ;  /* 0x00000004ff007c0c */ /* 0x000fc8000bf25070 */
[----:B------:R-:W-:-:S13]  /*5b80*/  ISETP.NE.AND.EX P1, PT, RZ, UR5, PT, P1 ;  /* 0x00000005ff007c0c */ /* 0x000fda000bf25310 */
[----:B------:R-:W-:Y:S05]  /*5b90*/  @!P1 BRA `(.L_x_41) ;  /* 0x00000000001c9947 */ /* 0x000fea0003800000 */
[----:B------:R-:W1:Y:S01]  /*5ba0*/  LDC.64 R6, c[0x0][0x588] ;  /* 0x00016200ff067b82 */ /* 0x000e620000000a00 */
[----:B------:R-:W-:-:S04]  /*5bb0*/  IMAD R3, R4, UR43, RZ ;  /* 0x0000002b04037c24 */ /* 0x000fc8000f8e02ff */
[----:B-1----:R-:W-:-:S05]  /*5bc0*/  IMAD.WIDE R6, R3, 0x4, R6 ;  /* 0x0000000403067825 */ /* 0x002fca00078e0206 */
[----:B-----5:R1:W5:Y:S01]  /*5bd0*/  LDG.E R16, desc[UR52][R6.64] ;  /* 0x0000003406107981 */ /* 0x020362000c1e1900 */
[----:B------:R-:W-:-:S05]  /*5be0*/  MOV R0, 0x1 ;  /* 0x0000000100007802 */ /* 0x000fca0000000f00 */
[----:B------:R1:W-:Y:S01]  /*5bf0*/  STL.S16 [R1+0xcc], R0 ;  /* 0x0000cc0001007387 */ /* 0x0003e20000100600 */
[----:B------:R-:W-:Y:S05]  /*5c00*/  BRA `(.L_x_40) ;  /* 0x0000000000107947 */ /* 0x000fea0003800000 */
.L_x_41:
[----:B------:R-:W-:Y:S01]  /*5c10*/  IMAD.MOV.U32 R0, RZ, RZ, 0x1 ;  /* 0x00000001ff007424 */ /* 0x000fe200078e00ff */
[----:B------:R-:W-:Y:S02]  /*5c20*/  ULDC UR4, c[0x0][0x580] ;  /* 0x0001600000047ab9 */ /* 0x000fe40000000800 */
[----:B-----5:R-:W-:Y:S02]  /*5c30*/  MOV R16, UR4 ;  /* 0x0000000400107c02 */ /* 0x020fe40008000f00 */
[----:B------:R3:W-:Y:S05]  /*5c40*/  STL.S16 [R1+0xcc], R0 ;  /* 0x0000cc0001007387 */ /* 0x0007ea0000100600 */
.L_x_40:
[----:B-1----:R-:W1:Y:S02]  /*5c50*/  LDC.64 R6, c[0x0][0x5b0] ;  /* 0x00016c00ff067b82 */ /* 0x002e640000000a00 */
[----:B-1----:R-:W-:-:S04]  /*5c60*/  ISETP.NE.U32.AND P1, PT, R6, RZ, PT ;  /* 0x000000ff0600720c */ /* 0x002fc80003f25070 */
[----:B------:R-:W-:-:S13]  /*5c70*/  ISETP.NE.AND.EX P1, PT, R7, RZ, PT, P1 ;  /* 0x000000ff0700720c */ /* 0x000fda0003f25310 */
[----:B------:R-:W-:Y:S05]  /*5c80*/  @!P1 BRA `(.L_x_42) ;  /* 0x00000000002c9947 */ /* 0x000fea0003800000 */
[----:B------:R-:W-:Y:S02]  /*5c90*/  ULDC.64 UR4, c[0x0][0x5a8] ;  /* 0x00016a0000047ab9 */ /* 0x000fe40000000a00 */
[----:B------:R-:W-:-:S04]  /*5ca0*/  ISETP.NE.U32.AND P1, PT, RZ, UR4, PT ;  /* 0x00000004ff007c0c */ /* 0x000fc8000bf25070 */
[----:B------:R-:W-:-:S13]  /*5cb0*/  ISETP.NE.AND.EX P1, PT, RZ, UR5, PT, P1 ;  /* 0x00000005ff007c0c */ /* 0x000fda000bf25310 */
[----:B------:R-:W-:Y:S05]  /*5cc0*/  @!P1 BRA `(.L_x_43) ;  /* 0x0000000000149947 */ /* 0x000fea0003800000 */
[----:B-----5:R-:W1:Y:S01]  /*5cd0*/  LDC.64 R2, c[0x0][0x5a8] ;  /* 0x00016a00ff027b82 */ /* 0x020e620000000a00 */
[----:B------:R-:W-:-:S04]  /*5ce0*/  IMAD R7, R6, UR43, RZ ;  /* 0x0000002b06077c24 */ /* 0x000fc8000f8e02ff */
[----:B-1----:R-:W-:-:S06]  /*5cf0*/  IMAD.WIDE R2, R7, 0x4, R2 ;  /* 0x0000000407027825 */ /* 0x002fcc00078e0202 */
[----:B------:R1:W5:Y:S01]  /*5d00*/  LDG.E R2, desc[UR52][R2.64] ;  /* 0x0000003402027981 */ /* 0x000362000c1e1900 */
[----:B------:R-:W-:Y:S05]  /*5d10*/  BRA `(.L_x_42) ;  /* 0x0000000000087947 */ /* 0x000fea0003800000 */
.L_x_43:
[----:B------:R-:W-:Y:S02]  /*5d20*/  ULDC UR4, c[0x0][0x5a0] ;  /* 0x0001680000047ab9 */ /* 0x000fe40000000800 */
[----:B-----5:R-:W-:-:S07]  /*5d30*/  IMAD.U32 R2, RZ, RZ, UR4 ;  /* 0x00000004ff027e24 */ /* 0x020fce000f8e00ff */
.L_x_42:
[----:B------:R-:W-:Y:S01]  /*5d40*/  ULDC.64 UR4, c[0x0][0x588] ;  /* 0x0001620000047ab9 */ /* 0x000fe20000000a00 */
[----:B------:R-:W-:Y:S01]  /*5d50*/  ISETP.NE.U32.AND P1, PT, R4, RZ, PT ;  /* 0x000000ff0400720c */ /* 0x000fe20003f25070 */
[----:B------:R-:W-:Y:S02]  /*5d60*/  UISETP.NE.U32.AND UP0, UPT, UR4, URZ, UPT ;  /* 0x0000003f0400728c */ /* 0x000fe4000bf05070 */
[----:B------:R-:W-:Y:S01]  /*5d70*/  ISETP.NE.U32.AND P3, PT, RZ, UR4, PT ;  /* 0x00000004ff007c0c */ /* 0x000fe2000bf65070 */
[----:B---3--:R-:W-:Y:S01]  /*5d80*/  IMAD.MOV.U32 R0, RZ, RZ, 0x1 ;  /* 0x00000001ff007424 */ /* 0x008fe200078e00ff */
[----:B------:R-:W-:Y:S01]  /*5d90*/  ISETP.NE.AND.EX P1, PT, R5, RZ, PT, P1 ;  /* 0x000000ff0500720c */ /* 0x000fe20003f25310 */
[----:B------:R-:W-:Y:S02]  /*5da0*/  UISETP.NE.AND.EX UP0, UPT, UR5, URZ, UPT, UP0 ;  /* 0x0000003f0500728c */ /* 0x000fe4000bf05300 */
[----:B------:R-:W-:Y:S02]  /*5db0*/  ISETP.NE.AND.EX P3, PT, RZ, UR5, PT, P3 ;  /* 0x00000005ff007c0c */ /* 0x000fe4000bf65330 */
[----:B-1----:R-:W-:-:S02]  /*5dc0*/  MOV R3, 0x1 ;  /* 0x0000000100037802 */ /* 0x002fc40000000f00 */
[----:B------:R-:W-:-:S04]  /*5dd0*/  PLOP3.LUT P2, PT, PT, PT, UP0, 0x80, 0x0 ;  /* 0x000000000000781c */ /* 0x000fc80003f4f008 */
[----:B------:R-:W-:-:S05]  /*5de0*/  PLOP3.LUT P2, PT, P2, PT, PT, 0x8, 0x0 ;  /* 0x000000000000781c */ /* 0x000fca000174e170 */
[----:B------:R-:W-:Y:S08]  /*5df0*/  @P3 BRA P1, `(.L_x_44) ;  /* 0x00000000002c3947 */ /* 0x000ff00000800000 */
[----:B------:R-:W-:Y:S04]  /*5e00*/  BSSY B0, `(.L_x_45) ;  /* 0x0000009000007945 */ /* 0x000fe80003800000 */
[----:B------:R-:W-:Y:S05]  /*5e10*/  @!P0 BRA `(.L_x_46) ;  /* 0x0000000000188947 */ /* 0x000fea0003800000 */
[----:B------:R-:W3:Y:S01]  /*5e20*/  LDL R6, [R1+0xcc] ;  /* 0x0000cc0001067983 */ /* 0x000ee20000100800 */
[----:B------:R-:W-:Y:S02]  /*5e30*/  PLOP3.LUT P1, PT, P2, PT, PT, 0x80, 0x0 ;  /* 0x000000000000781c */ /* 0x000fe4000172f070 */
[----:B---3--:R-:W-:-:S13]  /*5e40*/  LOP3.LUT P3, RZ, R6, 0xff, RZ, 0xc0, !PT ;  /* 0x000000ff06ff7812 */ /* 0x008fda000786c0ff */
[----:B------:R-:W-:Y:S05]  /*5e50*/  @!P3 BRA `(.L_x_47) ;  /* 0x00000000000cb947 */ /* 0x000fea0003800000 */
[----:B-----5:R-:W-:Y:S01]  /*5e60*/  FSETP.EQ.AND P1, PT, R16, RZ, PT ;  /* 0x000000ff1000720b */ /* 0x020fe20003f22000 */
[----:B------:R-:W-:-:S12]  /*5e70*/  BRA `(.L_x_47) ;  /* 0x0000000000047947 */ /* 0x000fd80003800000 */
.L_x_46:
[----:B-----5:R-:W-:-:S13]  /*5e80*/  FSETP.EQ.AND P1, PT, R16, RZ, PT ;  /* 0x000000ff1000720b */ /* 0x020fda0003f22000 */
.L_x_47:
[----:B------:R-:W-:Y:S05]  /*5e90*/  BSYNC B0 ;  /* 0x0000000000007941 */ /* 0x000fea0003800000 */
.L_x_45:
[----:B------:R-:W-:-:S07]  /*5ea0*/  SEL R3, RZ, 0x1, P1 ;  /* 0x00000001ff037807 */ /* 0x000fce0000800000 */
.L_x_44:
[----:B------:R-:W-:Y:S04]  /*5eb0*/  BSSY B0, `(.L_x_48) ;  /* 0x0000008000007945 */ /* 0x000fe80003800000 */
[----:B------:R-:W-:Y:S05]  /*5ec0*/  @!P0 BRA `(.L_x_49) ;  /* 0x0000000000148947 */ /* 0x000fea0003800000 */
[----:B------:R-:W3:Y:S02]  /*5ed0*/  LDL R4, [R1+0xcc] ;  /* 0x0000cc0001047983 */ /* 0x000ee40000100800 */
[----:B---3--:R-:W-:-:S13]  /*5ee0*/  LOP3.LUT P0, RZ, R4, 0xff, RZ, 0xc0, !PT ;  /* 0x000000ff04ff7812 */ /* 0x008fda000780c0ff */
[----:B------:R-:W-:Y:S05]  /*5ef0*/  @!P0 BRA `(.L_x_50) ;  /* 0x00000000000c8947 */ /* 0x000fea0003800000 */
[----:B-----5:R-:W-:Y:S01]  /*5f00*/  FSETP.EQ.AND P2, PT, R16, RZ, PT ;  /* 0x000000ff1000720b */ /* 0x020fe20003f42000 */
[----:B------:R-:W-:-:S12]  /*5f10*/  BRA `(.L_x_50) ;  /* 0x0000000000047947 */ /* 0x000fd80003800000 */
.L_x_49:
[----:B-----5:R-:W-:-:S13]  /*5f20*/  FSETP.EQ.AND P2, PT, R16, RZ, PT ;  /* 0x000000ff1000720b */ /* 0x020fda0003f42000 */
.L_x_50:
[----:B------:R-:W-:Y:S05]  /*5f30*/  BSYNC B0 ;  /* 0x0000000000007941 */ /* 0x000fea0003800000 */
.L_x_48:
[----:B------:R-:W-:Y:S01]  /*5f40*/  PRMT R3, R3, 0x9910, RZ ;  /* 0x0000991003037816 */ /* 0x000fe200000000ff */
[----:B------:R-:W-:Y:S01]  /*5f50*/  BSSY B0, `(.L_x_51) ;  /* 0x000004b000007945 */ /* 0x000fe20003800000 */
[----:B------:R-:W-:Y:S02]  /*5f60*/  MOV R6, RZ ;  /* 0x000000ff00067202 */ /* 0x000fe40000000f00 */
[----:B------:R-:W-:Y:S02]  /*5f70*/  CS2R R4, SRZ ;  /* 0x0000000000047805 */ /* 0x000fe4000001ff00 */
[----:B------:R-:W-:Y:S01]  /*5f80*/  ISETP.NE.AND P1, PT, R3, RZ, PT ;  /* 0x000000ff0300720c */ /* 0x000fe20003f25270 */
[----:B------:R-:W-:-:S12]  /*5f90*/  IMAD.MOV.U32 R3, RZ, RZ, RZ ;  /* 0x000000ffff037224 */ /* 0x000fd800078e00ff */
[----:B------:R-:W-:Y:S05]  /*5fa0*/  @!P1 BRA `(.L_x_52) ;  /* 0x0000000400149947 */ /* 0x000fea0003800000 */
[----:B------:R-:W-:-:S04]  /*5fb0*/  MOV R3, UR54 ;  /* 0x0000003600037c02 */ /* 0x000fc80008000f00 */
[----:B------:R-:W-:-:S13]  /*5fc0*/  ISETP.NE.AND P0, PT, R3, 0x3, PT ;  /* 0x000000030300780c */ /* 0x000fda0003f05270 */
[----:B------:R-:W-:Y:S05]  /*5fd0*/  @!P0 BRA `(.L_x_53) ;  /* 0x0000000000048947 */ /* 0x000fea0003800000 */
[----:B------:R-:W-:Y:S01]  /*5fe0*/  BPT.TRAP 0x1 ;  /* 0x000000040000795c */ /* 0x000fe20000300000 */
.L_x_53:
[----:B------:R-:W3:Y:S04]  /*5ff0*/  LDL R4, [R1+0xb4] ;  /* 0x0000b40001047983 */ /* 0x000ee80000100800 */
[----:B------:R-:W4:Y:S01]  /*6000*/  LDL R3, [R1+0xb8] ;  /* 0x0000b80001037983 */ /* 0x000f220000100800 */
[----:B------:R-:W-:Y:S01]  /*6010*/  BSSY B1, `(.L_x_54) ;  /* 0x0000007000017945 */ /* 0x000fe20003800000 */
[----:B------:R-:W-:Y:S01]  /*6020*/  IMAD.MOV.U32 R6, RZ, RZ, RZ ;  /* 0x000000ffff067224 */ /* 0x000fe200078e00ff */
[----:B------:R-:W-:Y:S02]  /*6030*/  MOV R5, RZ ;  /* 0x000000ff00057202 */ /* 0x000fe40000000f00 */
[----:B---3--:R-:W-:Y:S02]  /*6040*/  LEA R14, R4, UR49, 0x3 ;  /* 0x00000031040e7c11 */ /* 0x008fe4000f8e18ff */
[----:B----4-:R-:W-:-:S04]  /*6050*/  SHF.L.U32 R3, R3, 0x1f, RZ ;  /* 0x0000001f03037819 */ /* 0x010fc800000006ff */
[----:B------:R-:W1:Y:S02]  /*6060*/  SYNCS.PHASECHK.TRANS64.TRYWAIT P3, [R14+URZ+0x80], R3 ;  /* 0x000080030e0075a7 */ /* 0x000e64000806017f */
[----:B-1----:R-:W-:Y:S05]  /*6070*/  @!P3 BRA `(.L_x_55) ;  /* 0x00000088009cb947 */ /* 0x002fea0003800000 */
.L_x_242:
[----:B------:R-:W-:Y:S05]  /*6080*/  BSYNC B1 ;  /* 0x0000000000017941 */ /* 0x000fea0003800000 */
.L_x_54:
[----:B------:R3:W5:Y:S01]  /*6090*/  LDL R13, [R1+0xb4] ;  /* 0x0000b400010d7983 */ /* 0x0007620000100800 */
[----:B------:R-:W-:Y:S01]  /*60a0*/  BSSY B1, `(.L_x_56) ;  /* 0x0000021000017945 */ /* 0x000fe20003800000 */
[----:B------:R-:W-:Y:S01]  /*60b0*/  IMAD.MOV.U32 R4, RZ, RZ, RZ ;  /* 0x000000ffff047224 */ /* 0x000fe200078e00ff */
[----:B-1----:R-:W-:Y:S02]  /*60c0*/  MOV R3, RZ ;  /* 0x000000ff00037202 */ /* 0x002fe40000000f00 */
[----:B------:R-:W-:Y:S05]  /*60d0*/  @P2 BRA `(.L_x_57) ;  /* 0x0000000000742947 */ /* 0x000fea0003800000 */
[----:B------:R-:W1:Y:S02]  /*60e0*/  S2R R7, SR_TID.X ;  /* 0x0000000000077919 */ /* 0x000e640000002100 */
[C---:B-1----:R-:W-:Y:S01]  /*60f0*/  IMAD.SHL.U32 R3, R7.reuse, 0x10, RZ ;  /* 0x0000001007037824 */ /* 0x042fe200078e00ff */
[C---:B------:R-:W-:Y:S01]  /*6100*/  SHF.L.U32 R4, R7.reuse, 0x1, RZ ;  /* 0x0000000107047819 */ /* 0x040fe200000006ff */
[----:B------:R-:W-:-:S03]  /*6110*/  IMAD.SHL.U32 R6, R7, 0x8, RZ ;  /* 0x0000000807067824 */ /* 0x000fc600078e00ff */
[----:B------:R-:W-:Y:S02]  /*6120*/  LOP3.LUT R3, R3, 0xe00, RZ, 0xc0, !PT ;  /* 0x00000e0003037812 */ /* 0x000fe400078ec0ff */
[----:B------:R-:W-:Y:S02]  /*6130*/  LOP3.LUT R5, R6, 0x80, RZ, 0xc0, !PT ;  /* 0x0000008006057812 */ /* 0x000fe400078ec0ff */
[----:B------:R-:W-:Y:S02]  /*6140*/  LOP3.LUT R3, R3, 0x6, R4, 0xf8, !PT ;  /* 0x0000000603037812 */ /* 0x000fe400078ef804 */
[--C-:B------:R-:W-:Y:S02]  /*6150*/  LOP3.LUT R4, R5, 0x10, R7.reuse, 0xf8, !PT ;  /* 0x0000001005047812 */ /* 0x100fe400078ef807 */
[----:B------:R-:W-:Y:S02]  /*6160*/  LOP3.LUT R3, R3, 0x60, R6, 0xf8, !PT ;  /* 0x0000006003037812 */ /* 0x000fe400078ef806 */
[----:B------:R-:W-:-:S02]  /*6170*/  SHF.R.U32.HI R5, RZ, 0x4, R7 ;  /* 0x00000004ff057819 */ /* 0x000fc40000011607 */
[----:B------:R-:W-:Y:S02]  /*6180*/  LOP3.LUT R3, R3, R4, RZ, 0xfc, !PT ;  /* 0x0000000403037212 */ /* 0x000fe400078efcff */
[----:B------:R-:W-:Y:S02]  /*6190*/  LOP3.LUT P3, RZ, R5, 0x1, RZ, 0xc0, !PT ;  /* 0x0000000105ff7812 */ /* 0x000fe4000786c0ff */
[----:B-----5:R-:W-:-:S05]  /*61a0*/  LEA R3, R13, R3, 0xc ;  /* 0x000000030d037211 */ /* 0x020fca00078e60ff */
[----:B------:R-:W-:Y:S01]  /*61b0*/  VIADD R4, R3, UR49 ;  /* 0x0000003103047c36 */ /* 0x000fe20008000000 */
[----:B------:R-:W-:Y:S03]  /*61c0*/  LDS.U16 R6, [R3+UR49+0x208] ;  /* 0x0002083103067984 */ /* 0x000fe60008000400 */
[C---:B------:R-:W-:Y:S01]  /*61d0*/  VIADD R8, R4.reuse, 0x110 ;  /* 0x0000011004087836 */ /* 0x040fe20000000000 */
[----:B------:R-:W-:Y:S01]  /*61e0*/  IADD3 R5, R4, 0x100, RZ ;  /* 0x0000010004057810 */ /* 0x000fe20007ffe0ff */
[----:B------:R-:W-:Y:S03]  /*61f0*/  LDS.U16 R7, [R3+UR49+0x108] ;  /* 0x0001083103077984 */ /* 0x000fe60008000400 */
[----:B------:R-:W-:Y:S01]  /*6200*/  @P3 IADD3 R8, R5, -0x10, RZ ;  /* 0xfffffff005083810 */ /* 0x000fe20007ffe0ff */
[----:B------:R-:W-:Y:S04]  /*6210*/  LDS.U16 R4, [R3+UR49+0x200] ;  /* 0x0002003103047984 */ /* 0x000fe80008000400 */
[----:B------:R-:W1:Y:S04]  /*6220*/  LDS.U16 R5, [R3+UR49+0x100] ;  /* 0x0001003103057984 */ /* 0x000e680008000400 */
[----:B------:R-:W-:Y:S04]  /*6230*/  LDS.U16 R9, [R8+0x100] ;  /* 0x0001000008097984 */ /* 0x000fe80000000400 */
[----:B------:R-:W4:Y:S04]  /*6240*/  LDS.U16 R10, [R8] ;  /* 0x00000000080a7984 */ /* 0x000f280000000400 */
[----:B------:R-:W-:Y:S04]  /*6250*/  LDS.U16 R11, [R8+0x108] ;  /* 0x00010800080b7984 */ /* 0x000fe80000000400 */
[----:B------:R-:W2:Y:S01]  /*6260*/  LDS.U16 R12, [R8+0x8] ;  /* 0x00000800080c7984 */ /* 0x000ea20000000400 */
[----:B-1----:R-:W-:-:S02]  /*6270*/  PRMT R3, R5, 0x5410, R4 ;  /* 0x0000541005037816 */ /* 0x002fc40000000004 */
[----:B------:R-:W-:Y:S02]  /*6280*/  PRMT R4, R7, 0x5410, R6 ;  /* 0x0000541007047816 */ /* 0x000fe40000000006 */
[----:B----4-:R-:W-:Y:S02]  /*6290*/  PRMT R5, R10, 0x5410, R9 ;  /* 0x000054100a057816 */ /* 0x010fe40000000009 */
[----:B--2---:R-:W-:-:S07]  /*62a0*/  PRMT R6, R12, 0x5410, R11 ;  /* 0x000054100c067816 */ /* 0x004fce000000000b */
.L_x_57:
[----:B------:R-:W-:Y:S05]  /*62b0*/  BSYNC B1 ;  /* 0x0000000000017941 */ /* 0x000fea0003800000 */
.L_x_56:
[----:B------:R-:W-:Y:S01]  /*62c0*/  @!PT LDS RZ, [RZ] ;  /* 0x00000000fffff984 */ /* 0x000fe20000000800 */
[----:B------:R-:W-:Y:S01]  /*62d0*/  @!PT LDS RZ, [RZ] ;  /* 0x00000000fffff984 */ /* 0x000fe20000000800 */
[----:B------:R-:W-:Y:S01]  /*62e0*/  @!PT LDS RZ, [RZ] ;  /* 0x00000000fffff984 */ /* 0x000fe20000000800 */
[----:B------:R-:W-:Y:S01]  /*62f0*/  @!PT LDS RZ, [RZ] ;  /* 0x00000000fffff984 */ /* 0x000fe20000000800 */
[----:B------:R1:W-:Y:S06]  /*6300*/  MEMBAR.ALL.CTA ;  /* 0x0000000000007992 */ /* 0x0003ec0000008000 */
[----:B-1----:R-:W1:Y:S01]  /*6310*/  FENCE.VIEW.ASYNC.S ;  /* 0x00000000000073c6 */ /* 0x002e620000000000 */
[----:B------:R-:W-:Y:S05]  /*6320*/  @!P0 BRA `(.L_x_58) ;  /* 0x0000000000048947 */ /* 0x000fea0003800000 */
[----:B------:R-:W-:Y:S01]  /*6330*/  BPT.TRAP 0x1 ;  /* 0x000000040000795c */ /* 0x000fe20000300000 */
.L_x_58:
[----:B------:R-:W4:Y:S01]  /*6340*/  LDL.LU R9, [R1+0xb8] ;  /* 0x0000b80001097983 */ /* 0x000f220000300800 */
[----:B------:R-:W-:Y:S01]  /*6350*/  VIADD R7, R14, 0xa0 ;  /* 0x000000a00e077836 */ /* 0x000fe20000000000 */
[----:B------:R-:W2:Y:S04]  /*6360*/  S2R R8, SR_CgaCtaId ;  /* 0x0000000000087919 */ /* 0x000ea80000008800 */
[----:B--2---:R-:W-:-:S04]  /*6370*/  PRMT R7, R8, 0x654, R7 ;  /* 0x0000065408077816 */ /* 0x004fc80000000007 */
[----:B-1----:R1:W-:Y:S02]  /*6380*/  SYNCS.ARRIVE.TRANS64.RED.A1T0 RZ, [R7+URZ], RZ ;  /* 0x000000ff07ff79a7 */ /* 0x0023e4000810043f */
[----:B-1---5:R-:W-:-:S04]  /*6390*/  IADD3 R7, R13, 0x1, RZ ;  /* 0x000000010d077810 */ /* 0x022fc80007ffe0ff */
[----:B------:R-:W-:-:S04]  /*63a0*/  ISETP.NE.AND P0, PT, R7, 0x4, PT ;  /* 0x000000040700780c */ /* 0x000fc80003f05270 */
[----:B------:R-:W-:Y:S02]  /*63b0*/  SEL R8, RZ, 0x1, P0 ;  /* 0x00000001ff087807 */ /* 0x000fe40000000000 */
[----:B------:R-:W-:Y:S02]  /*63c0*/  SEL R7, R7, RZ, P0 ;  /* 0x000000ff07077207 */ /* 0x000fe40000000000 */
[----:B----4-:R-:W-:-:S05]  /*63d0*/  LOP3.LUT R9, R9, R8, RZ, 0x3c, !PT ;  /* 0x0000000809097212 */ /* 0x010fca00078e3cff */
[----:B------:R1:W-:Y:S04]  /*63e0*/  STL [R1+0xb8], R9 ;  /* 0x0000b80901007387 */ /* 0x0003e80000100800 */
[----:B------:R1:W-:Y:S02]  /*63f0*/  STL [R1+0xb4], R7 ;  /* 0x0000b40701007387 */ /* 0x0003e40000100800 */
.L_x_52:
[----:B------:R-:W-:Y:S05]  /*6400*/  BSYNC B0 ;  /* 0x0000000000007941 */ /* 0x000fea0003800000 */
.L_x_51:
[----:B------:R-:W4:Y:S01]  /*6410*/  S2R R27, SR_TID.X ;  /* 0x00000000001b7919 */ /* 0x000f220000002100 */
[----:B-1----:R-:W-:Y:S01]  /*6420*/  F2FP.F16.E4M3.UNPACK_B R7, R3 ;  /* 0x00000003ff07723e */ /* 0x002fe200020006ff */
[C---:B-----5:R-:W-:Y:S01]  /*6430*/  FMUL R227, R2.reuse, R227 ;  /* 0x000000e302e37220 */ /* 0x060fe20000400000 */
[----:B------:R-:W-:Y:S01]  /*6440*/  F2FP.F16.E4M3.UNPACK_B R8, R3.H1 ;  /* 0x00000003ff08723e */ /* 0x000fe200030006ff */
[C---:B------:R-:W-:Y:S01]  /*6450*/  FMUL R13, R2.reuse, R226 ;  /* 0x000000e2020d7220 */ /* 0x040fe20000400000 */
[C---:B------:R-:W-:Y:S01]  /*6460*/  FMUL R224, R2.reuse, R224 ;  /* 0x000000e002e07220 */ /* 0x040fe20000400000 */
[--C-:B------:R-:W-:Y:S02]  /*6470*/  HADD2.F32 R9, -RZ, R7.reuse.H0_H0 ;  /* 0x20000007ff097230 */ /* 0x100fe40000004100 */
[C---:B------:R-:W-:Y:S01]  /*6480*/  FMUL R223, R2.reuse, R223 ;  /* 0x000000df02df7220 */ /* 0x040fe20000400000 */
[----:B------:R-:W-:Y:S02]  /*6490*/  HADD2.F32 R7, -RZ, R7.H1_H1 ;  /* 0x30000007ff077230 */ /* 0x000fe40000004100 */
[----:B------:R-:W-:Y:S01]  /*64a0*/  FMUL R222, R2, R222 ;  /* 0x000000de02de7220 */ /* 0x000fe20000400000 */
[----:B------:R-:W-:-:S02]  /*64b0*/  HADD2.F32 R11, -RZ, R8.H1_H1 ;  /* 0x30000008ff0b7230 */ /* 0x000fc40000004100 */
[C---:B------:R-:W-:Y:S01]  /*64c0*/  FFMA R227, R16.reuse, R9, R227 ;  /* 0x0000000910e37223 */ /* 0x040fe200000000e3 */
[----:B------:R-:W-:Y:S01]  /*64d0*/  HADD2.F32 R9, -RZ, R8.H0_H0 ;  /* 0x20000008ff097230 */ /* 0x000fe20000004100 */
[-C--:B------:R-:W-:Y:S01]  /*64e0*/  F2FP.F16.E4M3.UNPACK_B R8, R4.reuse ;  /* 0x00000004ff08723e */ /* 0x080fe200020006ff */
[C---:B------:R-:W-:Y:S01]  /*64f0*/  FFMA R12, R16.reuse, R7, R13 ;  /* 0x00000007100c7223 */ /* 0x040fe2000000000d */
[----:B------:R-:W-:Y:S01]  /*6500*/  F2FP.F16.E4M3.UNPACK_B R7, R4.H1 ;  /* 0x00000004ff07723e */ /* 0x000fe200030006ff */
[----:B------:R-:W-:Y:S01]  /*6510*/  FFMA R15, R16, R11, R224 ;  /* 0x0000000b100f7223 */ /* 0x000fe200000000e0 */
[C---:B------:R-:W-:Y:S01]  /*6520*/  FMUL R24, R2.reuse, R219 ;  /* 0x000000db02187220 */ /* 0x040fe20000400000 */
[----:B------:R-:W-:Y:S02]  /*6530*/  HADD2.F32 R11, -RZ, R8.H1_H1 ;  /* 0x30000008ff0b7230 */ /* 0x000fe40000004100 */
[----:B------:R-:W-:Y:S01]  /*6540*/  FMUL R218, R2, R218 ;  /* 0x000000da02da7220 */ /* 0x000fe20000400000 */
[----:B------:R-:W-:-:S02]  /*6550*/  HADD2.F32 R13, -RZ, R7.H0_H0 ;  /* 0x20000007ff0d7230 */ /* 0x000fc40000004100 */
[----:B------:R-:W-:Y:S01]  /*6560*/  FMUL R217, R2, R217 ;  /* 0x000000d902d97220 */ /* 0x000fe20000400000 */
[----:B------:R-:W-:Y:S02]  /*6570*/  HADD2.F32 R7, -RZ, R7.H1_H1 ;  /* 0x30000007ff077230 */ /* 0x000fe40000004100 */
[----:B------:R-:W-:Y:S01]  /*6580*/  FFMA R222, R16, R11, R222 ;  /* 0x0000000b10de7223 */ /* 0x000fe200000000de */
[C---:B------:R-:W-:Y:S01]  /*6590*/  FMUL R216, R2.reuse, R216 ;  /* 0x000000d802d87220 */ /* 0x040fe20000400000 */
[C---:B------:R-:W-:Y:S01]  /*65a0*/  FMUL R212, R2.reuse, R212 ;  /* 0x000000d402d47220 */ /* 0x040fe20000400000 */
[C---:B------:R-:W-:Y:S01]  /*65b0*/  FMUL R213, R2.reuse, R213 ;  /* 0x000000d502d57220 */ /* 0x040fe20000400000 */
[----:B------:R-:W-:Y:S01]  /*65c0*/  FMUL R214, R2, R214 ;  /* 0x000000d602d67220 */ /* 0x000fe20000400000 */
[----:B------:R-:W-:Y:S02]  /*65d0*/  F2FP.SATFINITE.E4M3.F32.PACK_AB_MERGE_C R12, R12, R227, RZ ;  /* 0x000000e30c0c723e */ /* 0x000fe400048070ff */
[----:B----4-:R-:W-:-:S02]  /*65e0*/  SHF.R.U32.HI R10, RZ, 0x4, R27 ;  /* 0x00000004ff0a7819 */ /* 0x010fc4000001161b */
[----:B------:R-:W-:Y:S02]  /*65f0*/  LOP3.LUT R26, R27, 0xff, RZ, 0xc0, !PT ;  /* 0x000000ff1b1a7812 */ /* 0x000fe400078ec0ff */
[----:B------:R-:W-:Y:S01]  /*6600*/  LOP3.LUT P3, RZ, R10, 0x1, RZ, 0xc0, !PT ;  /* 0x000000010aff7812 */ /* 0x000fe2000786c0ff */
[----:B------:R-:W-:Y:S02]  /*6610*/  FMUL R10, R2, R225 ;  /* 0x000000e1020a7220 */ /* 0x000fe40000400000 */
[----:B------:R-:W-:Y:S02]  /*6620*/  VIADD R26, R26, 0x1f ;  /* 0x0000001f1a1a7836 */ /* 0x000fe40000000000 */
[----:B------:R-:W-:Y:S01]  /*6630*/  FFMA R14, R16, R9, R10 ;  /* 0x00000009100e7223 */ /* 0x000fe2000000000a */
[----:B------:R-:W-:Y:S01]  /*6640*/  HADD2.F32 R9, -RZ, R8.H0_H0 ;  /* 0x20000008ff097230 */ /* 0x000fe20000004100 */
[----:B------:R-:W-:Y:S01]  /*6650*/  F2FP.F16.E4M3.UNPACK_B R8, R5 ;  /* 0x00000005ff08723e */ /* 0x000fe200020006ff */
[----:B------:R-:W-:Y:S01]  /*6660*/  FMUL R10, R2, R221 ;  /* 0x000000dd020a7220 */ /* 0x000fe20000400000 */
[----:B------:R-:W-:-:S02]  /*6670*/  ISETP.GT.U32.AND P0, PT, R26, 0x3e, PT ;  /* 0x0000003e1a00780c */ /* 0x000fc40003f04070 */
[C---:B------:R-:W-:Y:S01]  /*6680*/  FFMA R223, R16.reuse, R9, R223 ;  /* 0x0000000910df7223 */ /* 0x040fe200000000df */
[----:B------:R-:W-:Y:S01]  /*6690*/  FFMA R20, R16, R13, R10 ;  /* 0x0000000d10147223 */ /* 0x000fe2000000000a */
[--C-:B------:R-:W-:Y:S02]  /*66a0*/  HADD2.F32 R9, -RZ, R8.reuse.H0_H0 ;  /* 0x20000008ff097230 */ /* 0x100fe40000004100 */
[----:B------:R-:W-:Y:S01]  /*66b0*/  FMUL R13, R2, R220 ;  /* 0x000000dc020d7220 */ /* 0x000fe20000400000 */
[----:B------:R-:W-:Y:S01]  /*66c0*/  HADD2.F32 R11, -RZ, R8.H1_H1 ;  /* 0x30000008ff0b7230 */ /* 0x000fe20000004100 */
[----:B------:R-:W-:Y:S02]  /*66d0*/  F2FP.F16.E4M3.UNPACK_B R8, R5.H1 ;  /* 0x00000005ff08723e */ /* 0x000fe400030006ff */
[C---:B------:R-:W-:Y:S01]  /*66e0*/  FFMA R21, R16.reuse, R7, R13 ;  /* 0x0000000710157223 */ /* 0x040fe2000000000d */
[----:B------:R-:W-:Y:S01]  /*66f0*/  FFMA R24, R16, R9, R24 ;  /* 0x0000000910187223 */ /* 0x000fe20000000018 */
[----:B------:R-:W-:Y:S01]  /*6700*/  F2FP.F16.E4M3.UNPACK_B R10, R6 ;  /* 0x00000006ff0a723e */ /* 0x000fe200020006ff */
[----:B------:R-:W-:-:S02]  /*6710*/  HADD2.F32 R7, -RZ, R8.H0_H0 ;  /* 0x20000008ff077230 */ /* 0x000fc40000004100 */
[C---:B------:R-:W-:Y:S01]  /*6720*/  FFMA R25, R16.reuse, R11, R218 ;  /* 0x0000000b10197223 */ /* 0x040fe200000000da */
[----:B------:R-:W-:Y:S01]  /*6730*/  HADD2.F32 R9, -RZ, R8.H1_H1 ;  /* 0x30000008ff097230 */ /* 0x000fe20000004100 */
[----:B------:R-:W-:Y:S01]  /*6740*/  F2FP.F16.E4M3.UNPACK_B R8, R6.H1 ;  /* 0x00000006ff08723e */ /* 0x000fe200030006ff */
[--C-:B------:R-:W-:Y:S02]  /*6750*/  HADD2.F32 R11, -RZ, R10.reuse.H0_H0 ;  /* 0x2000000aff0b7230 */ /* 0x100fe40000004100 */
[C---:B------:R-:W-:Y:S01]  /*6760*/  FFMA R217, R16.reuse, R7, R217 ;  /* 0x0000000710d97223 */ /* 0x040fe200000000d9 */
[----:B------:R-:W-:Y:S02]  /*6770*/  HADD2.F32 R13, -RZ, R10.H1_H1 ;  /* 0x3000000aff0d7230 */ /* 0x000fe40000004100 */
[----:B------:R-:W-:Y:S01]  /*6780*/  FFMA R216, R16, R9, R216 ;  /* 0x0000000910d87223 */ /* 0x000fe200000000d8 */
[--C-:B------:R-:W-:Y:S02]  /*6790*/  HADD2.F32 R7, -RZ, R8.reuse.H0_H0 ;  /* 0x20000008ff077230 */ /* 0x100fe40000004100 */
[----:B------:R-:W-:Y:S01]  /*67a0*/  FMUL R10, R2, R215 ;  /* 0x000000d7020a7220 */ /* 0x000fe20000400000 */
[----:B------:R-:W-:-:S02]  /*67b0*/  HADD2.F32 R9, -RZ, R8.H1_H1 ;  /* 0x30000008ff097230 */ /* 0x000fc40000004100 */
[C---:B------:R-:W-:Y:S01]  /*67c0*/  FFMA R13, R16.reuse, R13, R214 ;  /* 0x0000000d100d7223 */ /* 0x040fe200000000d6 */
[C---:B------:R-:W-:Y:S02]  /*67d0*/  IMAD.SHL.U32 R8, R27.reuse, 0x10, RZ ;  /* 0x000000101b087824 */ /* 0x040fe400078e00ff */
[C---:B------:R-:W-:Y:S01]  /*67e0*/  FFMA R10, R16.reuse, R11, R10 ;  /* 0x0000000b100a7223 */ /* 0x040fe2000000000a */
[C---:B------:R-:W-:Y:S01]  /*67f0*/  SHF.L.U32 R11, R27.reuse, 0x1, RZ ;  /* 0x000000011b0b7819 */ /* 0x040fe200000006ff */
[C---:B------:R-:W-:Y:S01]  /*6800*/  FFMA R212, R16.reuse, R9, R212 ;  /* 0x0000000910d47223 */ /* 0x040fe200000000d4 */
[----:B------:R-:W-:Y:S01]  /*6810*/  SHF.L.U32 R9, R27, 0x3, RZ ;  /* 0x000000031b097819 */ /* 0x000fe200000006ff */
[----:B------:R-:W-:Y:S01]  /*6820*/  FFMA R7, R16, R7, R213 ;  /* 0x0000000710077223 */ /* 0x000fe200000000d5 */
[----:B------:R-:W-:Y:S02]  /*6830*/  LOP3.LUT R8, R8, 0xe00, RZ, 0xc0, !PT ;  /* 0x00000e0008087812 */ /* 0x000fe400078ec0ff */
[----:B------:R-:W-:-:S02]  /*6840*/  F2FP.SATFINITE.E4M3.F32.PACK_AB_MERGE_C R14, R15, R14, RZ ;  /* 0x0000000e0f0e723e */ /* 0x000fc400048070ff */
[----:B------:R-:W-:Y:S02]  /*6850*/  LOP3.LUT R8, R8, 0x6, R11, 0xf8, !PT ;  /* 0x0000000608087812 */ /* 0x000fe400078ef80b */
[----:B------:R-:W-:Y:S02]  /*6860*/  LOP3.LUT R11, R9, 0x80, RZ, 0xc0, !PT ;  /* 0x00000080090b7812 */ /* 0x000fe400078ec0ff */
[----:B------:R-:W-:Y:S01]  /*6870*/  LOP3.LUT R9, R8, 0x60, R9, 0xf8, !PT ;  /* 0x0000006008097812 */ /* 0x000fe200078ef809 */
[----:B------:R-:W-:Y:S01]  /*6880*/  IMAD.MOV.U32 R8, RZ, RZ, 0x10 ;  /* 0x00000010ff087424 */ /* 0x000fe200078e00ff */
[----:B------:R-:W-:Y:S02]  /*6890*/  LOP3.LUT R26, R11, 0x10, R27, 0xf8, !PT ;  /* 0x000000100b1a7812 */ /* 0x000fe400078ef81b */
[----:B------:R-:W-:Y:S02]  /*68a0*/  F2FP.SATFINITE.E4M3.F32.PACK_AB_MERGE_C R212, R212, R7, RZ ;  /* 0x00000007d4d4723e */ /* 0x000fe400048070ff */
[----:B------:R-:W-:-:S02]  /*68b0*/  F2FP.SATFINITE.E4M3.F32.PACK_AB_MERGE_C R222, R222, R223, RZ ;  /* 0x000000dfdede723e */ /* 0x000fc400048070ff */
[----:B------:R-:W-:Y:S02]  /*68c0*/  F2FP.SATFINITE.E4M3.F32.PACK_AB_MERGE_C R20, R21, R20, RZ ;  /* 0x000000141514723e */ /* 0x000fe400048070ff */
[----:B------:R-:W-:Y:S02]  /*68d0*/  F2FP.SATFINITE.E4M3.F32.PACK_AB_MERGE_C R24, R25, R24, RZ ;  /* 0x000000181918723e */ /* 0x000fe400048070ff */
[----:B------:R-:W-:Y:S02]  /*68e0*/  F2FP.SATFINITE.E4M3.F32.PACK_AB_MERGE_C R216, R216, R217, RZ ;  /* 0x000000d9d8d8723e */ /* 0x000fe400048070ff */
[----:B------:R-:W-:Y:S02]  /*68f0*/  F2FP.SATFINITE.E4M3.F32.PACK_AB_MERGE_C R10, R13, R10, RZ ;  /* 0x0000000a0d0a723e */ /* 0x000fe400048070ff */
[----:B------:R-:W-:Y:S02]  /*6900*/  LOP3.LUT R7, R9, R26, RZ, 0xfc, !PT ;  /* 0x0000001a09077212 */ /* 0x000fe400078efcff */
[----:B------:R-:W-:Y:S01]  /*6910*/  SEL R8, R8, 0xfffffff0, !P3 ;  /* 0xfffffff008087807 */ /* 0x000fe20005800000 */
[----:B------:R-:W-:Y:S06]  /*6920*/  @P0 BRA `(.L_x_59) ;  /* 0x0000000000040947 */ /* 0x000fec0003800000 */
[----:B------:R-:W-:-:S04]  /*6930*/  DEPBAR.LE SB0, 0x1 ;  /* 0x000080400000791a */ /* 0x000fc80000000000 */
.L_x_59:
[----:B------:R-:W-:Y:S05]  /*6940*/  WARPSYNC.ALL ;  /* 0x0000000000007948 */ /* 0x000fea0003800000 */
[----:B------:R-:W-:Y:S01]  /*6950*/  BAR.SYNC.DEFER_BLOCKING 0x1, 0x100 ;  /* 0x0044000000007b1d */ /* 0x000fe20000010000 */
[----:B------:R-:W-:-:S05]  /*6960*/  IADD3 R9, R7, UR49, RZ ;  /* 0x0000003107097c10 */ /* 0x000fca000fffe0ff */
[----:B------:R-:W-:Y:S01]  /*6970*/  IMAD.IADD R9, R9, 0x1, R8 ;  /* 0x0000000109097824 */ /* 0x000fe200078e0208 */
[----:B------:R-:W-:Y:S01]  /*6980*/  BSSY B0, `(.L_x_60) ;  /* 0x0000016000007945 */ /* 0x000fe20003800000 */
[----:B------:R1:W-:Y:S04]  /*6990*/  STS.U16 [R7+UR49+0x4100], R12 ;  /* 0x0041000c07007988 */ /* 0x0003e80008000431 */
[----:B------:R1:W-:Y:S04]  /*69a0*/  STS.U16 [R7+UR49+0x4200], R14 ;  /* 0x0042000e07007988 */ /* 0x0003e80008000431 */
[----:B------:R1:W-:Y:S04]  /*69b0*/  STS.U16 [R7+UR49+0x4108], R222 ;  /* 0x004108de07007988 */ /* 0x0003e80008000431 */
[----:B------:R1:W-:Y:S04]  /*69c0*/  STS.U16 [R7+UR49+0x4208], R20 ;  /* 0x0042081407007988 */ /* 0x0003e80008000431 */
[----:B------:R1:W-:Y:S04]  /*69d0*/  STS.U16 [R9+0x4100], R24 ;  /* 0x0041001809007388 */ /* 0x0003e80000000400 */
[----:B------:R1:W-:Y:S04]  /*69e0*/  STS.U16 [R9+0x4200], R216 ;  /* 0x004200d809007388 */ /* 0x0003e80000000400 */
[----:B------:R1:W-:Y:S04]  /*69f0*/  STS.U16 [R9+0x4108], R10 ;  /* 0x0041080a09007388 */ /* 0x0003e80000000400 */
[----:B------:R1:W-:Y:S01]  /*6a00*/  STS.U16 [R9+0x4208], R212 ;  /* 0x004208d409007388 */ /* 0x0003e20000000400 */
[----:B------:R-:W-:Y:S01]  /*6a10*/  @!PT LDS RZ, [RZ] ;  /* 0x00000000fffff984 */ /* 0x000fe20000000800 */
[----:B------:R-:W-:Y:S01]  /*6a20*/  @!PT LDS RZ, [RZ] ;  /* 0x00000000fffff984 */ /* 0x000fe20000000800 */
[----:B------:R-:W-:Y:S01]  /*6a30*/  @!PT LDS RZ, [RZ] ;  /* 0x00000000fffff984 */ /* 0x000fe20000000800 */
[----:B------:R-:W-:Y:S01]  /*6a40*/  @!PT LDS RZ, [RZ] ;  /* 0x00000000fffff984 */ /* 0x000fe20000000800 */
[----:B------:R4:W-:Y:S06]  /*6a50*/  MEMBAR.ALL.CTA ;  /* 0x0000000000007992 */ /* 0x0009ec0000008000 */
[----:B----4-:R-:W4:Y:S02]  /*6a60*/  FENCE.VIEW.ASYNC.S ;  /* 0x00000000000073c6 */ /* 0x010f240000000000 */
[----:B----4-:R-:W-:Y:S06]  /*6a70*/  BAR.SYNC.DEFER_BLOCKING 0x1, 0x100 ;  /* 0x0044000000007b1d */ /* 0x010fec0000010000 */
[----:B-1----:R-:W-:Y:S05]  /*6a80*/  @P0 BRA `(.L_x_61) ;  /* 0x0000000000140947 */ /* 0x002fea0003800000 */
[----:B------:R-:W-:Y:S02]  /*6a90*/  UIADD3 UR4, UP0, UR58, 0x4f0, URZ ;  /* 0x000004f03a047890 */ /* 0x000fe4000ff1e03f */
[----:B------:R-:W-:Y:S02]  /*6aa0*/  UIADD3 UR40, UR49, 0x4100, URZ ;  /* 0x0000410031287890 */ /* 0x000fe4000fffe03f */
[----:B------:R-:W-:-:S09]  /*6ab0*/  UIADD3.X UR5, URZ, UR59, URZ, UP0, !UPT ;  /* 0x0000003b3f057290 */ /* 0x000fd200087fe43f */
[----:B------:R1:W-:Y:S02]  /*6ac0*/  UTMASTG.3D [UR40], [UR4] ;  /* 0x00000028040073b5 */ /* 0x0003e40008010000 */
[----:B-1----:R0:W-:Y:S02]  /*6ad0*/  UTMACMDFLUSH ;  /* 0x00000000000079b7 */ /* 0x0021e40000000000 */
.L_x_61:
[----:B------:R-:W-:Y:S05]  /*6ae0*/  BSYNC B0 ;  /* 0x0000000000007941 */ /* 0x000fea0003800000 */
.L_x_60:
[----:B------:R-:W-:Y:S04]  /*6af0*/  BSSY B0, `(.L_x_62) ;  /* 0x0000036000007945 */ /* 0x000fe80003800000 */
[----:B------:R-:W-:Y:S05]  /*6b00*/  @!P1 BRA `(.L_x_63) ;  /* 0x0000000000d09947 */ /* 0x000fea0003800000 */
[----:B------:R-:W-:-:S04]  /*6b10*/  MOV R10, UR54 ;  /* 0x00000036000a7c02 */ /* 0x000fc80008000f00 */
[----:B------:R-:W-:-:S13]  /*6b20*/  ISETP.NE.AND P3, PT, R10, 0x3, PT ;  /* 0x000000030a00780c */ /* 0x000fda0003f65270 */
[----:B------:R-:W-:Y:S05]  /*6b30*/  @!P3 BRA `(.L_x_64) ;  /* 0x000000000004b947 */ /* 0x000fea0003800000 */
[----:B------:R-:W-:Y:S01]  /*6b40*/  BPT.TRAP 0x1 ;  /* 0x000000040000795c */ /* 0x000fe20000300000 */
.L_x_64:
[----:B------:R-:W4:Y:S04]  /*6b50*/  LDL R10, [R1+0xb8] ;  /* 0x0000b800010a7983 */ /* 0x000f280000100800 */
[----:B------:R-:W5:Y:S01]  /*6b60*/  LDL R11, [R1+0xb4] ;  /* 0x0000b400010b7983 */ /* 0x000f620000100800 */
[----:B------:R-:W-:Y:S01]  /*6b70*/  BSSY B1, `(.L_x_65) ;  /* 0x0000005000017945 */ /* 0x000fe20003800000 */
[----:B----4-:R-:W-:Y:S02]  /*6b80*/  SHF.L.U32 R10, R10, 0x1f, RZ ;  /* 0x0000001f0a0a7819 */ /* 0x010fe400000006ff */
[----:B-----5:R-:W-:-:S04]  /*6b90*/  LEA R15, R11, UR49, 0x3 ;  /* 0x000000310b0f7c11 */ /* 0x020fc8000f8e18ff */
[----:B------:R-:W1:Y:S02]  /*6ba0*/  SYNCS.PHASECHK.TRANS64.TRYWAIT P4, [R15+URZ+0x80], R10 ;  /* 0x0000800a0f0075a7 */ /* 0x000e64000808017f */
[----:B-1----:R-:W-:Y:S05]  /*6bb0*/  @!P4 BRA `(.L_x_66) ;  /* 0x0000007c00e0c947 */ /* 0x002fea0003800000 */
.L_x_243:
[----:B------:R-:W-:Y:S05]  /*6bc0*/  BSYNC B1 ;  /* 0x0000000000017941 */ /* 0x000fea0003800000 */
.L_x_65:
[----:B------:R-:W-:Y:S04]  /*6bd0*/  BSSY B1, `(.L_x_67) ;  /* 0x0000012000017945 */ /* 0x000fe80003800000 */
[----:B------:R-:W-:Y:S05]  /*6be0*/  @P2 BRA `(.L_x_68) ;  /* 0x0000000000402947 */ /* 0x000fea0003800000 */
[----:B------:R-:W4:Y:S02]  /*6bf0*/  LDL R11, [R1+0xb4] ;  /* 0x0000b400010b7983 */ /* 0x000f240000100800 */
[----:B----4-:R-:W-:-:S05]  /*6c00*/  IMAD R20, R11, 0x1000, R7 ;  /* 0x000010000b147824 */ /* 0x010fca00078e0207 */
[----:B------:R-:W-:Y:S01]  /*6c10*/  IADD3 R3, R20, UR49, RZ ;  /* 0x0000003114037c10 */ /* 0x000fe2000fffe0ff */
[----:B------:R-:W-:Y:S04]  /*6c20*/  LDS.U16 R4, [R20+UR49+0x100] ;  /* 0x0001003114047984 */ /* 0x000fe80008000400 */
[----:B------:R-:W-:Y:S01]  /*6c30*/  IMAD.IADD R14, R3, 0x1, R8 ;  /* 0x00000001030e7824 */ /* 0x000fe200078e0208 */
[----:B------:R-:W-:Y:S04]  /*6c40*/  LDS.U16 R5, [R20+UR49+0x208] ;  /* 0x0002083114057984 */ /* 0x000fe80008000400 */
[----:B------:R-:W4:Y:S04]  /*6c50*/  LDS.U16 R3, [R20+UR49+0x200] ;  /* 0x0002003114037984 */ /* 0x000f280008000400 */
[----:B------:R-:W5:Y:S04]  /*6c60*/  LDS.U16 R6, [R20+UR49+0x108] ;  /* 0x0001083114067984 */ /* 0x000f680008000400 */
[----:B-1----:R-:W-:Y:S04]  /*6c70*/  LDS.U16 R10, [R14+0x200] ;  /* 0x000200000e0a7984 */ /* 0x002fe80000000400 */
[----:B------:R-:W1:Y:S04]  /*6c80*/  LDS.U16 R11, [R14+0x100] ;  /* 0x000100000e0b7984 */ /* 0x000e680000000400 */
[----:B------:R-:W-:Y:S04]  /*6c90*/  LDS.U16 R12, [R14+0x208] ;  /* 0x000208000e0c7984 */ /* 0x000fe80000000400 */
[----:B------:R-:W2:Y:S01]  /*6ca0*/  LDS.U16 R13, [R14+0x108] ;  /* 0x000108000e0d7984 */ /* 0x000ea20000000400 */
[----:B----4-:R-:W-:-:S02]  /*6cb0*/  PRMT R3, R4, 0x5410, R3 ;  /* 0x0000541004037816 */ /* 0x010fc40000000003 */
[----:B-----5:R-:W-:Y:S02]  /*6cc0*/  PRMT R4, R6, 0x5410, R5 ;  /* 0x0000541006047816 */ /* 0x020fe40000000005 */
[----:B-1----:R-:W-:Y:S02]  /*6cd0*/  PRMT R5, R11, 0x5410, R10 ;  /* 0x000054100b057816 */ /* 0x002fe4000000000a */
[----:B--2---:R-:W-:-:S07]  /*6ce0*/  PRMT R6, R13, 0x5410, R12 ;  /* 0x000054100d067816 */ /* 0x004fce000000000c */
.L_x_68:
[----:B------:R-:W-:Y:S05]  /*6cf0*/  BSYNC B1 ;  /* 0x0000000000017941 */ /* 0x000fea0003800000 */
.L_x_67:
[----:B------:R-:W-:Y:S01]  /*6d00*/  @!PT LDS RZ, [RZ] ;  /* 0x00000000fffff984 */ /* 0x000fe20000000800 */
[----:B------:R-:W-:Y:S01]  /*6d10*/  @!PT LDS RZ, [RZ] ;  /* 0x00000000fffff984 */ /* 0x000fe20000000800 */
[----:B------:R-:W-:Y:S01]  /*6d20*/  @!PT LDS RZ, [RZ] ;  /* 0x00000000fffff984 */ /* 0x000fe20000000800 */
[----:B------:R-:W-:Y:S01]  /*6d30*/  @!PT LDS RZ, [RZ] ;  /* 0x00000000fffff984 */ /* 0x000fe20000000800 */
[----:B------:R4:W-:Y:S06]  /*6d40*/  MEMBAR.ALL.CTA ;  /* 0x0000000000007992 */ /* 0x0009ec0000008000 */
[----:B----4-:R-:W4:Y:S01]  /*6d50*/  FENCE.VIEW.ASYNC.S ;  /* 0x00000000000073c6 */ /* 0x010f220000000000 */
[----:B------:R-:W-:Y:S05]  /*6d60*/  @!P3 BRA `(.L_x_69) ;  /* 0x000000000004b947 */ /* 0x000fea0003800000 */
[----:B------:R-:W-:Y:S01]  /*6d70*/  BPT.TRAP 0x1 ;  /* 0x000000040000795c */ /* 0x000fe20000300000 */
.L_x_69:
[----:B------:R-:W5:Y:S04]  /*6d80*/  LDL.LU R13, [R1+0xb4] ;  /* 0x0000b400010d7983 */ /* 0x000f680000300800 */
[----:B------:R-:W2:Y:S01]  /*6d90*/  LDL.LU R12, [R1+0xb8] ;  /* 0x0000b800010c7983 */ /* 0x000ea20000300800 */
[----:B-1----:R-:W-:Y:S01]  /*6da0*/  IADD3 R10, R15, 0xa0, RZ ;  /* 0x000000a00f0a7810 */ /* 0x002fe20007ffe0ff */
[----:B------:R-:W1:Y:S03]  /*6db0*/  S2R R11, SR_CgaCtaId ;  /* 0x00000000000b7919 */ /* 0x000e660000008800 */
[----:B-1----:R-:W-:-:S04]  /*6dc0*/  PRMT R10, R11, 0x654, R10 ;  /* 0x000006540b0a7816 */ /* 0x002fc8000000000a */
[----:B----4-:R5:W-:Y:S02]  /*6dd0*/  SYNCS.ARRIVE.TRANS64.RED.A1T0 RZ, [R10+URZ], RZ ;  /* 0x000000ff0aff79a7 */ /* 0x010be4000810043f */
[----:B-----5:R-:W-:-:S05]  /*6de0*/  VIADD R10, R13, 0x1 ;  /* 0x000000010d0a7836 */ /* 0x020fca0000000000 */
[----:B------:R-:W-:-:S04]  /*6df0*/  ISETP.NE.AND P3, PT, R10, 0x4, PT ;  /* 0x000000040a00780c */ /* 0x000fc80003f65270 */
[----:B------:R-:W-:Y:S02]  /*6e00*/  SEL R11, RZ, 0x1, P3 ;  /* 0x00000001ff0b7807 */ /* 0x000fe40001800000 */
[----:B------:R-:W-:Y:S02]  /*6e10*/  SEL R10, R10, RZ, P3 ;  /* 0x000000ff0a0a7207 */ /* 0x000fe40001800000 */
[----:B--2---:R-:W-:-:S05]  /*6e20*/  LOP3.LUT R12, R12, R11, RZ, 0x3c, !PT ;  /* 0x0000000b0c0c7212 */ /* 0x004fca00078e3cff */
[----:B------:R1:W-:Y:S04]  /*6e30*/  STL [R1+0xb8], R12 ;  /* 0x0000b80c01007387 */ /* 0x0003e80000100800 */
[----:B------:R1:W-:Y:S02]  /*6e40*/  STL [R1+0xb4], R10 ;  /* 0x0000b40a01007387 */ /* 0x0003e40000100800 */
.L_x_63:
[----:B------:R-:W-:Y:S05]  /*6e50*/  BSYNC B0 ;  /* 0x0000000000007941 */ /* 0x000fea0003800000 */
.L_x_62:
[----:B-1----:R-:W-:Y:S01]  /*6e60*/  F2FP.F16.E4M3.UNPACK_B R12, R3.H1 ;  /* 0x00000003ff0c723e */ /* 0x002fe200030006ff */
[C---:B------:R-:W-:Y:S01]  /*6e70*/  FMUL R209, R2.reuse, R209 ;  /* 0x000000d102d17220 */ /* 0x040fe20000400000 */
[----:B------:R-:W-:Y:S01]  /*6e80*/  F2FP.F16.E4M3.UNPACK_B R10, R3 ;  /* 0x00000003ff0a723e */ /* 0x000fe200020006ff */
[C---:B------:R-:W-:Y:S01]  /*6e90*/  FMUL R211, R2.reuse, R211 ;  /* 0x000000d302d37220 */ /* 0x040fe20000400000 */
[----:B------:R-:W-:Y:S01]  /*6ea0*/  F2FP.F16.E4M3.UNPACK_B R15, R4 ;  /* 0x00000004ff0f723e */ /* 0x000fe200020006ff */
[----:B------:R-:W-:Y:S02]  /*6eb0*/  HADD2.F32 R14, -RZ, R12.H0_H0 ;  /* 0x2000000cff0e7230 */ /* 0x000fe40000004100 */
[C---:B------:R-:W-:Y:S01]  /*6ec0*/  FMUL R11, R2.reuse, R210 ;  /* 0x000000d2020b7220 */ /* 0x040fe20000400000 */
[--C-:B------:R-:W-:Y:S02]  /*6ed0*/  HADD2.F32 R13, -RZ, R10.reuse.H0_H0 ;  /* 0x2000000aff0d7230 */ /* 0x100fe40000004100 */
[----:B------:R-:W-:Y:S01]  /*6ee0*/  FMUL R207, R2, R207 ;  /* 0x000000cf02cf7220 */ /* 0x000fe20000400000 */
[----:B------:R-:W-:-:S02]  /*6ef0*/  HADD2.F32 R10, -RZ, R10.H1_H1 ;  /* 0x3000000aff0a7230 */ /* 0x000fc40000004100 */
[C---:B------:R-:W-:Y:S01]  /*6f00*/  FFMA R209, R16.reuse, R14, R209 ;  /* 0x0000000e10d17223 */ /* 0x040fe200000000d1 */
[--C-:B------:R-:W-:Y:S02]  /*6f10*/  HADD2.F32 R14, -RZ, R15.reuse.H0_H0 ;  /* 0x2000000fff0e7230 */ /* 0x100fe40000004100 */
[C---:B------:R-:W-:Y:S01]  /*6f20*/  FFMA R211, R16.reuse, R13, R211 ;  /* 0x0000000d10d37223 */ /* 0x040fe200000000d3 */
[----:B------:R-:W-:Y:S02]  /*6f30*/  HADD2.F32 R20, -RZ, R15.H1_H1 ;  /* 0x3000000fff147230 */ /* 0x000fe40000004100 */
[----:B------:R-:W-:Y:S01]  /*6f40*/  FFMA R10, R16, R10, R11 ;  /* 0x0000000a100a7223 */ /* 0x000fe2000000000b */
[----:B------:R-:W-:Y:S02]  /*6f50*/  HADD2.F32 R12, -RZ, R12.H1_H1 ;  /* 0x3000000cff0c7230 */ /* 0x000fe40000004100 */
[C---:B------:R-:W-:Y:S01]  /*6f60*/  FMUL R13, R2.reuse, R206 ;  /* 0x000000ce020d7220 */ /* 0x040fe20000400000 */
[----:B------:R-:W-:Y:S01]  /*6f70*/  F2FP.F16.E4M3.UNPACK_B R15, R4.H1 ;  /* 0x00000004ff0f723e */ /* 0x000fe200030006ff */
[----:B------:R-:W-:Y:S01]  /*6f80*/  FMUL R11, R2, R208 ;  /* 0x000000d0020b7220 */ /* 0x000fe20000400000 */
[C---:B------:R-:W-:Y:S01]  /*6f90*/  FFMA R207, R16.reuse, R14, R207 ;  /* 0x0000000e10cf7223 */ /* 0x040fe200000000cf */
[C---:B------:R-:W-:Y:S01]  /*6fa0*/  FFMA R14, R16.reuse, R20, R13 ;  /* 0x00000014100e7223 */ /* 0x040fe2000000000d */
[----:B------:R-:W-:Y:S01]  /*6fb0*/  F2FP.F16.E4M3.UNPACK_B R21, R5 ;  /* 0x00000005ff15723e */ /* 0x000fe200020006ff */
[----:B------:R-:W-:Y:S01]  /*6fc0*/  FFMA R12, R16, R12, R11 ;  /* 0x0000000c100c7223 */ /* 0x000fe2000000000b */
[----:B------:R-:W-:-:S02]  /*6fd0*/  HADD2.F32 R20, -RZ, R15.H1_H1 ;  /* 0x3000000fff147230 */ /* 0x000fc40000004100 */
[C---:B------:R-:W-:Y:S01]  /*6fe0*/  FMUL R11, R2.reuse, R204 ;  /* 0x000000cc020b7220 */ /* 0x040fe20000400000 */
[----:B------:R-:W-:Y:S02]  /*6ff0*/  HADD2.F32 R13, -RZ, R15.H0_H0 ;  /* 0x2000000fff0d7230 */ /* 0x000fe40000004100 */
[----:B------:R-:W-:Y:S01]  /*7000*/  FMUL R203, R2, R203 ;  /* 0x000000cb02cb7220 */ /* 0x000fe20000400000 */
[--C-:B------:R-:W-:Y:S01]  /*7010*/  HADD2.F32 R24, -RZ, R21.reuse.H0_H0 ;  /* 0x20000015ff187230 */ /* 0x100fe20000004100 */
[----:B------:R-:W-:Y:S01]  /*7020*/  F2FP.F16.E4M3.UNPACK_B R15, R5.H1 ;  /* 0x00000005ff0f723e */ /* 0x000fe200030006ff */
[----:B------:R-:W-:Y:S01]  /*7030*/  FFMA R20, R16, R20, R11 ;  /* 0x0000001410147223 */ /* 0x000fe2000000000b */
[----:B------:R-:W-:Y:S02]  /*7040*/  HADD2.F32 R21, -RZ, R21.H1_H1 ;  /* 0x30000015ff157230 */ /* 0x000fe40000004100 */
[C---:B------:R-:W-:Y:S01]  /*7050*/  FMUL R11, R2.reuse, R202 ;  /* 0x000000ca020b7220 */ /* 0x040fe20000400000 */
[----:B------:R-:W-:Y:S01]  /*7060*/  FMUL R205, R2, R205 ;  /* 0x000000cd02cd7220 */ /* 0x000fe20000400000 */
[----:B------:R-:W-:Y:S01]  /*7070*/  FFMA R203, R16, R24, R203 ;  /* 0x0000001810cb7223 */ /* 0x000fe200000000cb */
[----:B------:R-:W-:-:S02]  /*7080*/  HADD2.F32 R26, -RZ, R15.H0_H0 ;  /* 0x2000000fff1a7230 */ /* 0x000fc40000004100 */
[C---:B------:R-:W-:Y:S01]  /*7090*/  FFMA R24, R16.reuse, R21, R11 ;  /* 0x0000001510187223 */ /* 0x040fe2000000000b */
[----:B------:R-:W-:Y:S01]  /*70a0*/  FFMA R205, R16, R13, R205 ;  /* 0x0000000d10cd7223 */ /* 0x000fe200000000cd */
[----:B------:R-:W-:Y:S02]  /*70b0*/  HADD2.F32 R28, -RZ, R15.H1_H1 ;  /* 0x3000000fff1c7230 */ /* 0x000fe40000004100 */
[C---:B------:R-:W-:Y:S01]  /*70c0*/  FMUL R201, R2.reuse, R201 ;  /* 0x000000c902c97220 */ /* 0x040fe20000400000 */
[----:B------:R-:W-:Y:S01]  /*70d0*/  F2FP.F16.E4M3.UNPACK_B R11, R6.H1 ;  /* 0x00000006ff0b723e */ /* 0x000fe200030006ff */
[----:B------:R-:W-:Y:S01]  /*70e0*/  FMUL R13, R2, R200 ;  /* 0x000000c8020d7220 */ /* 0x000fe20000400000 */
[----:B------:R-:W-:Y:S01]  /*70f0*/  F2FP.F16.E4M3.UNPACK_B R15, R6 ;  /* 0x00000006ff0f723e */ /* 0x000fe200020006ff */
[----:B------:R-:W-:Y:S01]  /*7100*/  FFMA R201, R16, R26, R201 ;  /* 0x0000001a10c97223 */ /* 0x000fe200000000c9 */
[----:B------:R-:W-:Y:S01]  /*7110*/  FMUL R197, R2, R197 ;  /* 0x000000c502c57220 */ /* 0x000fe20000400000 */
[----:B------:R-:W-:Y:S01]  /*7120*/  FFMA R26, R16, R28, R13 ;  /* 0x0000001c101a7223 */ /* 0x000fe2000000000d */
[----:B------:R-:W-:-:S02]  /*7130*/  HADD2.F32 R30, -RZ, R11.H0_H0 ;  /* 0x2000000bff1e7230 */ /* 0x000fc40000004100 */
[C---:B------:R-:W-:Y:S01]  /*7140*/  FMUL R199, R2.reuse, R199 ;  /* 0x000000c702c77220 */ /* 0x040fe20000400000 */
[--C-:B------:R-:W-:Y:S02]  /*7150*/  HADD2.F32 R21, -RZ, R15.reuse.H0_H0 ;  /* 0x2000000fff157230 */ /* 0x100fe40000004100 */
[----:B------:R-:W-:Y:S01]  /*7160*/  FMUL R13, R2, R196 ;  /* 0x000000c4020d7220 */ /* 0x000fe20000400000 */
[----:B------:R-:W-:Y:S02]  /*7170*/  HADD2.F32 R28, -RZ, R15.H1_H1 ;  /* 0x3000000fff1c7230 */ /* 0x000fe40000004100 */
[----:B------:R-:W-:Y:S01]  /*7180*/  FFMA R197, R16, R30, R197 ;  /* 0x0000001e10c57223 */ /* 0x000fe200000000c5 */
[----:B------:R-:W-:Y:S02]  /*7190*/  HADD2.F32 R32, -RZ, R11.H1_H1 ;  /* 0x3000000bff207230 */ /* 0x000fe40000004100 */
[----:B------:R-:W-:Y:S01]  /*71a0*/  FMUL R11, R2, R198 ;  /* 0x000000c6020b7220 */ /* 0x000fe20000400000 */
[----:B------:R-:W-:Y:S01]  /*71b0*/  FFMA R199, R16, R21, R199 ;  /* 0x0000001510c77223 */ /* 0x000fe200000000c7 */
[----:B------:R-:W-:-:S02]  /*71c0*/  F2FP.SATFINITE.E4M3.F32.PACK_AB_MERGE_C R10, R10, R211, RZ ;  /* 0x000000d30a0a723e */ /* 0x000fc400048070ff */
[C---:B------:R-:W-:Y:S01]  /*71d0*/  FFMA R28, R16.reuse, R28, R11 ;  /* 0x0000001c101c7223 */ /* 0x040fe2000000000b */
[----:B------:R-:W-:Y:S01]  /*71e0*/  FFMA R30, R16, R32, R13 ;  /* 0x00000020101e7223 */ /* 0x000fe2000000000d */
[----:B------:R-:W-:Y:S02]  /*71f0*/  F2FP.SATFINITE.E4M3.F32.PACK_AB_MERGE_C R12, R12, R209, RZ ;  /* 0x000000d10c0c723e */ /* 0x000fe400048070ff */
[----:B------:R-:W-:Y:S02]  /*7200*/  F2FP.SATFINITE.E4M3.F32.PACK_AB_MERGE_C R14, R14, R207, RZ ;  /* 0x000000cf0e0e723e */ /* 0x000fe400048070ff */
[----:B------:R-:W-:Y:S02]  /*7210*/  F2FP.SATFINITE.E4M3.F32.PACK_AB_MERGE_C R20, R20, R205, RZ ;  /* 0x000000cd1414723e */ /* 0x000fe400048070ff */
[----:B------:R-:W-:Y:S02]  /*7220*/  F2FP.SATFINITE.E4M3.F32.PACK_AB_MERGE_C R24, R24, R203, RZ ;  /* 0x000000cb1818723e */ /* 0x000fe400048070ff */
[----:B------:R-:W-:-:S02]  /*7230*/  F2FP.SATFINITE.E4M3.F32.PACK_AB_MERGE_C R26, R26, R201, RZ ;  /* 0x000000c91a1a723e */ /* 0x000fc400048070ff */
[----:B------:R-:W-:Y:S02]  /*7240*/  F2FP.SATFINITE.E4M3.F32.PACK_AB_MERGE_C R28, R28, R199, RZ ;  /* 0x000000c71c1c723e */ /* 0x000fe400048070ff */
[----:B------:R-:W-:Y:S01]  /*7250*/  F2FP.SATFINITE.E4M3.F32.PACK_AB_MERGE_C R30, R30, R197, RZ ;  /* 0x000000c51e1e723e */ /* 0x000fe200048070ff */
[----:B------:R-:W-:Y:S06]  /*7260*/  @P0 BRA `(.L_x_70) ;  /* 0x0000000000040947 */ /* 0x000fec0003800000 */
[----:B------:R-:W-:-:S04]  /*7270*/  DEPBAR.LE SB0, 0x1 ;  /* 0x000080400000791a */ /* 0x000fc80000000000 */
.L_x_70:
[----:B------:R-:W-:Y:S05]  /*7280*/  WARPSYNC.ALL ;  /* 0x0000000000007948 */ /* 0x000fea0003800000 */
[----:B------:R-:W-:Y:S06]  /*7290*/  BAR.SYNC.DEFER_BLOCKING 0x1, 0x100 ;  /* 0x0044000000007b1d */ /* 0x000fec0000010000 */
        /* <DEDUP_REMOVED lines=19> */
[----:B------:R-:W-:Y:S02]  /*73d0*/  UIADD3 UR4, UR49, 0x5100, URZ ;  /* 0x0000510031047890 */ /* 0x000fe4000fffe03f */
[----:B------:R-:W-:Y:S01]  /*73e0*/  UIADD3.X UR9, URZ, UR59, URZ, UP0, !UPT ;  /* 0x0000003b3f097290 */ /* 0x000fe200087fe43f */
[----:B------:R-:W-:Y:S01]  /*73f0*/  UMOV UR6, UR42 ;  /* 0x0000002a00067c82 */ /* 0x000fe20008000000 */
[----:B------:R-:W-:-:S07]  /*7400*/  UMOV UR7, UR43 ;  /* 0x0000002b00077c82 */ /* 0x000fce0008000000 */
[----:B------:R1:W-:Y:S02]  /*7410*/  UTMASTG.3D [UR4], [UR8] ;  /* 0x00000004080073b5 */ /* 0x0003e40008010000 */
[----:B-1----:R0:W-:Y:S02]  /*7420*/  UTMACMDFLUSH ;  /* 0x00000000000079b7 */ /* 0x0021e40000000000 */
.L_x_72:
[----:B------:R-:W-:Y:S05]  /*7430*/  BSYNC B0 ;  /* 0x0000000000007941 */ /* 0x000fea0003800000 */
.L_x_71:
[----:B------:R-:W4:Y:S04]  /*7440*/  LDL R13, [R1+0xb4] ;  /* 0x0000b400010d7983 */ /* 0x000f280000100800 */
[----:B------:R-:W5:Y:S01]  /*7450*/  LDL R12, [R1+0xb8] ;  /* 0x0000b800010c7983 */ /* 0x000f620000100800 */
[----:B------:R-:W-:Y:S01]  /*7460*/  BSSY B0, `(.L_x_73) ;  /* 0x0000036000007945 */ /* 0x000fe20003800000 */
[----:B----4-:R-:W-:Y:S01]  /*7470*/  MOV R11, R13 ;  /* 0x0000000d000b7202 */ /* 0x010fe20000000f00 */
[----:B-----5:R-:W-:Y:S02]  /*7480*/  IMAD.MOV.U32 R10, RZ, RZ, R12 ;  /* 0x000000ffff0a7224 */ /* 0x020fe400078e000c */
[----:B------:R-:W-:Y:S05]  /*7490*/  @!P1 BRA `(.L_x_74) ;  /* 0x0000000000c89947 */ /* 0x000fea0003800000 */
[----:B------:R-:W-:-:S04]  /*74a0*/  MOV R10, UR54 ;  /* 0x00000036000a7c02 */ /* 0x000fc80008000f00 */
[----:B------:R-:W-:-:S13]  /*74b0*/  ISETP.NE.AND P3, PT, R10, 0x3, PT ;  /* 0x000000030a00780c */ /* 0x000fda0003f65270 */
[----:B------:R-:W-:Y:S05]  /*74c0*/  @!P3 BRA `(.L_x_75) ;  /* 0x000000000004b947 */ /* 0x000fea0003800000 */
[----:B------:R-:W-:Y:S01]  /*74d0*/  BPT.TRAP 0x1 ;  /* 0x000000040000795c */ /* 0x000fe20000300000 */
.L_x_75:
[----:B------:R-:W-:Y:S01]  /*74e0*/  LEA R14, R13, UR49, 0x3 ;  /* 0x000000310d0e7c11 */ /* 0x000fe2000f8e18ff */
[----:B------:R-:W-:Y:S01]  /*74f0*/  BSSY B1, `(.L_x_76) ;  /* 0x0000004000017945 */ /* 0x000fe20003800000 */
[----:B------:R-:W-:-:S04]  /*7500*/  SHF.L.U32 R11, R12, 0x1f, RZ ;  /* 0x0000001f0c0b7819 */ /* 0x000fc800000006ff */
[----:B------:R-:W1:Y:S02]  /*7510*/  SYNCS.PHASECHK.TRANS64.TRYWAIT P4, [R14+URZ+0x80], R11 ;  /* 0x0000800b0e0075a7 */ /* 0x000e64000808017f */
[----:B-1----:R-:W-:Y:S05]  /*7520*/  @!P4 BRA `(.L_x_77) ;  /* 0x000000740098c947 */ /* 0x002fea0003800000 */
.L_x_244:
[----:B------:R-:W-:Y:S05]  /*7530*/  BSYNC B1 ;  /* 0x0000000000017941 */ /* 0x000fea0003800000 */
.L_x_76:
        /* <DEDUP_REMOVED lines=10> */
[----:B------:R-:W-:Y:S04]  /*75e0*/  LDS.U16 R10, [R20+0x200] ;  /* 0x00020000140a7984 */ /* 0x000fe80000000400 */
[----:B-1----:R-:W1:Y:S04]  /*75f0*/  LDS.U16 R11, [R20+0x100] ;  /* 0x00010000140b7984 */ /* 0x002e680000000400 */
[----:B------:R-:W-:Y:S04]  /*7600*/  LDS.U16 R12, [R20+0x208] ;  /* 0x00020800140c7984 */ /* 0x000fe80000000400 */
[----:B------:R-:W2:Y:S01]  /*7610*/  LDS.U16 R13, [R20+0x108] ;  /* 0x00010800140d7984 */ /* 0x000ea20000000400 */
[----:B----4-:R-:W-:-:S02]  /*7620*/  PRMT R3, R4, 0x5410, R3 ;  /* 0x0000541004037816 */ /* 0x010fc40000000003 */
[----:B-----5:R-:W-:Y:S02]  /*7630*/  PRMT R4, R6, 0x5410, R5 ;  /* 0x0000541006047816 */ /* 0x020fe40000000005 */
[----:B-1----:R-:W-:Y:S02]  /*7640*/  PRMT R5, R11, 0x5410, R10 ;  /* 0x000054100b057816 */ /* 0x002fe4000000000a */
[----:B--2---:R-:W-:-:S07]  /*7650*/  PRMT R6, R13, 0x5410, R12 ;  /* 0x000054100d067816 */ /* 0x004fce000000000c */
.L_x_79:
[----:B------:R-:W-:Y:S05]  /*7660*/  BSYNC B1 ;  /* 0x0000000000017941 */ /* 0x000fea0003800000 */
.L_x_78:
        /* <DEDUP_REMOVED lines=8> */
.L_x_80:
[----:B------:R-:W5:Y:S04]  /*76f0*/  LDL.LU R13, [R1+0xb4] ;  /* 0x0000b400010d7983 */ /* 0x000f680000300800 */
[----:B------:R-:W2:Y:S01]  /*7700*/  LDL.LU R12, [R1+0xb8] ;  /* 0x0000b800010c7983 */ /* 0x000ea20000300800 */
[----:B------:R-:W-:Y:S01]  /*7710*/  IADD3 R10, R14, 0xa0, RZ ;  /* 0x000000a00e0a7810 */ /* 0x000fe20007ffe0ff */
[----:B-1----:R-:W1:Y:S03]  /*7720*/  S2R R11, SR_CgaCtaId ;  /* 0x00000000000b7919 */ /* 0x002e660000008800 */
[----:B-1----:R-:W-:-:S04]  /*7730*/  PRMT R10, R11, 0x654, R10 ;  /* 0x000006540b0a7816 */ /* 0x002fc8000000000a */
[----:B----4-:R1:W-:Y:S01]  /*7740*/  SYNCS.ARRIVE.TRANS64.RED.A1T0 RZ, [R10+URZ], RZ ;  /* 0x000000ff0aff79a7 */ /* 0x0103e2000810043f */
[----:B-----5:R-:W-:-:S05]  /*7750*/  VIADD R11, R13, 0x1 ;  /* 0x000000010d0b7836 */ /* 0x020fca0000000000 */
[----:B------:R-:W-:-:S04]  /*7760*/  ISETP.NE.AND P3, PT, R11, 0x4, PT ;  /* 0x000000040b00780c */ /* 0x000fc80003f65270 */
[----:B-1----:R-:W-:Y:S02]  /*7770*/  SEL R10, RZ, 0x1, P3 ;  /* 0x00000001ff0a7807 */ /* 0x002fe40001800000 */
[----:B------:R-:W-:Y:S02]  /*7780*/  SEL R11, R11, RZ, P3 ;  /* 0x000000ff0b0b7207 */ /* 0x000fe40001800000 */
[----:B--2---:R-:W-:-:S03]  /*7790*/  LOP3.LUT R10, R12, R10, RZ, 0x3c, !PT ;  /* 0x0000000a0c0a7212 */ /* 0x004fc600078e3cff */
[----:B------:R1:W-:Y:S04]  /*77a0*/  STL [R1+0xb4], R11 ;  /* 0x0000b40b01007387 */ /* 0x0003e80000100800 */
[----:B------:R1:W-:Y:S02]  /*77b0*/  STL [R1+0xb8], R10 ;  /* 0x0000b80a01007387 */ /* 0x0003e40000100800 */
.L_x_74:
[----:B------:R-:W-:Y:S05]  /*77c0*/  BSYNC B0 ;  /* 0x0000000000007941 */ /* 0x000fea0003800000 */
.L_x_73:
[----:B------:R-:W-:Y:S01]  /*77d0*/  F2FP.F16.E4M3.UNPACK_B R14, R3.H1 ;  /* 0x00000003ff0e723e */ /* 0x000fe200030006ff */
        /* <DEDUP_REMOVED lines=65> */
.L_x_81:
        /* <DEDUP_REMOVED lines=16> */
[----:B-----5:R-:W5:Y:S02]  /*7cf0*/  FENCE.VIEW.ASYNC.S ;  /* 0x00000000000073c6 */ /* 0x020f640000000000 */
[----:B-----5:R-:W-:Y:S06]  /*7d00*/  BAR.SYNC.DEFER_BLOCKING 0x1, 0x100 ;  /* 0x0044000000007b1d */ /* 0x020fec0000010000 */
[----:B----4-:R-:W-:Y:S05]  /*7d10*/  @P0 BRA `(.L_x_83) ;  /* 0x0000000000200947 */ /* 0x010fea0003800000 */
[----:B------:R-:W-:Y:S02]  /*7d20*/  UIADD3 UR8, UP0, UR58, 0x4f0, URZ ;  /* 0x000004f03a087890 */ /* 0x000fe4000ff1e03f */
[----:B------:R-:W-:Y:S02]  /*7d30*/  UIADD3 UR5, UR41, 0x40, URZ ;  /* 0x0000004029057890 */ /* 0x000fe4000fffe03f */
[----:B------:R-:W-:Y:S02]  /*7d40*/  UIADD3 UR4, UR49, 0x4100, URZ ;  /* 0x0000410031047890 */ /* 0x000fe4000fffe03f */
[----:B------:R-:W-:Y:S01]  /*7d50*/  UIADD3.X UR9, URZ, UR59, URZ, UP0, !UPT ;  /* 0x0000003b3f097290 */ /* 0x000fe200087fe43f */
[----:B------:R-:W-:Y:S01]  /*7d60*/  UMOV UR6, UR42 ;  /* 0x0000002a00067c82 */ /* 0x000fe20008000000 */
[----:B------:R-:W-:-:S07]  /*7d70*/  UMOV UR7, UR43 ;  /* 0x0000002b00077c82 */ /* 0x000fce0008000000 */
[----:B------:R4:W-:Y:S02]  /*7d80*/  UTMASTG.3D [UR4], [UR8] ;  /* 0x00000004080073b5 */ /* 0x0009e40008010000 */
[----:B----4-:R0:W-:Y:S02]  /*7d90*/  UTMACMDFLUSH ;  /* 0x00000000000079b7 */ /* 0x0101e40000000000 */
.L_x_83:
[----:B------:R-:W-:Y:S05]  /*7da0*/  BSYNC B0 ;  /* 0x0000000000007941 */ /* 0x000fea0003800000 */
.L_x_82:
[----:B------:R-:W-:Y:S04]  /*7db0*/  BSSY B0, `(.L_x_84) ;  /* 0x000003c000007945 */ /* 0x000fe80003800000 */
[----:B------:R-:W-:Y:S05]  /*7dc0*/  @!P1 BRA `(.L_x_85) ;  /* 0x0000000000e89947 */ /* 0x000fea0003800000 */
[----:B------:R-:W-:-:S04]  /*7dd0*/  MOV R12, UR54 ;  /* 0x00000036000c7c02 */ /* 0x000fc80008000f00 */
[----:B------:R-:W-:-:S13]  /*7de0*/  ISETP.NE.AND P3, PT, R12, 0x3, PT ;  /* 0x000000030c00780c */ /* 0x000fda0003f65270 */
[----:B------:R-:W-:Y:S05]  /*7df0*/  @!P3 BRA `(.L_x_86) ;  /* 0x000000000004b947 */ /* 0x000fea0003800000 */
[----:B------:R-:W-:Y:S01]  /*7e00*/  BPT.TRAP 0x1 ;  /* 0x000000040000795c */ /* 0x000fe20000300000 */
.L_x_86:
[----:B------:R-:W4:Y:S04]  /*7e10*/  LDL R13, [R1+0xb8] ;  /* 0x0000b800010d7983 */ /* 0x000f280000100800 */
[----:B------:R-:W5:Y:S01]  /*7e20*/  LDL R12, [R1+0xb4] ;  /* 0x0000b400010c7983 */ /* 0x000f620000100800 */
[----:B------:R-:W-:Y:S01]  /*7e30*/  BSSY B1, `(.L_x_87) ;  /* 0x0000005000017945 */ /* 0x000fe20003800000 */
[----:B----4-:R-:W-:Y:S02]  /*7e40*/  SHF.L.U32 R13, R13, 0x1f, RZ ;  /* 0x0000001f0d0d7819 */ /* 0x010fe400000006ff */
[----:B-----5:R-:W-:-:S04]  /*7e50*/  LEA R12, R12, UR49, 0x3 ;  /* 0x000000310c0c7c11 */ /* 0x020fc8000f8e18ff */
[----:B------:R-:W4:Y:S02]  /*7e60*/  SYNCS.PHASECHK.TRANS64.TRYWAIT P4, [R12+URZ+0x80], R13 ;  /* 0x0000800d0c0075a7 */ /* 0x000f24000808017f */
[----:B----4-:R-:W-:Y:S05]  /*7e70*/  @!P4 BRA `(.L_x_88) ;  /* 0x0000006c0058c947 */ /* 0x010fea0003800000 */
.L_x_245:
[----:B------:R-:W-:Y:S05]  /*7e80*/  BSYNC B1 ;  /* 0x0000000000017941 */ /* 0x000fea0003800000 */
.L_x_87:
[----:B------:R-:W-:Y:S04]  /*7e90*/  BSSY B1, `(.L_x_89) ;  /* 0x0000012000017945 */ /* 0x000fe80003800000 */
[----:B------:R-:W-:Y:S05]  /*7ea0*/  @P2 BRA `(.L_x_90) ;  /* 0x0000000000402947 */ /* 0x000fea0003800000 */
[----:B------:R-:W5:Y:S02]  /*7eb0*/  LDL R14, [R1+0xb4] ;  /* 0x0000b400010e7983 */ /* 0x000f640000100800 */
[----:B-----5:R-:W-:-:S05]  /*7ec0*/  IMAD R20, R14, 0x1000, R7 ;  /* 0x000010000e147824 */ /* 0x020fca00078e0207 */
[----:B------:R-:W-:Y:S01]  /*7ed0*/  IADD3 R3, R20, UR49, RZ ;  /* 0x0000003114037c10 */ /* 0x000fe2000fffe0ff */
[----:B------:R-:W-:Y:S04]  /*7ee0*/  LDS.U16 R4, [R20+UR49+0x100] ;  /* 0x0001003114047984 */ /* 0x000fe80008000400 */
[----:B------:R-:W-:Y:S01]  /*7ef0*/  IMAD.IADD R21, R3, 0x1, R8 ;  /* 0x0000000103157824 */ /* 0x000fe200078e0208 */
[----:B------:R-:W-:Y:S04]  /*7f00*/  LDS.U16 R5, [R20+UR49+0x208] ;  /* 0x0002083114057984 */ /* 0x000fe80008000400 */
[----:B------:R-:W5:Y:S04]  /*7f10*/  LDS.U16 R3, [R20+UR49+0x200] ;  /* 0x0002003114037984 */ /* 0x000f680008000400 */
[----:B------:R-:W1:Y:S04]  /*7f20*/  LDS.U16 R6, [R20+UR49+0x108] ;  /* 0x0001083114067984 */ /* 0x000e680008000400 */
[----:B----4-:R-:W-:Y:S04]  /*7f30*/  LDS.U16 R12, [R21+0x200] ;  /* 0x00020000150c7984 */ /* 0x010fe80000000400 */
[----:B------:R-:W4:Y:S04]  /*7f40*/  LDS.U16 R13, [R21+0x100] ;  /* 0x00010000150d7984 */ /* 0x000f280000000400 */
[----:B------:R-:W-:Y:S04]  /*7f50*/  LDS.U16 R14, [R21+0x208] ;  /* 0x00020800150e7984 */ /* 0x000fe80000000400 */
[----:B------:R-:W2:Y:S01]  /*7f60*/  LDS.U16 R15, [R21+0x108] ;  /* 0x00010800150f7984 */ /* 0x000ea20000000400 */
[----:B-----5:R-:W-:-:S02]  /*7f70*/  PRMT R3, R4, 0x5410, R3 ;  /* 0x0000541004037816 */ /* 0x020fc40000000003 */
[----:B-1----:R-:W-:Y:S02]  /*7f80*/  PRMT R4, R6, 0x5410, R5 ;  /* 0x0000541006047816 */ /* 0x002fe40000000005 */
[----:B----4-:R-:W-:Y:S02]  /*7f90*/  PRMT R5, R13, 0x5410, R12 ;  /* 0x000054100d057816 */ /* 0x010fe4000000000c */
[----:B--2---:R-:W-:-:S07]  /*7fa0*/  PRMT R6, R15, 0x5410, R14 ;  /* 0x000054100f067816 */ /* 0x004fce000000000e */
.L_x_90:
[----:B------:R-:W-:Y:S05]  /*7fb0*/  BSYNC B1 ;  /* 0x0000000000017941 */ /* 0x000fea0003800000 */
.L_x_89:
[----:B------:R-:W-:Y:S01]  /*7fc0*/  @!PT LDS RZ, [RZ] ;  /* 0x00000000fffff984 */ /* 0x000fe20000000800 */
[----:B------:R-:W-:Y:S01]  /*7fd0*/  @!PT LDS RZ, [RZ] ;  /* 0x00000000fffff984 */ /* 0x000fe20000000800 */
[----:B------:R-:W-:Y:S01]  /*7fe0*/  @!PT LDS RZ, [RZ] ;  /* 0x00000000fffff984 */ /* 0x000fe20000000800 */
[----:B------:R-:W-:Y:S01]  /*7ff0*/  @!PT LDS RZ, [RZ] ;  /* 0x00000000fffff984 */ /* 0x000fe20000000800 */
[----:B------:R5:W-:Y:S06]  /*8000*/  MEMBAR.ALL.CTA ;  /* 0x0000000000007992 */ /* 0x000bec0000008000 */
[----:B-----5:R-:W1:Y:S01]  /*8010*/  FENCE.VIEW.ASYNC.S ;  /* 0x00000000000073c6 */ /* 0x020e620000000000 */
[----:B------:R-:W-:Y:S05]  /*8020*/  @!P3 BRA `(.L_x_91) ;  /* 0x000000000004b947 */ /* 0x000fea0003800000 */
[----:B------:R-:W-:Y:S01]  /*8030*/  BPT.TRAP 0x1 ;  /* 0x000000040000795c */ /* 0x000fe20000300000 */
.L_x_91:
[----:B------:R-:W5:Y:S04]  /*8040*/  LDL.LU R14, [R1+0xb4] ;  /* 0x0000b400010e7983 */ /* 0x000f680000300800 */
[----:B------:R-:W2:Y:S01]  /*8050*/  LDL.LU R15, [R1+0xb8] ;  /* 0x0000b800010f7983 */ /* 0x000ea20000300800 */
[C---:B----4-:R-:W-:Y:S01]  /*8060*/  LEA R12, R11.reuse, UR49, 0x3 ;  /* 0x000000310b0c7c11 */ /* 0x050fe2000f8e18ff */
[----:B-1----:R-:W-:Y:S01]  /*8070*/  VIADD R11, R11, 0x1 ;  /* 0x000000010b0b7836 */ /* 0x002fe20000000000 */
[----:B------:R-:W1:Y:S02]  /*8080*/  S2R R13, SR_CgaCtaId ;  /* 0x00000000000d7919 */ /* 0x000e640000008800 */
[----:B------:R-:W-:Y:S02]  /*8090*/  IADD3 R12, R12, 0xa0, RZ ;  /* 0x000000a00c0c7810 */ /* 0x000fe40007ffe0ff */
[----:B------:R-:W-:-:S04]  /*80a0*/  ISETP.NE.AND P3, PT, R11, 0x4, PT ;  /* 0x000000040b00780c */ /* 0x000fc80003f65270 */
[----:B------:R-:W-:Y:S02]  /*80b0*/  SEL R11, R11, RZ, P3 ;  /* 0x000000ff0b0b7207 */ /* 0x000fe40001800000 */
[----:B-1----:R-:W-:Y:S02]  /*80c0*/  PRMT R12, R13, 0x654, R12 ;  /* 0x000006540d0c7816 */ /* 0x002fe4000000000c */
[----:B------:R-:W-:Y:S02]  /*80d0*/  SEL R13, RZ, 0x1, P3 ;  /* 0x00000001ff0d7807 */ /* 0x000fe40001800000 */
[----:B------:R5:W-:Y:S02]  /*80e0*/  SYNCS.ARRIVE.TRANS64.RED.A1T0 RZ, [R12+URZ], RZ ;  /* 0x000000ff0cff79a7 */ /* 0x000be4000810043f */
[----:B------:R-:W-:Y:S02]  /*80f0*/  LOP3.LUT R10, R10, R13, RZ, 0x3c, !PT ;  /* 0x0000000d0a0a7212 */ /* 0x000fe400078e3cff */
[----:B-----5:R-:W-:-:S04]  /*8100*/  IADD3 R12, R14, 0x1, RZ ;  /* 0x000000010e0c7810 */ /* 0x020fc80007ffe0ff */
[----:B------:R-:W-:-:S04]  /*8110*/  ISETP.NE.AND P4, PT, R12, 0x4, PT ;  /* 0x000000040c00780c */ /* 0x000fc80003f85270 */
[----:B------:R-:W-:Y:S02]  /*8120*/  SEL R14, RZ, 0x1, P4 ;  /* 0x00000001ff0e7807 */ /* 0x000fe40002000000 */
[----:B------:R-:W-:Y:S02]  /*8130*/  SEL R12, R12, RZ, P4 ;  /* 0x000000ff0c0c7207 */ /* 0x000fe40002000000 */
[----:B--2---:R-:W-:-:S03]  /*8140*/  LOP3.LUT R15, R15, R14, RZ, 0x3c, !PT ;  /* 0x0000000e0f0f7212 */ /* 0x004fc600078e3cff */
[----:B------:R4:W-:Y:S04]  /*8150*/  STL [R1+0xb4], R12 ;  /* 0x0000b40c01007387 */ /* 0x0009e80000100800 */
[----:B------:R4:W-:Y:S02]  /*8160*/  STL [R1+0xb8], R15 ;  /* 0x0000b80f01007387 */ /* 0x0009e40000100800 */
.L_x_85:
[----:B------:R-:W-:Y:S05]  /*8170*/  BSYNC B0 ;  /* 0x0000000000007941 */ /* 0x000fea0003800000 */
.L_x_84:
[----:B------:R-:W-:Y:S01]  /*8180*/  F2FP.F16.E4M3.UNPACK_B R14, R3.H1 ;  /* 0x00000003ff0e723e */ /* 0x000fe200030006ff */
[C---:B------:R-:W-:Y:S01]  /*8190*/  FMUL R177, R2.reuse, R177 ;  /* 0x000000b102b17220 */ /* 0x040fe20000400000 */
[----:B----4-:R-:W-:Y:S01]  /*81a0*/  F2FP.F16.E4M3.UNPACK_B R12, R3 ;  /* 0x00000003ff0c723e */ /* 0x010fe200020006ff */
        /* <DEDUP_REMOVED lines=63> */
.L_x_92:
        /* <DEDUP_REMOVED lines=27> */
.L_x_94:
[----:B------:R-:W-:Y:S05]  /*8750*/  BSYNC B0 ;  /* 0x0000000000007941 */ /* 0x000fea0003800000 */
.L_x_93:
[----:B------:R-:W-:Y:S04]  /*8760*/  BSSY B0, `(.L_x_95) ;  /* 0x000003c000007945 */ /* 0x000fe80003800000 */
[----:B------:R-:W-:Y:S05]  /*8770*/  @!P1 BRA `(.L_x_96) ;  /* 0x0000000000e89947 */ /* 0x000fea0003800000 */
[----:B------:R-:W-:-:S05]  /*8780*/  IMAD.U32 R12, RZ, RZ, UR54 ;  /* 0x00000036ff0c7e24 */ /* 0x000fca000f8e00ff */
[----:B------:R-:W-:-:S13]  /*8790*/  ISETP.NE.AND P3, PT, R12, 0x3, PT ;  /* 0x000000030c00780c */ /* 0x000fda0003f65270 */
[----:B------:R-:W-:Y:S05]  /*87a0*/  @!P3 BRA `(.L_x_97) ;  /* 0x000000000004b947 */ /* 0x000fea0003800000 */
[----:B------:R-:W-:Y:S01]  /*87b0*/  BPT.TRAP 0x1 ;  /* 0x000000040000795c */ /* 0x000fe20000300000 */
.L_x_97:
[----:B------:R-:W4:Y:S04]  /*87c0*/  LDL R13, [R1+0xb8] ;  /* 0x0000b800010d7983 */ /* 0x000f280000100800 */
[----:B------:R-:W5:Y:S01]  /*87d0*/  LDL R12, [R1+0xb4] ;  /* 0x0000b400010c7983 */ /* 0x000f620000100800 */
[----:B------:R-:W-:Y:S01]  /*87e0*/  BSSY B1, `(.L_x_98) ;  /* 0x0000005000017945 */ /* 0x000fe20003800000 */
[----:B----4-:R-:W-:Y:S02]  /*87f0*/  SHF.L.U32 R13, R13, 0x1f, RZ ;  /* 0x0000001f0d0d7819 */ /* 0x010fe400000006ff */
[----:B-----5:R-:W-:-:S04]  /*8800*/  LEA R12, R12, UR49, 0x3 ;  /* 0x000000310c0c7c11 */ /* 0x020fc8000f8e18ff */
[----:B------:R-:W4:Y:S02]  /*8810*/  SYNCS.PHASECHK.TRANS64.TRYWAIT P4, [R12+URZ+0x80], R13 ;  /* 0x0000800d0c0075a7 */ /* 0x000f24000808017f */
[----:B----4-:R-:W-:Y:S05]  /*8820*/  @!P4 BRA `(.L_x_99) ;  /* 0x000000640000c947 */ /* 0x010fea0003800000 */
.L_x_246:
[----:B------:R-:W-:Y:S05]  /*8830*/  BSYNC B1 ;  /* 0x0000000000017941 */ /* 0x000fea0003800000 */
.L_x_98:
[----:B------:R-:W-:Y:S04]  /*8840*/  BSSY B1, `(.L_x_100) ;  /* 0x0000012000017945 */ /* 0x000fe80003800000 */
[----:B------:R-:W-:Y:S05]  /*8850*/  @P2 BRA `(.L_x_101) ;  /* 0x0000000000402947 */ /* 0x000fea0003800000 */
[----:B------:R-:W5:Y:S02]  /*8860*/  LDL R14, [R1+0xb4] ;  /* 0x0000b400010e7983 */ /* 0x000f640000100800 */
[----:B-----5:R-:W-:-:S05]  /*8870*/  LEA R20, R14, R7, 0xc ;  /* 0x000000070e147211 */ /* 0x020fca00078e60ff */
[----:B------:R-:W-:Y:S01]  /*8880*/  VIADD R3, R20, UR49 ;  /* 0x0000003114037c36 */ /* 0x000fe20008000000 */
[----:B------:R-:W-:Y:S04]  /*8890*/  LDS.U16 R4, [R20+UR49+0x100] ;  /* 0x0001003114047984 */ /* 0x000fe80008000400 */
[----:B------:R-:W-:Y:S01]  /*88a0*/  IADD3 R21, R3, R8, RZ ;  /* 0x0000000803157210 */ /* 0x000fe20007ffe0ff */
        /* <DEDUP_REMOVED lines=11> */
.L_x_101:
[----:B------:R-:W-:Y:S05]  /*8960*/  BSYNC B1 ;  /* 0x0000000000017941 */ /* 0x000fea0003800000 */
.L_x_100:
        /* <DEDUP_REMOVED lines=8> */
.L_x_102:
[----:B------:R-:W5:Y:S04]  /*89f0*/  LDL.LU R14, [R1+0xb4] ;  /* 0x0000b400010e7983 */ /* 0x000f680000300800 */
[----:B------:R-:W2:Y:S01]  /*8a00*/  LDL.LU R15, [R1+0xb8] ;  /* 0x0000b800010f7983 */ /* 0x000ea20000300800 */
[C---:B----4-:R-:W-:Y:S02]  /*8a10*/  LEA R12, R11.reuse, UR49, 0x3 ;  /* 0x000000310b0c7c11 */ /* 0x050fe4000f8e18ff */
[----:B-1----:R-:W-:Y:S01]  /*8a20*/  IADD3 R11, R11, 0x1, RZ ;  /* 0x000000010b0b7810 */ /* 0x002fe20007ffe0ff */
[----:B------:R-:W1:Y:S02]  /*8a30*/  S2R R13, SR_CgaCtaId ;  /* 0x00000000000d7919 */ /* 0x000e640000008800 */
[----:B------:R-:W-:Y:S01]  /*8a40*/  VIADD R12, R12, 0xa0 ;  /* 0x000000a00c0c7836 */ /* 0x000fe20000000000 */
[----:B------:R-:W-:-:S04]  /*8a50*/  ISETP.NE.AND P3, PT, R11, 0x4, PT ;  /* 0x000000040b00780c */ /* 0x000fc80003f65270 */
[----:B------:R-:W-:Y:S02]  /*8a60*/  SEL R11, R11, RZ, P3 ;  /* 0x000000ff0b0b7207 */ /* 0x000fe40001800000 */
[----:B-1----:R-:W-:Y:S02]  /*8a70*/  PRMT R12, R13, 0x654, R12 ;  /* 0x000006540d0c7816 */ /* 0x002fe4000000000c */
[----:B------:R-:W-:Y:S02]  /*8a80*/  SEL R13, RZ, 0x1, P3 ;  /* 0x00000001ff0d7807 */ /* 0x000fe40001800000 */
[----:B------:R5:W-:Y:S02]  /*8a90*/  SYNCS.ARRIVE.TRANS64.RED.A1T0 RZ, [R12+URZ], RZ ;  /* 0x000000ff0cff79a7 */ /* 0x000be4000810043f */
[----:B------:R-:W-:Y:S01]  /*8aa0*/  LOP3.LUT R10, R10, R13, RZ, 0x3c, !PT ;  /* 0x0000000d0a0a7212 */ /* 0x000fe200078e3cff */
[----:B-----5:R-:W-:-:S05]  /*8ab0*/  VIADD R12, R14, 0x1 ;  /* 0x000000010e0c7836 */ /* 0x020fca0000000000 */
[----:B------:R-:W-:-:S04]  /*8ac0*/  ISETP.NE.AND P4, PT, R12, 0x4, PT ;  /* 0x000000040c00780c */ /* 0x000fc80003f85270 */
[----:B------:R-:W-:Y:S02]  /*8ad0*/  SEL R14, RZ, 0x1, P4 ;  /* 0x00000001ff0e7807 */ /* 0x000fe40002000000 */
[----:B------:R-:W-:Y:S02]  /*8ae0*/  SEL R12, R12, RZ, P4 ;  /* 0x000000ff0c0c7207 */ /* 0x000fe40002000000 */
[----:B--2---:R-:W-:-:S03]  /*8af0*/  LOP3.LUT R15, R15, R14, RZ, 0x3c, !PT ;  /* 0x0000000e0f0f7212 */ /* 0x004fc600078e3cff */
[----:B------:R4:W-:Y:S04]  /*8b00*/  STL [R1+0xb4], R12 ;  /* 0x0000b40c01007387 */ /* 0x0009e80000100800 */
[----:B------:R4:W-:Y:S02]  /*8b10*/  STL [R1+0xb8], R15 ;  /* 0x0000b80f01007387 */ /* 0x0009e40000100800 */
.L_x_96:
[----:B------:R-:W-:Y:S05]  /*8b20*/  BSYNC B0 ;  /* 0x0000000000007941 */ /* 0x000fea0003800000 */
.L_x_95:
        /* <DEDUP_REMOVED lines=25> */
[----:B------:R-:W-:Y:S01]  /*8cc0*/  HADD2.F32 R15, -RZ, R21.H0_H0 ;  /* 0x20000015ff0f7230 */ /* 0x000fe20000004100 */
[----:B------:R-:W-:Y:S01]  /*8cd0*/  F2FP.F16.E4M3.UNPACK_B R21, R5.H1 ;  /* 0x00000005ff15723e */ /* 0x000fe200030006ff */
[--C-:B------:R-:W-:Y:S02]  /*8ce0*/  HADD2.F32 R26, -RZ, R25.reuse.H0_H0 ;  /* 0x20000019ff1a7230 */ /* 0x100fe40000004100 */
[----:B------:R-:W-:Y:S01]  /*8cf0*/  FMUL R155, R2, R155 ;  /* 0x0000009b029b7220 */ /* 0x000fe20000400000 */
[----:B------:R-:W-:Y:S01]  /*8d00*/  FFMA R24, R16, R24, R13 ;  /* 0x0000001810187223 */ /* 0x000fe2000000000d */
[----:B------:R-:W-:Y:S02]  /*8d10*/  HADD2.F32 R25, -RZ, R25.H1_H1 ;  /* 0x30000019ff197230 */ /* 0x000fe40000004100 */
[C---:B------:R-:W-:Y:S01]  /*8d20*/  FMUL R157, R2.reuse, R157 ;  /* 0x0000009d029d7220 */ /* 0x040fe20000400000 */
[----:B------:R-:W-:Y:S01]  /*8d30*/  FMUL R13, R2, R154 ;  /* 0x0000009a020d7220 */ /* 0x000fe20000400000 */
[----:B------:R-:W-:Y:S01]  /*8d40*/  FFMA R155, R16, R26, R155 ;  /* 0x0000001a109b7223 */ /* 0x000fe2000000009b */
[----:B------:R-:W-:-:S02]  /*8d50*/  HADD2.F32 R28, -RZ, R21.H0_H0 ;  /* 0x20000015ff1c7230 */ /* 0x000fc40000004100 */
[----:B------:R-:W-:Y:S01]  /*8d60*/  FFMA R157, R16, R15, R157 ;  /* 0x0000000f109d7223 */ /* 0x000fe2000000009d */
[----:B------:R-:W-:Y:S02]  /*8d70*/  HADD2.F32 R30, -RZ, R21.H1_H1 ;  /* 0x30000015ff1e7230 */ /* 0x000fe40000004100 */
[----:B------:R-:W-:Y:S01]  /*8d80*/  FMUL R153, R2, R153 ;  /* 0x0000009902997220 */ /* 0x000fe20000400000 */
[----:B------:R-:W-:Y:S01]  /*8d90*/  FFMA R26, R16, R25, R13 ;  /* 0x00000019101a7223 */ /* 0x000fe2000000000d */
[----:B------:R-:W-:Y:S01]  /*8da0*/  FMUL R15, R2, R152 ;  /* 0x00000098020f7220 */ /* 0x000fe20000400000 */
[----:B------:R-:W-:Y:S01]  /*8db0*/  F2FP.F16.E4M3.UNPACK_B R21, R6 ;  /* 0x00000006ff15723e */ /* 0x000fe200020006ff */
[C---:B------:R-:W-:Y:S01]  /*8dc0*/  FFMA R153, R16.reuse, R28, R153 ;  /* 0x0000001c10997223 */ /* 0x040fe20000000099 */
[----:B------:R-:W-:Y:S01]  /*8dd0*/  F2FP.F16.E4M3.UNPACK_B R13, R6.H1 ;  /* 0x00000006ff0d723e */ /* 0x000fe200030006ff */
[----:B------:R-:W-:Y:S01]  /*8de0*/  FFMA R28, R16, R30, R15 ;  /* 0x0000001e101c7223 */ /* 0x000fe2000000000f */
[----:B------:R-:W-:Y:S01]  /*8df0*/  FMUL R23, R2, R23 ;  /* 0x0000001702177220 */ /* 0x000fe20000400000 */
[----:B------:R-:W-:-:S02]  /*8e00*/  HADD2.F32 R25, -RZ, R21.H0_H0 ;  /* 0x20000015ff197230 */ /* 0x000fc40000004100 */
[C---:B------:R-:W-:Y:S01]  /*8e10*/  FMUL R19, R2.reuse, R19 ;  /* 0x0000001302137220 */ /* 0x040fe20000400000 */
[----:B------:R-:W-:Y:S02]  /*8e20*/  HADD2.F32 R30, -RZ, R21.H1_H1 ;  /* 0x30000015ff1e7230 */ /* 0x000fe40000004100 */
[----:B------:R-:W-:Y:S01]  /*8e30*/  FMUL R15, R2, R18 ;  /* 0x00000012020f7220 */ /* 0x000fe20000400000 */
[--C-:B------:R-:W-:Y:S02]  /*8e40*/  HADD2.F32 R32, -RZ, R13.reuse.H0_H0 ;  /* 0x2000000dff207230 */ /* 0x100fe40000004100 */
[----:B------:R-:W-:Y:S01]  /*8e50*/  FFMA R23, R16, R25, R23 ;  /* 0x0000001910177223 */ /* 0x000fe20000000017 */
[----:B------:R-:W-:Y:S02]  /*8e60*/  HADD2.F32 R34, -RZ, R13.H1_H1 ;  /* 0x3000000dff227230 */ /* 0x000fe40000004100 */
[----:B------:R-:W-:Y:S01]  /*8e70*/  FMUL R13, R2, R22 ;  /* 0x00000016020d7220 */ /* 0x000fe20000400000 */
[----:B------:R-:W-:Y:S01]  /*8e80*/  F2FP.SATFINITE.E4M3.F32.PACK_AB_MERGE_C R12, R12, R163, RZ ;  /* 0x000000a30c0c723e */ /* 0x000fe200048070ff */
[----:B------:R-:W-:Y:S01]  /*8e90*/  FFMA R19, R16, R32, R19 ;  /* 0x0000002010137223 */ /* 0x000fe20000000013 */
[----:B------:R-:W-:Y:S01]  /*8ea0*/  F2FP.SATFINITE.E4M3.F32.PACK_AB_MERGE_C R14, R14, R161, RZ ;  /* 0x000000a10e0e723e */ /* 0x000fe200048070ff */
[C---:B------:R-:W-:Y:S01]  /*8eb0*/  FFMA R18, R16.reuse, R30, R13 ;  /* 0x0000001e10127223 */ /* 0x040fe2000000000d */
[----:B------:R-:W-:Y:S01]  /*8ec0*/  FFMA R22, R16, R34, R15 ;  /* 0x0000002210167223 */ /* 0x000fe2000000000f */
[----:B------:R-:W-:-:S02]  /*8ed0*/  F2FP.SATFINITE.E4M3.F32.PACK_AB_MERGE_C R20, R20, R159, RZ ;  /* 0x0000009f1414723e */ /* 0x000fc400048070ff */
[----:B------:R-:W-:Y:S02]  /*8ee0*/  F2FP.SATFINITE.E4M3.F32.PACK_AB_MERGE_C R24, R24, R157, RZ ;  /* 0x0000009d1818723e */ /* 0x000fe400048070ff */
[----:B------:R-:W-:Y:S02]  /*8ef0*/  F2FP.SATFINITE.E4M3.F32.PACK_AB_MERGE_C R26, R26, R155, RZ ;  /* 0x0000009b1a1a723e */ /* 0x000fe400048070ff */
[----:B------:R-:W-:Y:S02]  /*8f00*/  F2FP.SATFINITE.E4M3.F32.PACK_AB_MERGE_C R28, R28, R153, RZ ;  /* 0x000000991c1c723e */ /* 0x000fe400048070ff */
[----:B------:R-:W-:Y:S02]  /*8f10*/  F2FP.SATFINITE.E4M3.F32.PACK_AB_MERGE_C R18, R18, R23, RZ ;  /* 0x000000171212723e */ /* 0x000fe400048070ff */
[----:B------:R-:W-:Y:S01]  /*8f20*/  F2FP.SATFINITE.E4M3.F32.PACK_AB_MERGE_C R22, R22, R19, RZ ;  /* 0x000000131616723e */ /* 0x000fe200048070ff */
[----:B------:R-:W-:Y:S06]  /*8f30*/  @P0 BRA `(.L_x_103) ;  /* 0x0000000000040947 */ /* 0x000fec0003800000 */
[----:B------:R-:W-:-:S04]  /*8f40*/  DEPBAR.LE SB0, 0x1 ;  /* 0x000080400000791a */ /* 0x000fc80000000000 */
.L_x_103:
        /* <DEDUP_REMOVED lines=27> */
.L_x_105:
[----:B------:R-:W-:Y:S05]  /*9100*/  BSYNC B0 ;  /* 0x0000000000007941 */ /* 0x000fea0003800000 */
.L_x_104:
[----:B------:R-:W-:Y:S04]  /*9110*/  BSSY B0, `(.L_x_106) ;  /* 0x000003c000007945 */ /* 0x000fe80003800000 */
[----:B------:R-:W-:Y:S05]  /*9120*/  @!P1 BRA `(.L_x_107) ;  /* 0x0000000000e89947 */ /* 0x000fea0003800000 */
[----:B------:R-:W-:-:S04]  /*9130*/  MOV R12, UR54 ;  /* 0x00000036000c7c02 */ /* 0x000fc80008000f00 */
[----:B------:R-:W-:-:S13]  /*9140*/  ISETP.NE.AND P3, PT, R12, 0x3, PT ;  /* 0x000000030c00780c */ /* 0x000fda0003f65270 */
[----:B------:R-:W-:Y:S05]  /*9150*/  @!P3 BRA `(.L_x_108) ;  /* 0x000000000004b947 */ /* 0x000fea0003800000 */
[----:B------:R-:W-:Y:S01]  /*9160*/  BPT.TRAP 0x1 ;  /* 0x000000040000795c */ /* 0x000fe20000300000 */
.L_x_108:
[----:B------:R-:W4:Y:S04]  /*9170*/  LDL R13, [R1+0xb8] ;  /* 0x0000b800010d7983 */ /* 0x000f280000100800 */
[----:B------:R-:W5:Y:S01]  /*9180*/  LDL R12, [R1+0xb4] ;  /* 0x0000b400010c7983 */ /* 0x000f620000100800 */
[----:B------:R-:W-:Y:S01]  /*9190*/  BSSY B1, `(.L_x_109) ;  /* 0x0000005000017945 */ /* 0x000fe20003800000 */
[----:B----4-:R-:W-:Y:S02]  /*91a0*/  SHF.L.U32 R13, R13, 0x1f, RZ ;  /* 0x0000001f0d0d7819 */ /* 0x010fe400000006ff */
[----:B-----5:R-:W-:-:S04]  /*91b0*/  LEA R12, R12, UR49, 0x3 ;  /* 0x000000310c0c7c11 */ /* 0x020fc8000f8e18ff */
[----:B------:R-:W4:Y:S02]  /*91c0*/  SYNCS.PHASECHK.TRANS64.TRYWAIT P4, [R12+URZ+0x80], R13 ;  /* 0x0000800d0c0075a7 */ /* 0x000f24000808017f */
[----:B----4-:R-:W-:Y:S05]  /*91d0*/  @!P4 BRA `(.L_x_110) ;  /* 0x0000005800a8c947 */ /* 0x010fea0003800000 */
.L_x_247:
[----:B------:R-:W-:Y:S05]  /*91e0*/  BSYNC B1 ;  /* 0x0000000000017941 */ /* 0x000fea0003800000 */
.L_x_109:
        /* <DEDUP_REMOVED lines=18> */
.L_x_112:
[----:B------:R-:W-:Y:S05]  /*9310*/  BSYNC B1 ;  /* 0x0000000000017941 */ /* 0x000fea0003800000 */
.L_x_111:
        /* <DEDUP_REMOVED lines=8> */
.L_x_113:
        /* <DEDUP_REMOVED lines=19> */
.L_x_107:
[----:B------:R-:W-:Y:S05]  /*94d0*/  BSYNC B0 ;  /* 0x0000000000007941 */ /* 0x000fea0003800000 */
.L_x_106:
[----:B------:R-:W5:Y:S04]  /*94e0*/  LDL.LU R33, [R1] ;  /* 0x0000000001217983 */ /* 0x000f680000300800 */
[----:B------:R-:W2:Y:S04]  /*94f0*/  LDL.LU R31, [R1+0x4] ;  /* 0x00000400011f7983 */ /* 0x000ea80000300800 */
[----:B------:R-:W3:Y:S04]  /*9500*/  LDL.LU R29, [R1+0x8] ;  /* 0x00000800011d7983 */ /* 0x000ee80000300800 */
[----:B------:R-:W3:Y:S01]  /*9510*/  LDL.LU R32, [R1+0xc] ;  /* 0x00000c0001207983 */ /* 0x000ee20000300800 */
[----:B----4-:R-:W-:-:S03]  /*9520*/  F2FP.F16.E4M3.UNPACK_B R12, R3 ;  /* 0x00000003ff0c723e */ /* 0x010fc600020006ff */
[----:B------:R-:W4:Y:S01]  /*9530*/  LDL.LU R26, [R1+0x10] ;  /* 0x00001000011a7983 */ /* 0x000f220000300800 */
[----:B------:R-:W-:-:S03]  /*9540*/  F2FP.F16.E4M3.UNPACK_B R14, R3.H1 ;  /* 0x00000003ff0e723e */ /* 0x000fc600030006ff */
[----:B------:R-:W4:Y:S01]  /*9550*/  LDL.LU R21, [R1+0x14] ;  /* 0x0000140001157983 */ /* 0x000f220000300800 */
[----:B------:R-:W-:-:S03]  /*9560*/  HADD2.F32 R15, -RZ, R12.H0_H0 ;  /* 0x2000000cff0f7230 */ /* 0x000fc60000004100 */
[----:B------:R-:W4:Y:S01]  /*9570*/  LDL.LU R30, [R1+0x18] ;  /* 0x00001800011e7983 */ /* 0x000f220000300800 */
[----:B------:R-:W-:Y:S02]  /*9580*/  HADD2.F32 R12, -RZ, R12.H1_H1 ;  /* 0x3000000cff0c7230 */ /* 0x000fe40000004100 */
[C---:B------:R-:W-:Y:S01]  /*9590*/  FMUL R13, R2.reuse, R228 ;  /* 0x000000e4020d7220 */ /* 0x040fe20000400000 */
[----:B------:R-:W-:Y:S01]  /*95a0*/  HADD2.F32 R18, -RZ, R14.H0_H0 ;  /* 0x2000000eff127230 */ /* 0x000fe20000004100 */
[----:B------:R-:W4:Y:S01]  /*95b0*/  LDL.LU R28, [R1+0x1c] ;  /* 0x00001c00011c7983 */ /* 0x000f220000300800 */
[C---:B------:R-:W-:Y:S01]  /*95c0*/  FMUL R17, R2.reuse, R17 ;  /* 0x0000001102117220 */ /* 0x040fe20000400000 */
[----:B------:R-:W-:Y:S01]  /*95d0*/  FMUL R229, R2, R229 ;  /* 0x000000e502e57220 */ /* 0x000fe20000400000 */
[----:B------:R-:W-:Y:S01]  /*95e0*/  F2FP.F16.E4M3.UNPACK_B R19, R4 ;  /* 0x00000004ff13723e */ /* 0x000fe200020006ff */
[----:B------:R-:W4:Y:S01]  /*95f0*/  LDL.LU R25, [R1+0x20] ;  /* 0x0000200001197983 */ /* 0x000f220000300800 */
[C---:B------:R-:W-:Y:S01]  /*9600*/  FFMA R12, R16.reuse, R12, R13 ;  /* 0x0000000c100c7223 */ /* 0x040fe2000000000d */
[C---:B------:R-:W-:Y:S01]  /*9610*/  FFMA R17, R16.reuse, R15, R17 ;  /* 0x0000000f10117223 */ /* 0x040fe20000000011 */
[----:B------:R-:W-:Y:S01]  /*9620*/  FFMA R229, R16, R18, R229 ;  /* 0x0000001210e57223 */ /* 0x000fe200000000e5 */
[----:B------:R-:W4:Y:S01]  /*9630*/  LDL.LU R34, [R1+0x24] ;  /* 0x0000240001227983 */ /* 0x000f220000300800 */
[----:B------:R-:W-:-:S02]  /*9640*/  HADD2.F32 R18, -RZ, R19.H0_H0 ;  /* 0x20000013ff127230 */ /* 0x000fc40000004100 */
[----:B------:R-:W-:Y:S01]  /*9650*/  HADD2.F32 R22, -RZ, R19.H1_H1 ;  /* 0x30000013ff167230 */ /* 0x000fe20000004100 */
[----:B------:R-:W-:Y:S01]  /*9660*/  F2FP.F16.E4M3.UNPACK_B R20, R4.H1 ;  /* 0x00000004ff14723e */ /* 0x000fe200030006ff */
[----:B------:R-:W-:Y:S02]  /*9670*/  HADD2.F32 R14, -RZ, R14.H1_H1 ;  /* 0x3000000eff0e7230 */ /* 0x000fe40000004100 */
[C---:B-----5:R-:W-:Y:S02]  /*9680*/  FMUL R13, R2.reuse, R33 ;  /* 0x00000021020d7220 */ /* 0x060fe40000400000 */
[----:B------:R-:W5:Y:S01]  /*9690*/  LDL.LU R33, [R1+0x28] ;  /* 0x0000280001217983 */ /* 0x000f620000300800 */
[----:B--2---:R-:W-:-:S03]  /*96a0*/  FMUL R15, R2, R31 ;  /* 0x0000001f020f7220 */ /* 0x004fc60000400000 */
[----:B------:R-:W2:Y:S01]  /*96b0*/  LDL.LU R31, [R1+0x2c] ;  /* 0x00002c00011f7983 */ /* 0x000ea20000300800 */
[----:B---3--:R-:W-:-:S03]  /*96c0*/  FMUL R19, R2, R29 ;  /* 0x0000001d02137220 */ /* 0x008fc60000400000 */
[----:B------:R-:W3:Y:S01]  /*96d0*/  LDL.LU R29, [R1+0x30] ;  /* 0x00003000011d7983 */ /* 0x000ee20000300800 */
[C---:B------:R-:W-:Y:S01]  /*96e0*/  FFMA R15, R16.reuse, R18, R15 ;  /* 0x00000012100f7223 */ /* 0x040fe2000000000f */
[C---:B------:R-:W-:Y:S01]  /*96f0*/  FFMA R18, R16.reuse, R22, R19 ;  /* 0x0000001610127223 */ /* 0x040fe20000000013 */
[----:B------:R-:W-:Y:S01]  /*9700*/  FFMA R14, R16, R14, R13 ;  /* 0x0000000e100e7223 */ /* 0x000fe2000000000d */
[----:B------:R-:W-:Y:S01]  /*9710*/  F2FP.F16.E4M3.UNPACK_B R23, R5 ;  /* 0x00000005ff17723e */ /* 0x000fe200020006ff */
[--C-:B------:R-:W-:Y:S02]  /*9720*/  HADD2.F32 R22, -RZ, R20.reuse.H0_H0 ;  /* 0x20000014ff167230 */ /* 0x100fe40000004100 */
[C---:B------:R-:W-:Y:S01]  /*9730*/  FMUL R13, R2.reuse, R32 ;  /* 0x00000020020d7220 */ /* 0x040fe20000400000 */
[----:B------:R-:W-:Y:S02]  /*9740*/  HADD2.F32 R20, -RZ, R20.H1_H1 ;  /* 0x30000014ff147230 */ /* 0x000fe40000004100 */
[----:B----4-:R-:W-:Y:S01]  /*9750*/  FMUL R19, R2, R26 ;  /* 0x0000001a02137220 */ /* 0x010fe20000400000 */
[----:B------:R-:W-:-:S02]  /*9760*/  HADD2.F32 R26, -RZ, R23.H0_H0 ;  /* 0x20000017ff1a7230 */ /* 0x000fc40000004100 */
[----:B------:R-:W-:Y:S01]  /*9770*/  FFMA R13, R16, R22, R13 ;  /* 0x00000016100d7223 */ /* 0x000fe2000000000d */
[----:B------:R-:W-:Y:S01]  /*9780*/  FMUL R21, R2, R21 ;  /* 0x0000001502157220 */ /* 0x000fe20000400000 */
[----:B------:R-:W-:Y:S01]  /*9790*/  F2FP.F16.E4M3.UNPACK_B R24, R5.H1 ;  /* 0x00000005ff18723e */ /* 0x000fe200030006ff */
[----:B------:R-:W-:Y:S01]  /*97a0*/  FFMA R20, R16, R20, R19 ;  /* 0x0000001410147223 */ /* 0x000fe20000000013 */
[----:B------:R-:W-:Y:S02]  /*97b0*/  HADD2.F32 R22, -RZ, R23.H1_H1 ;  /* 0x30000017ff167230 */ /* 0x000fe40000004100 */
[----:B------:R-:W-:Y:S01]  /*97c0*/  FMUL R19, R2, R30 ;  /* 0x0000001e02137220 */ /* 0x000fe20000400000 */
[----:B------:R-:W-:Y:S01]  /*97d0*/  FFMA R21, R16, R26, R21 ;  /* 0x0000001a10157223 */ /* 0x000fe20000000015 */
[--C-:B------:R-:W-:Y:S02]  /*97e0*/  HADD2.F32 R26, -RZ, R24.reuse.H0_H0 ;  /* 0x20000018ff1a7230 */ /* 0x100fe40000004100 */
[----:B------:R-:W-:Y:S01]  /*97f0*/  FMUL R23, R2, R28 ;  /* 0x0000001c02177220 */ /* 0x000fe20000400000 */
[----:B------:R-:W-:Y:S01]  /*9800*/  FFMA R22, R16, R22, R19 ;  /* 0x0000001610167223 */ /* 0x000fe20000000013 */
[-C--:B------:R-:W-:Y:S01]  /*9810*/  F2FP.F16.E4M3.UNPACK_B R27, R6.reuse ;  /* 0x00000006ff1b723e */ /* 0x080fe200020006ff */
[----:B------:R-:W-:Y:S01]  /*9820*/  HADD2.F32 R24, -RZ, R24.H1_H1 ;  /* 0x30000018ff187230 */ /* 0x000fe20000004100 */
[----:B------:R-:W-:Y:S01]  /*9830*/  F2FP.F16.E4M3.UNPACK_B R19, R6.H1 ;  /* 0x00000006ff13723e */ /* 0x000fe200030006ff */
[----:B------:R-:W-:Y:S01]  /*9840*/  FMUL R25, R2, R25 ;  /* 0x0000001902197220 */ /* 0x000fe20000400000 */
[----:B------:R-:W-:Y:S01]  /*9850*/  FFMA R23, R16, R26, R23 ;  /* 0x0000001a10177223 */ /* 0x000fe20000000017 */
[----:B------:R-:W-:-:S02]  /*9860*/  HADD2.F32 R26, -RZ, R27.H0_H0 ;  /* 0x2000001bff1a7230 */ /* 0x000fc40000004100 */
[--C-:B------:R-:W-:Y:S02]  /*9870*/  HADD2.F32 R30, -RZ, R19.reuse.H0_H0 ;  /* 0x20000013ff1e7230 */ /* 0x100fe40000004100 */
[----:B------:R-:W-:Y:S01]  /*9880*/  FFMA R24, R16, R24, R25 ;  /* 0x0000001810187223 */ /* 0x000fe20000000019 */
[----:B------:R-:W-:Y:S02]  /*9890*/  HADD2.F32 R32, -RZ, R19.H1_H1 ;  /* 0x30000013ff207230 */ /* 0x000fe40000004100 */
[----:B------:R-:W-:Y:S01]  /*98a0*/  FMUL R19, R2, R34 ;  /* 0x0000002202137220 */ /* 0x000fe20000400000 */
[----:B------:R-:W-:-:S03]  /*98b0*/  HADD2.F32 R28, -RZ, R27.H1_H1 ;  /* 0x3000001bff1c7230 */ /* 0x000fc60000004100 */
[----:B------:R-:W-:Y:S01]  /*98c0*/  FFMA R19, R16, R26, R19 ;  /* 0x0000001a10137223 */ /* 0x000fe20000000013 */
[----:B------:R-:W-:Y:S02]  /*98d0*/  F2FP.SATFINITE.E4M3.F32.PACK_AB_MERGE_C R12, R12, R17, RZ ;  /* 0x000000110c0c723e */ /* 0x000fe400048070ff */
[----:B------:R-:W-:Y:S02]  /*98e0*/  F2FP.SATFINITE.E4M3.F32.PACK_AB_MERGE_C R14, R14, R229, RZ ;  /* 0x000000e50e0e723e */ /* 0x000fe400048070ff */
[----:B------:R-:W-:Y:S02]  /*98f0*/  F2FP.SATFINITE.E4M3.F32.PACK_AB_MERGE_C R18, R18, R15, RZ ;  /* 0x0000000f1212723e */ /* 0x000fe400048070ff */
[----:B------:R-:W-:Y:S02]  /*9900*/  F2FP.SATFINITE.E4M3.F32.PACK_AB_MERGE_C R20, R20, R13, RZ ;  /* 0x0000000d1414723e */ /* 0x000fe400048070ff */
[----:B------:R-:W-:Y:S02]  /*9910*/  F2FP.SATFINITE.E4M3.F32.PACK_AB_MERGE_C R22, R22, R21, RZ ;  /* 0x000000151616723e */ /* 0x000fe400048070ff */
[----:B------:R-:W-:Y:S01]  /*9920*/  F2FP.SATFINITE.E4M3.F32.PACK_AB_MERGE_C R24, R24, R23, RZ ;  /* 0x000000171818723e */ /* 0x000fe200048070ff */
[C---:B-----5:R-:W-:Y:S01]  /*9930*/  FMUL R25, R2.reuse, R33 ;  /* 0x0000002102197220 */ /* 0x060fe20000400000 */
[----:B--2---:R-:W-:-:S03]  /*9940*/  FMUL R27, R2, R31 ;  /* 0x0000001f021b7220 */ /* 0x004fc60000400000 */
[----:B------:R-:W-:Y:S01]  /*9950*/  FFMA R26, R16, R28, R25 ;  /* 0x0000001c101a7223 */ /* 0x000fe20000000019 */
[----:B---3--:R-:W-:Y:S01]  /*9960*/  FMUL R29, R2, R29 ;  /* 0x0000001d021d7220 */ /* 0x008fe20000400000 */
[----:B------:R-:W-:-:S03]  /*9970*/  FFMA R27, R16, R30, R27 ;  /* 0x0000001e101b7223 */ /* 0x000fc6000000001b */
[----:B------:R-:W-:Y:S01]  /*9980*/  FFMA R28, R16, R32, R29 ;  /* 0x00000020101c7223 */ /* 0x000fe2000000001d */
[----:B------:R-:W-:-:S04]  /*9990*/  F2FP.SATFINITE.E4M3.F32.PACK_AB_MERGE_C R26, R26, R19, RZ ;  /* 0x000000131a1a723e */ /* 0x000fc800048070ff */
[----:B------:R-:W-:Y:S01]  /*99a0*/  F2FP.SATFINITE.E4M3.F32.PACK_AB_MERGE_C R28, R28, R27, RZ ;  /* 0x0000001b1c1c723e */ /* 0x000fe200048070ff */
[----:B------:R-:W-:Y:S06]  /*99b0*/  @P0 BRA `(.L_x_114) ;  /* 0x0000000000040947 */ /* 0x000fec0003800000 */
[----:B------:R-:W-:-:S04]  /*99c0*/  DEPBAR.LE SB0, 0x1 ;  /* 0x000080400000791a */ /* 0x000fc80000000000 */
.L_x_114:
        /* <DEDUP_REMOVED lines=16> */
[----:B---3--:R-:W3:Y:S02]  /*9ad0*/  FENCE.VIEW.ASYNC.S ;  /* 0x00000000000073c6 */ /* 0x008ee40000000000 */
[----:B---3--:R-:W-:Y:S06]  /*9ae0*/  BAR.SYNC.DEFER_BLOCKING 0x1, 0x100 ;  /* 0x0044000000007b1d */ /* 0x008fec0000010000 */
[----:B--2---:R-:W-:Y:S05]  /*9af0*/  @P0 BRA `(.L_x_116) ;  /* 0x0000000000200947 */ /* 0x004fea0003800000 */
[----:B------:R-:W-:Y:S02]  /*9b00*/  UIADD3 UR8, UP0, UR58, 0x4f0, URZ ;  /* 0x000004f03a087890 */ /* 0x000fe4000ff1e03f */
[----:B------:R-:W-:Y:S02]  /*9b10*/  UIADD3 UR5, UR41, 0xa0, URZ ;  /* 0x000000a029057890 */ /* 0x000fe4000fffe03f */
[----:B------:R-:W-:Y:S02]  /*9b20*/  UIADD3 UR4, UR49, 0x5100, URZ ;  /* 0x0000510031047890 */ /* 0x000fe4000fffe03f */
[----:B------:R-:W-:Y:S01]  /*9b30*/  UIADD3.X UR9, URZ, UR59, URZ, UP0, !UPT ;  /* 0x0000003b3f097290 */ /* 0x000fe200087fe43f */
[----:B------:R-:W-:Y:S01]  /*9b40*/  UMOV UR6, UR42 ;  /* 0x0000002a00067c82 */ /* 0x000fe20008000000 */
[----:B------:R-:W-:-:S07]  /*9b50*/  UMOV UR7, UR43 ;  /* 0x0000002b00077c82 */ /* 0x000fce0008000000 */
[----:B------:R2:W-:Y:S02]  /*9b60*/  UTMASTG.3D [UR4], [UR8] ;  /* 0x00000004080073b5 */ /* 0x0005e40008010000 */
[----:B--2---:R0:W-:Y:S02]  /*9b70*/  UTMACMDFLUSH ;  /* 0x00000000000079b7 */ /* 0x0041e40000000000 */
.L_x_116:
[----:B------:R-:W-:Y:S05]  /*9b80*/  BSYNC B0 ;  /* 0x0000000000007941 */ /* 0x000fea0003800000 */
.L_x_115:
[----:B------:R-:W-:Y:S04]  /*9b90*/  BSSY B0, `(.L_x_117) ;  /* 0x000003c000007945 */ /* 0x000fe80003800000 */
[----:B------:R-:W-:Y:S05]  /*9ba0*/  @!P1 BRA `(.L_x_118) ;  /* 0x0000000000e89947 */ /* 0x000fea0003800000 */
[----:B------:R-:W-:-:S05]  /*9bb0*/  IMAD.U32 R12, RZ, RZ, UR54 ;  /* 0x00000036ff0c7e24 */ /* 0x000fca000f8e00ff */
[----:B------:R-:W-:-:S13]  /*9bc0*/  ISETP.NE.AND P3, PT, R12, 0x3, PT ;  /* 0x000000030c00780c */ /* 0x000fda0003f65270 */
[----:B------:R-:W-:Y:S05]  /*9bd0*/  @!P3 BRA `(.L_x_119) ;  /* 0x000000000004b947 */ /* 0x000fea0003800000 */
[----:B------:R-:W-:Y:S01]  /*9be0*/  BPT.TRAP 0x1 ;  /* 0x000000040000795c */ /* 0x000fe20000300000 */
.L_x_119:
[----:B------:R-:W2:Y:S04]  /*9bf0*/  LDL R13, [R1+0xb8] ;  /* 0x0000b800010d7983 */ /* 0x000ea80000100800 */
[----:B------:R-:W3:Y:S01]  /*9c00*/  LDL R12, [R1+0xb4] ;  /* 0x0000b400010c7983 */ /* 0x000ee20000100800 */
[----:B------:R-:W-:Y:S01]  /*9c10*/  BSSY B1, `(.L_x_120) ;  /* 0x0000005000017945 */ /* 0x000fe20003800000 */
[----:B--2---:R-:W-:Y:S02]  /*9c20*/  SHF.L.U32 R13, R13, 0x1f, RZ ;  /* 0x0000001f0d0d7819 */ /* 0x004fe400000006ff */
[----:B---3--:R-:W-:-:S04]  /*9c30*/  LEA R12, R12, UR49, 0x3 ;  /* 0x000000310c0c7c11 */ /* 0x008fc8000f8e18ff */
[----:B------:R-:W2:Y:S02]  /*9c40*/  SYNCS.PHASECHK.TRANS64.TRYWAIT P4, [R12+URZ+0x80], R13 ;  /* 0x0000800d0c0075a7 */ /* 0x000ea4000808017f */
[----:B--2---:R-:W-:Y:S05]  /*9c50*/  @!P4 BRA `(.L_x_121) ;  /* 0x00000050001cc947 */ /* 0x004fea0003800000 */
.L_x_248:
[----:B------:R-:W-:Y:S05]  /*9c60*/  BSYNC B1 ;  /* 0x0000000000017941 */ /* 0x000fea0003800000 */
.L_x_120:
[----:B------:R-:W-:Y:S04]  /*9c70*/  BSSY B1, `(.L_x_122) ;  /* 0x0000012000017945 */ /* 0x000fe80003800000 */
[----:B------:R-:W-:Y:S05]  /*9c80*/  @P2 BRA `(.L_x_123) ;  /* 0x0000000000402947 */ /* 0x000fea0003800000 */
[----:B------:R-:W3:Y:S02]  /*9c90*/  LDL R14, [R1+0xb4] ;  /* 0x0000b400010e7983 */ /* 0x000ee40000100800 */
[----:B---3--:R-:W-:-:S05]  /*9ca0*/  LEA R17, R14, R7, 0xc ;  /* 0x000000070e117211 */ /* 0x008fca00078e60ff */
[----:B------:R-:W-:Y:S01]  /*9cb0*/  VIADD R3, R17, UR49 ;  /* 0x0000003111037c36 */ /* 0x000fe20008000000 */
[----:B------:R-:W-:Y:S04]  /*9cc0*/  LDS.U16 R4, [R17+UR49+0x100] ;  /* 0x0001003111047984 */ /* 0x000fe80008000400 */
[----:B------:R-:W-:Y:S01]  /*9cd0*/  IADD3 R18, R3, R8, RZ ;  /* 0x0000000803127210 */ /* 0x000fe20007ffe0ff */
[----:B------:R-:W-:Y:S04]  /*9ce0*/  LDS.U16 R5, [R17+UR49+0x208] ;  /* 0x0002083111057984 */ /* 0x000fe80008000400 */
[----:B------:R-:W3:Y:S04]  /*9cf0*/  LDS.U16 R3, [R17+UR49+0x200] ;  /* 0x0002003111037984 */ /* 0x000ee80008000400 */
[----:B------:R-:W4:Y:S04]  /*9d00*/  LDS.U16 R6, [R17+UR49+0x108] ;  /* 0x0001083111067984 */ /* 0x000f280008000400 */
[----:B--2---:R-:W-:Y:S04]  /*9d10*/  LDS.U16 R12, [R18+0x200] ;  /* 0x00020000120c7984 */ /* 0x004fe80000000400 */
[----:B------:R-:W2:Y:S04]  /*9d20*/  LDS.U16 R13, [R18+0x100] ;  /* 0x00010000120d7984 */ /* 0x000ea80000000400 */
[----:B------:R-:W-:Y:S04]  /*9d30*/  LDS.U16 R14, [R18+0x208] ;  /* 0x00020800120e7984 */ /* 0x000fe80000000400 */
[----:B------:R-:W5:Y:S01]  /*9d40*/  LDS.U16 R15, [R18+0x108] ;  /* 0x00010800120f7984 */ /* 0x000f620000000400 */
[----:B---3--:R-:W-:-:S02]  /*9d50*/  PRMT R3, R4, 0x5410, R3 ;  /* 0x0000541004037816 */ /* 0x008fc40000000003 */
[----:B----4-:R-:W-:Y:S02]  /*9d60*/  PRMT R4, R6, 0x5410, R5 ;  /* 0x0000541006047816 */ /* 0x010fe40000000005 */
[----:B--2---:R-:W-:Y:S02]  /*9d70*/  PRMT R5, R13, 0x5410, R12 ;  /* 0x000054100d057816 */ /* 0x004fe4000000000c */
[----:B-----5:R-:W-:-:S07]  /*9d80*/  PRMT R6, R15, 0x5410, R14 ;  /* 0x000054100f067816 */ /* 0x020fce000000000e */
.L_x_123:
[----:B------:R-:W-:Y:S05]  /*9d90*/  BSYNC B1 ;  /* 0x0000000000017941 */ /* 0x000fea0003800000 */
.L_x_122:
[----:B------:R-:W-:Y:S01]  /*9da0*/  @!PT LDS RZ, [RZ] ;  /* 0x00000000fffff984 */ /* 0x000fe20000000800 */
[----:B------:R-:W-:Y:S01]  /*9db0*/  @!PT LDS RZ, [RZ] ;  /* 0x00000000fffff984 */ /* 0x000fe20000000800 */
[----:B------:R-:W-:Y:S01]  /*9dc0*/  @!PT LDS RZ, [RZ] ;  /* 0x00000000fffff984 */ /* 0x000fe20000000800 */
[----:B------:R-:W-:Y:S01]  /*9dd0*/  @!PT LDS RZ, [RZ] ;  /* 0x00000000fffff984 */ /* 0x000fe20000000800 */
[----:B------:R3:W-:Y:S06]  /*9de0*/  MEMBAR.ALL.CTA ;  /* 0x0000000000007992 */ /* 0x0007ec0000008000 */
[----:B---3--:R-:W3:Y:S01]  /*9df0*/  FENCE.VIEW.ASYNC.S ;  /* 0x00000000000073c6 */ /* 0x008ee20000000000 */
[----:B------:R-:W-:Y:S05]  /*9e00*/  @!P3 BRA `(.L_x_124) ;  /* 0x000000000004b947 */ /* 0x000fea0003800000 */
[----:B------:R-:W-:Y:S01]  /*9e10*/  BPT.TRAP 0x1 ;  /* 0x000000040000795c */ /* 0x000fe20000300000 */
.L_x_124:
[----:B------:R-:W4:Y:S04]  /*9e20*/  LDL.LU R14, [R1+0xb4] ;  /* 0x0000b400010e7983 */ /* 0x000f280000300800 */
[----:B------:R-:W5:Y:S01]  /*9e30*/  LDL.LU R15, [R1+0xb8] ;  /* 0x0000b800010f7983 */ /* 0x000f620000300800 */
[C---:B--2---:R-:W-:Y:S02]  /*9e40*/  LEA R12, R11.reuse, UR49, 0x3 ;  /* 0x000000310b0c7c11 */ /* 0x044fe4000f8e18ff */
[----:B-1----:R-:W-:Y:S01]  /*9e50*/  IADD3 R11, R11, 0x1, RZ ;  /* 0x000000010b0b7810 */ /* 0x002fe20007ffe0ff */
[----:B------:R-:W1:Y:S02]  /*9e60*/  S2R R13, SR_CgaCtaId ;  /* 0x00000000000d7919 */ /* 0x000e640000008800 */
[----:B------:R-:W-:Y:S01]  /*9e70*/  VIADD R12, R12, 0xa0 ;  /* 0x000000a00c0c7836 */ /* 0x000fe20000000000 */
[----:B------:R-:W-:-:S04]  /*9e80*/  ISETP.NE.AND P3, PT, R11, 0x4, PT ;  /* 0x000000040b00780c */ /* 0x000fc80003f65270 */
[----:B------:R-:W-:Y:S02]  /*9e90*/  SEL R11, R11, RZ, P3 ;  /* 0x000000ff0b0b7207 */ /* 0x000fe40001800000 */
[----:B-1----:R-:W-:Y:S02]  /*9ea0*/  PRMT R12, R13, 0x654, R12 ;  /* 0x000006540d0c7816 */ /* 0x002fe4000000000c */
[----:B------:R-:W-:Y:S02]  /*9eb0*/  SEL R13, RZ, 0x1, P3 ;  /* 0x00000001ff0d7807 */ /* 0x000fe40001800000 */
[----:B---3--:R4:W-:Y:S02]  /*9ec0*/  SYNCS.ARRIVE.TRANS64.RED.A1T0 RZ, [R12+URZ], RZ ;  /* 0x000000ff0cff79a7 */ /* 0x0089e4000810043f */
[----:B------:R-:W-:Y:S01]  /*9ed0*/  LOP3.LUT R10, R10, R13, RZ, 0x3c, !PT ;  /* 0x0000000d0a0a7212 */ /* 0x000fe200078e3cff */
[----:B----4-:R-:W-:-:S05]  /*9ee0*/  VIADD R12, R14, 0x1 ;  /* 0x000000010e0c7836 */ /* 0x010fca0000000000 */
[----:B------:R-:W-:-:S04]  /*9ef0*/  ISETP.NE.AND P4, PT, R12, 0x4, PT ;  /* 0x000000040c00780c */ /* 0x000fc80003f85270 */
[----:B------:R-:W-:Y:S02]  /*9f00*/  SEL R14, RZ, 0x1, P4 ;  /* 0x00000001ff0e7807 */ /* 0x000fe40002000000 */
[----:B------:R-:W-:Y:S02]  /*9f10*/  SEL R12, R12, RZ, P4 ;  /* 0x000000ff0c0c7207 */ /* 0x000fe40002000000 */
[----:B-----5:R-:W-:-:S03]  /*9f20*/  LOP3.LUT R15, R15, R14, RZ, 0x3c, !PT ;  /* 0x0000000e0f0f7212 */ /* 0x020fc600078e3cff */
[----:B------:R2:W-:Y:S04]  /*9f30*/  STL [R1+0xb4], R12 ;  /* 0x0000b40c01007387 */ /* 0x0005e80000100800 */
[----:B------:R2:W-:Y:S02]  /*9f40*/  STL [R1+0xb8], R15 ;  /* 0x0000b80f01007387 */ /* 0x0005e40000100800 */
.L_x_118:
[----:B------:R-:W-:Y:S05]  /*9f50*/  BSYNC B0 ;  /* 0x0000000000007941 */ /* 0x000fea0003800000 */
.L_x_117:
[----:B------:R-:W3:Y:S04]  /*9f60*/  LDL.LU R13, [R1+0x34] ;  /* 0x00003400010d7983 */ /* 0x000ee80000300800 */
[----:B--2---:R-:W2:Y:S04]  /*9f70*/  LDL.LU R15, [R1+0x38] ;  /* 0x00003800010f7983 */ /* 0x004ea80000300800 */
[----:B------:R-:W4:Y:S04]  /*9f80*/  LDL.LU R17, [R1+0x3c] ;  /* 0x00003c0001117983 */ /* 0x000f280000300800 */
[----:B------:R-:W5:Y:S04]  /*9f90*/  LDL.LU R31, [R1+0x40] ;  /* 0x00004000011f7983 */ /* 0x000f680000300800 */
[----:B------:R-:W4:Y:S04]  /*9fa0*/  LDL.LU R29, [R1+0x44] ;  /* 0x00004400011d7983 */ /* 0x000f280000300800 */
[----:B------:R-:W4:Y:S04]  /*9fb0*/  LDL.LU R21, [R1+0x48] ;  /* 0x0000480001157983 */ /* 0x000f280000300800 */
[----:B------:R-:W4:Y:S04]  /*9fc0*/  LDL.LU R35, [R1+0x4c] ;  /* 0x00004c0001237983 */ /* 0x000f280000300800 */
[----:B------:R-:W4:Y:S01]  /*9fd0*/  LDL.LU R26, [R1+0x50] ;  /* 0x00005000011a7983 */ /* 0x000f220000300800 */
[----:B------:R-:W-:-:S02]  /*9fe0*/  F2FP.F16.E4M3.UNPACK_B R12, R3 ;  /* 0x00000003ff0c723e */ /* 0x000fc400020006ff */
[----:B------:R-:W-:Y:S01]  /*9ff0*/  F2FP.F16.E4M3.UNPACK_B R14, R3.H1 ;  /* 0x00000003ff0e723e */ /* 0x000fe200030006ff */
[----:B------:R-:W4:Y:S01]  /*a000*/  LDL.LU R23, [R1+0x54] ;  /* 0x0000540001177983 */ /* 0x000f220000300800 */
[----:B------:R-:W-:Y:S01]  /*a010*/  F2FP.F16.E4M3.UNPACK_B R19, R4 ;  /* 0x00000004ff13723e */ /* 0x000fe200020006ff */
[--C-:B------:R-:W-:Y:S02]  /*a020*/  HADD2.F32 R18, -RZ, R12.reuse.H0_H0 ;  /* 0x2000000cff127230 */ /* 0x100fe40000004100 */
[----:B------:R-:W4:Y:S01]  /*a030*/  LDL.LU R32, [R1+0x58] ;  /* 0x0000580001207983 */ /* 0x000f220000300800 */
[----:B------:R-:W-:-:S03]  /*a040*/  HADD2.F32 R12, -RZ, R12.H1_H1 ;  /* 0x3000000cff0c7230 */ /* 0x000fc60000004100 */
[----:B------:R-:W4:Y:S04]  /*a050*/  LDL.LU R30, [R1+0x5c] ;  /* 0x00005c00011e7983 */ /* 0x000f280000300800 */
[----:B------:R-:W4:Y:S01]  /*a060*/  LDL.LU R27, [R1+0x60] ;  /* 0x00006000011b7983 */ /* 0x000f220000300800 */
[----:B------:R-:W-:-:S03]  /*a070*/  HADD2.F32 R22, -RZ, R19.H1_H1 ;  /* 0x30000013ff167230 */ /* 0x000fc60000004100 */
[----:B------:R-:W4:Y:S04]  /*a080*/  LDL.LU R34, [R1+0x64] ;  /* 0x0000640001227983 */ /* 0x000f280000300800 */
[----:B------:R-:W4:Y:S01]  /*a090*/  LDL.LU R33, [R1+0x68] ;  /* 0x0000680001217983 */ /* 0x000f220000300800 */
[C---:B---3--:R-:W-:Y:S01]  /*a0a0*/  FMUL R13, R2.reuse, R13 ;  /* 0x0000000d020d7220 */ /* 0x048fe20000400000 */
[----:B--2---:R-:W-:-:S03]  /*a0b0*/  FMUL R15, R2, R15 ;  /* 0x0000000f020f7220 */ /* 0x004fc60000400000 */
[C---:B------:R-:W-:Y:S01]  /*a0c0*/  FFMA R13, R16.reuse, R18, R13 ;  /* 0x00000012100d7223 */ /* 0x040fe2000000000d */
[----:B------:R-:W-:Y:S02]  /*a0d0*/  HADD2.F32 R18, -RZ, R19.H0_H0 ;  /* 0x20000013ff127230 */ /* 0x000fe40000004100 */
[----:B------:R-:W-:Y:S01]  /*a0e0*/  FFMA R12, R16, R12, R15 ;  /* 0x0000000c100c7223 */ /* 0x000fe2000000000f */
[C---:B-----5:R-:W-:Y:S01]  /*a0f0*/  FMUL R15, R2.reuse, R31 ;  /* 0x0000001f020f7220 */ /* 0x060fe20000400000 */
[----:B----4-:R-:W-:Y:S02]  /*a100*/  FMUL R19, R2, R29 ;  /* 0x0000001d02137220 */ /* 0x010fe40000400000 */
[----:B------:R-:W2:Y:S04]  /*a110*/  LDL.LU R29, [R1+0x6c] ;  /* 0x00006c00011d7983 */ /* 0x000ea80000300800 */
[----:B------:R-:W3:Y:S01]  /*a120*/  LDL.LU R31, [R1+0x70] ;  /* 0x00007000011f7983 */ /* 0x000ee20000300800 */
[----:B------:R-:W-:-:S02]  /*a130*/  HADD2.F32 R20, -RZ, R14.H0_H0 ;  /* 0x2000000eff147230 */ /* 0x000fc40000004100 */
[C---:B------:R-:W-:Y:S01]  /*a140*/  FMUL R17, R2.reuse, R17 ;  /* 0x0000001102117220 */ /* 0x040fe20000400000 */
[----:B------:R-:W-:Y:S02]  /*a150*/  HADD2.F32 R14, -RZ, R14.H1_H1 ;  /* 0x3000000eff0e7230 */ /* 0x000fe40000004100 */
[----:B------:R-:W-:Y:S01]  /*a160*/  FMUL R21, R2, R21 ;  /* 0x0000001502157220 */ /* 0x000fe20000400000 */
[C---:B------:R-:W-:Y:S01]  /*a170*/  FFMA R17, R16.reuse, R20, R17 ;  /* 0x0000001410117223 */ /* 0x040fe20000000011 */
[----:B------:R-:W-:Y:S01]  /*a180*/  F2FP.F16.E4M3.UNPACK_B R20, R4.H1 ;  /* 0x00000004ff14723e */ /* 0x000fe200030006ff */
[C---:B------:R-:W-:Y:S01]  /*a190*/  FFMA R19, R16.reuse, R18, R19 ;  /* 0x0000001210137223 */ /* 0x040fe20000000013 */
[C---:B------:R-:W-:Y:S01]  /*a1a0*/  FFMA R18, R16.reuse, R22, R21 ;  /* 0x0000001610127223 */ /* 0x040fe20000000015 */
[----:B------:R-:W-:Y:S01]  /*a1b0*/  F2FP.F16.E4M3.UNPACK_B R24, R5 ;  /* 0x00000005ff18723e */ /* 0x000fe200020006ff */
[----:B------:R-:W-:Y:S01]  /*a1c0*/  FFMA R14, R16, R14, R15 ;  /* 0x0000000e100e7223 */ /* 0x000fe2000000000f */
[----:B------:R-:W-:-:S02]  /*a1d0*/  HADD2.F32 R22, -RZ, R20.H0_H0 ;  /* 0x20000014ff167230 */ /* 0x000fc40000004100 */
[C---:B------:R-:W-:Y:S01]  /*a1e0*/  FMUL R15, R2.reuse, R35 ;  /* 0x00000023020f7220 */ /* 0x040fe20000400000 */
[----:B------:R-:W-:Y:S02]  /*a1f0*/  HADD2.F32 R20, -RZ, R20.H1_H1 ;  /* 0x30000014ff147230 */ /* 0x000fe40000004100 */
[C---:B------:R-:W-:Y:S01]  /*a200*/  FMUL R21, R2.reuse, R26 ;  /* 0x0000001a02157220 */ /* 0x040fe20000400000 */
[--C-:B------:R-:W-:Y:S02]  /*a210*/  HADD2.F32 R26, -RZ, R24.reuse.H0_H0 ;  /* 0x20000018ff1a7230 */ /* 0x100fe40000004100 */
[----:B------:R-:W-:Y:S01]  /*a220*/  FMUL R23, R2, R23 ;  /* 0x0000001702177220 */ /* 0x000fe20000400000 */
[----:B------:R-:W-:Y:S01]  /*a230*/  F2FP.F16.E4M3.UNPACK_B R25, R5.H1 ;  /* 0x00000005ff19723e */ /* 0x000fe200030006ff */
[C---:B------:R-:W-:Y:S01]  /*a240*/  FFMA R15, R16.reuse, R22, R15 ;  /* 0x00000016100f7223 */ /* 0x040fe2000000000f */
[----:B------:R-:W-:Y:S01]  /*a250*/  FFMA R20, R16, R20, R21 ;  /* 0x0000001410147223 */ /* 0x000fe20000000015 */
[----:B------:R-:W-:-:S02]  /*a260*/  HADD2.F32 R22, -RZ, R24.H1_H1 ;  /* 0x30000018ff167230 */ /* 0x000fc40000004100 */
[----:B------:R-:W-:Y:S01]  /*a270*/  FMUL R21, R2, R32 ;  /* 0x0000002002157220 */ /* 0x000fe20000400000 */
[----:B------:R-:W-:Y:S01]  /*a280*/  FFMA R23, R16, R26, R23 ;  /* 0x0000001a10177223 */ /* 0x000fe20000000017 */
[--C-:B------:R-:W-:Y:S02]  /*a290*/  HADD2.F32 R24, -RZ, R25.reuse.H0_H0 ;  /* 0x20000019ff187230 */ /* 0x100fe40000004100 */
[----:B------:R-:W-:Y:S02]  /*a2a0*/  HADD2.F32 R26, -RZ, R25.H1_H1 ;  /* 0x30000019ff1a7230 */ /* 0x000fe40000004100 */
[----:B------:R-:W-:Y:S01]  /*a2b0*/  FMUL R25, R2, R30 ;  /* 0x0000001e02197220 */ /* 0x000fe20000400000 */
[----:B------:R-:W-:Y:S01]  /*a2c0*/  FFMA R22, R16, R22, R21 ;  /* 0x0000001610167223 */ /* 0x000fe20000000015 */
[----:B------:R-:W-:Y:S01]  /*a2d0*/  FMUL R27, R2, R27 ;  /* 0x0000001b021b7220 */ /* 0x000fe20000400000 */
[-C--:B------:R-:W-:Y:S02]  /*a2e0*/  F2FP.F16.E4M3.UNPACK_B R28, R6.reuse ;  /* 0x00000006ff1c723e */ /* 0x080fe400020006ff */
[----:B------:R-:W-:Y:S01]  /*a2f0*/  F2FP.F16.E4M3.UNPACK_B R21, R6.H1 ;  /* 0x00000006ff15723e */ /* 0x000fe200030006ff */
[C---:B------:R-:W-:Y:S01]  /*a300*/  FFMA R25, R16.reuse, R24, R25 ;  /* 0x0000001810197223 */ /* 0x040fe20000000019 */
[----:B------:R-:W-:Y:S01]  /*a310*/  FFMA R24, R16, R26, R27 ;  /* 0x0000001a10187223 */ /* 0x000fe2000000001b */
[----:B------:R-:W-:-:S02]  /*a320*/  HADD2.F32 R26, -RZ, R28.H0_H0 ;  /* 0x2000001cff1a7230 */ /* 0x000fc40000004100 */
[--C-:B------:R-:W-:Y:S02]  /*a330*/  HADD2.F32 R30, -RZ, R21.reuse.H0_H0 ;  /* 0x20000015ff1e7230 */ /* 0x100fe40000004100 */
[----:B------:R-:W-:Y:S02]  /*a340*/  HADD2.F32 R32, -RZ, R21.H1_H1 ;  /* 0x30000015ff207230 */ /* 0x000fe40000004100 */
[C---:B------:R-:W-:Y:S01]  /*a350*/  FMUL R21, R2.reuse, R34 ;  /* 0x0000002202157220 */ /* 0x040fe20000400000 */
[----:B------:R-:W-:Y:S02]  /*a360*/  HADD2.F32 R28, -RZ, R28.H1_H1 ;  /* 0x3000001cff1c7230 */ /* 0x000fe40000004100 */
[----:B------:R-:W-:Y:S01]  /*a370*/  FMUL R27, R2, R33 ;  /* 0x00000021021b7220 */ /* 0x000fe20000400000 */
[----:B------:R-:W-:-:S03]  /*a380*/  FFMA R21, R16, R26, R21 ;  /* 0x0000001a10157223 */ /* 0x000fc60000000015 */
[----:B------:R-:W-:Y:S01]  /*a390*/  FFMA R26, R16, R28, R27 ;  /* 0x0000001c101a7223 */ /* 0x000fe2000000001b */
[----:B------:R-:W-:Y:S02]  /*a3a0*/  F2FP.SATFINITE.E4M3.F32.PACK_AB_MERGE_C R12, R12, R13, RZ ;  /* 0x0000000d0c0c723e */ /* 0x000fe400048070ff */
[----:B------:R-:W-:Y:S02]  /*a3b0*/  F2FP.SATFINITE.E4M3.F32.PACK_AB_MERGE_C R14, R14, R17, RZ ;  /* 0x000000110e0e723e */ /* 0x000fe400048070ff */
[----:B------:R-:W-:Y:S02]  /*a3c0*/  F2FP.SATFINITE.E4M3.F32.PACK_AB_MERGE_C R18, R18, R19, RZ ;  /* 0x000000131212723e */ /* 0x000fe400048070ff */
[----:B------:R-:W-:Y:S02]  /*a3d0*/  F2FP.SATFINITE.E4M3.F32.PACK_AB_MERGE_C R20, R20, R15, RZ ;  /* 0x0000000f1414723e */ /* 0x000fe400048070ff */
[----:B------:R-:W-:Y:S02]  /*a3e0*/  F2FP.SATFINITE.E4M3.F32.PACK_AB_MERGE_C R22, R22, R23, RZ ;  /* 0x000000171616723e */ /* 0x000fe400048070ff */
[----:B------:R-:W-:-:S02]  /*a3f0*/  F2FP.SATFINITE.E4M3.F32.PACK_AB_MERGE_C R24, R24, R25, RZ ;  /* 0x000000191818723e */ /* 0x000fc400048070ff */
[----:B------:R-:W-:Y:S01]  /*a400*/  F2FP.SATFINITE.E4M3.F32.PACK_AB_MERGE_C R26, R26, R21, RZ ;  /* 0x000000151a1a723e */ /* 0x000fe200048070ff */
[C---:B--2---:R-:W-:Y:S01]  /*a410*/  FMUL R29, R2.reuse, R29 ;  /* 0x0000001d021d7220 */ /* 0x044fe20000400000 */
[----:B---3--:R-:W-:-:S03]  /*a420*/  FMUL R31, R2, R31 ;  /* 0x0000001f021f7220 */ /* 0x008fc60000400000 */
[C---:B------:R-:W-:Y:S01]  /*a430*/  FFMA R29, R16.reuse, R30, R29 ;  /* 0x0000001e101d7223 */ /* 0x040fe2000000001d */
[----:B------:R-:W-:-:S05]  /*a440*/  FFMA R28, R16, R32, R31 ;  /* 0x00000020101c7223 */ /* 0x000fca000000001f */
[----:B------:R-:W-:Y:S01]  /*a450*/  F2FP.SATFINITE.E4M3.F32.PACK_AB_MERGE_C R28, R28, R29, RZ ;  /* 0x0000001d1c1c723e */ /* 0x000fe200048070ff */
[----:B------:R-:W-:Y:S06]  /*a460*/  @P0 BRA `(.L_x_125) ;  /* 0x0000000000040947 */ /* 0x000fec0003800000 */
[----:B------:R-:W-:-:S04]  /*a470*/  DEPBAR.LE SB0, 0x1 ;  /* 0x000080400000791a */ /* 0x000fc80000000000 */
.L_x_125:
        /* <DEDUP_REMOVED lines=27> */
.L_x_127:
[----:B------:R-:W-:Y:S05]  /*a630*/  BSYNC B0 ;  /* 0x0000000000007941 */ /* 0x000fea0003800000 */
.L_x_126:
[----:B------:R-:W-:Y:S04]  /*a640*/  BSSY B0, `(.L_x_128) ;  /* 0x0000033000007945 */ /* 0x000fe80003800000 */
[----:B------:R-:W-:Y:S05]  /*a650*/  @!P1 BRA `(.L_x_129) ;  /* 0x0000000000c49947 */ /* 0x000fea0003800000 */
[----:B------:R-:W-:-:S04]  /*a660*/  MOV R12, UR54 ;  /* 0x00000036000c7c02 */ /* 0x000fc80008000f00 */
[----:B------:R-:W-:-:S13]  /*a670*/  ISETP.NE.AND P3, PT, R12, 0x3, PT ;  /* 0x000000030c00780c */ /* 0x000fda0003f65270 */
[----:B------:R-:W-:Y:S05]  /*a680*/  @!P3 BRA `(.L_x_130) ;  /* 0x000000000004b947 */ /* 0x000fea0003800000 */
[----:B------:R-:W-:Y:S01]  /*a690*/  BPT.TRAP 0x1 ;  /* 0x000000040000795c */ /* 0x000fe20000300000 */
.L_x_130:
[----:B------:R-:W2:Y:S04]  /*a6a0*/  LDL R13, [R1+0xb4] ;  /* 0x0000b400010d7983 */ /* 0x000ea80000100800 */
[----:B------:R-:W3:Y:S01]  /*a6b0*/  LDL.LU R12, [R1+0xb8] ;  /* 0x0000b800010c7983 */ /* 0x000ee20000300800 */
[----:B------:R-:W-:Y:S01]  /*a6c0*/  BSSY B1, `(.L_x_131) ;  /* 0x0000005000017945 */ /* 0x000fe20003800000 */
[----:B--2---:R-:W-:Y:S02]  /*a6d0*/  LEA R13, R13, UR49, 0x3 ;  /* 0x000000310d0d7c11 */ /* 0x004fe4000f8e18ff */
[----:B---3--:R-:W-:-:S04]  /*a6e0*/  SHF.L.U32 R12, R12, 0x1f, RZ ;  /* 0x0000001f0c0c7819 */ /* 0x008fc800000006ff */
[----:B------:R-:W2:Y:S02]  /*a6f0*/  SYNCS.PHASECHK.TRANS64.TRYWAIT P1, [R13+URZ+0x80], R12 ;  /* 0x0000800c0d0075a7 */ /* 0x000ea4000802017f */
[----:B--2---:R-:W-:Y:S05]  /*a700*/  @!P1 BRA `(.L_x_132) ;  /* 0x0000004400849947 */ /* 0x004fea0003800000 */
.L_x_249:
[----:B------:R-:W-:Y:S05]  /*a710*/  BSYNC B1 ;  /* 0x0000000000017941 */ /* 0x000fea0003800000 */
.L_x_131:
[----:B------:R-:W-:Y:S04]  /*a720*/  BSSY B1, `(.L_x_133) ;  /* 0x0000012000017945 */ /* 0x000fe80003800000 */
[----:B------:R-:W-:Y:S05]  /*a730*/  @P2 BRA `(.L_x_134) ;  /* 0x0000000000402947 */ /* 0x000fea0003800000 */
[----:B------:R-:W3:Y:S02]  /*a740*/  LDL.LU R14, [R1+0xb4] ;  /* 0x0000b400010e7983 */ /* 0x000ee40000300800 */
[----:B---3--:R-:W-:-:S05]  /*a750*/  IMAD R3, R14, 0x1000, R7 ;  /* 0x000010000e037824 */ /* 0x008fca00078e0207 */
[----:B------:R-:W-:Y:S01]  /*a760*/  IADD3 R5, R3, UR49, RZ ;  /* 0x0000003103057c10 */ /* 0x000fe2000fffe0ff */
[----:B------:R-:W-:Y:S04]  /*a770*/  LDS.U16 R4, [R3+UR49+0x200] ;  /* 0x0002003103047984 */ /* 0x000fe80008000400 */
[----:B------:R-:W-:Y:S01]  /*a780*/  IMAD.IADD R14, R8, 0x1, R5 ;  /* 0x00000001080e7824 */ /* 0x000fe200078e0205 */
[----:B------:R-:W-:Y:S04]  /*a790*/  LDS.U16 R6, [R3+UR49+0x208] ;  /* 0x0002083103067984 */ /* 0x000fe80008000400 */
[----:B------:R-:W3:Y:S04]  /*a7a0*/  LDS.U16 R5, [R3+UR49+0x100] ;  /* 0x0001003103057984 */ /* 0x000ee80008000400 */
[----:B--2---:R3:W2:Y:S04]  /*a7b0*/  LDS.U16 R13, [R3+UR49+0x108] ;  /* 0x00010831030d7984 */ /* 0x0046a80008000400 */
[----:B------:R-:W-:Y:S04]  /*a7c0*/  LDS.U16 R8, [R14+0x200] ;  /* 0x000200000e087984 */ /* 0x000fe80000000400 */
[----:B------:R-:W4:Y:S04]  /*a7d0*/  LDS.U16 R15, [R14+0x100] ;  /* 0x000100000e0f7984 */ /* 0x000f280000000400 */
[----:B------:R-:W-:Y:S04]  /*a7e0*/  LDS.U16 R12, [R14+0x208] ;  /* 0x000208000e0c7984 */ /* 0x000fe80000000400 */
[----:B------:R-:W5:Y:S01]  /*a7f0*/  LDS.U16 R17, [R14+0x108] ;  /* 0x000108000e117984 */ /* 0x000f620000000400 */
[----:B---3--:R-:W-:-:S02]  /*a800*/  PRMT R3, R5, 0x5410, R4 ;  /* 0x0000541005037816 */ /* 0x008fc40000000004 */
[----:B--2---:R-:W-:Y:S02]  /*a810*/  PRMT R4, R13, 0x5410, R6 ;  /* 0x000054100d047816 */ /* 0x004fe40000000006 */
[----:B----4-:R-:W-:Y:S02]  /*a820*/  PRMT R5, R15, 0x5410, R8 ;  /* 0x000054100f057816 */ /* 0x010fe40000000008 */
[----:B-----5:R-:W-:-:S07]  /*a830*/  PRMT R6, R17, 0x5410, R12 ;  /* 0x0000541011067816 */ /* 0x020fce000000000c */
.L_x_134:
[----:B------:R-:W-:Y:S05]  /*a840*/  BSYNC B1 ;  /* 0x0000000000017941 */ /* 0x000fea0003800000 */
.L_x_133:
        /* <DEDUP_REMOVED lines=8> */
.L_x_135:
[----:B--2---:R-:W2:Y:S01]  /*a8d0*/  S2R R13, SR_CgaCtaId ;  /* 0x00000000000d7919 */ /* 0x004ea20000008800 */
[C---:B------:R-:W-:Y:S01]  /*a8e0*/  LEA R8, R11.reuse, UR49, 0x3 ;  /* 0x000000310b087c11 */ /* 0x040fe2000f8e18ff */
[----:B-1----:R-:W-:-:S03]  /*a8f0*/  VIADD R11, R11, 0x1 ;  /* 0x000000010b0b7836 */ /* 0x002fc60000000000 */
[----:B------:R-:W-:Y:S02]  /*a900*/  IADD3 R8, R8, 0xa0, RZ ;  /* 0x000000a008087810 */ /* 0x000fe40007ffe0ff */
[----:B------:R-:W-:-:S04]  /*a910*/  ISETP.NE.AND P1, PT, R11, 0x4, PT ;  /* 0x000000040b00780c */ /* 0x000fc80003f25270 */
[----:B------:R-:W-:Y:S02]  /*a920*/  SEL R11, R11, RZ, P1 ;  /* 0x000000ff0b0b7207 */ /* 0x000fe40000800000 */
[----:B--2---:R-:W-:Y:S02]  /*a930*/  PRMT R8, R13, 0x654, R8 ;  /* 0x000006540d087816 */ /* 0x004fe40000000008 */
[----:B------:R-:W-:Y:S02]  /*a940*/  SEL R13, RZ, 0x1, P1 ;  /* 0x00000001ff0d7807 */ /* 0x000fe40000800000 */
[----:B---3--:R2:W-:Y:S02]  /*a950*/  SYNCS.ARRIVE.TRANS64.RED.A1T0 RZ, [R8+URZ], RZ ;  /* 0x000000ff08ff79a7 */ /* 0x0085e4000810043f */
[----:B------:R-:W-:-:S07]  /*a960*/  LOP3.LUT R10, R10, R13, RZ, 0x3c, !PT ;  /* 0x0000000d0a0a7212 */ /* 0x000fce00078e3cff */
.L_x_129:
[----:B------:R-:W-:Y:S05]  /*a970*/  BSYNC B0 ;  /* 0x0000000000007941 */ /* 0x000fea0003800000 */
.L_x_128:
[----:B------:R-:W3:Y:S04]  /*a980*/  LDL.LU R17, [R1+0x74] ;  /* 0x0000740001117983 */ /* 0x000ee80000300800 */
[----:B------:R-:W4:Y:S04]  /*a990*/  LDL.LU R12, [R1+0x78] ;  /* 0x00007800010c7983 */ /* 0x000f280000300800 */
[----:B------:R-:W5:Y:S04]  /*a9a0*/  LDL.LU R14, [R1+0x7c] ;  /* 0x00007c00010e7983 */ /* 0x000f680000300800 */
[----:B------:R-:W5:Y:S04]  /*a9b0*/  LDL.LU R21, [R1+0x80] ;  /* 0x0000800001157983 */ /* 0x000f680000300800 */
[----:B------:R-:W5:Y:S04]  /*a9c0*/  LDL.LU R20, [R1+0x84] ;  /* 0x0000840001147983 */ /* 0x000f680000300800 */
[----:B------:R-:W5:Y:S04]  /*a9d0*/  LDL.LU R18, [R1+0x88] ;  /* 0x0000880001127983 */ /* 0x000f680000300800 */
[----:B------:R-:W5:Y:S04]  /*a9e0*/  LDL.LU R23, [R1+0x8c] ;  /* 0x00008c0001177983 */ /* 0x000f680000300800 */
[----:B------:R-:W5:Y:S01]  /*a9f0*/  LDL.LU R31, [R1+0x90] ;  /* 0x00009000011f7983 */ /* 0x000f620000300800 */
[----:B--2---:R-:W-:-:S02]  /*aa00*/  F2FP.F16.E4M3.UNPACK_B R8, R3 ;  /* 0x00000003ff08723e */ /* 0x004fc400020006ff */
[----:B------:R-:W-:Y:S01]  /*aa10*/  F2FP.F16.E4M3.UNPACK_B R3, R3.H1 ;  /* 0x00000003ff03723e */ /* 0x000fe200030006ff */
[----:B------:R-:W2:Y:S02]  /*aa20*/  LDL.LU R22, [R1+0x94] ;  /* 0x0000940001167983 */ /* 0x000ea40000300800 */
[--C-:B------:R-:W-:Y:S02]  /*aa30*/  HADD2.F32 R13, -RZ, R8.reuse.H0_H0 ;  /* 0x20000008ff0d7230 */ /* 0x100fe40000004100 */
[----:B------:R-:W2:Y:S01]  /*aa40*/  LDL.LU R27, [R1+0x98] ;  /* 0x00009800011b7983 */ /* 0x000ea20000300800 */
[----:B------:R-:W-:-:S03]  /*aa50*/  HADD2.F32 R15, -RZ, R8.H1_H1 ;  /* 0x30000008ff0f7230 */ /* 0x000fc60000004100 */
[----:B------:R-:W2:Y:S04]  /*aa60*/  LDL.LU R25, [R1+0x9c] ;  /* 0x00009c0001197983 */ /* 0x000ea80000300800 */
[----:B------:R-:W2:Y:S04]  /*aa70*/  LDL.LU R24, [R1+0xa0] ;  /* 0x0000a00001187983 */ /* 0x000ea80000300800 */
[----:B------:R-:W2:Y:S04]  /*aa80*/  LDL.LU R29, [R1+0xa4] ;  /* 0x0000a400011d7983 */ /* 0x000ea80000300800 */
[----:B------:R-:W2:Y:S04]  /*aa90*/  LDL.LU R30, [R1+0xa8] ;  /* 0x0000a800011e7983 */ /* 0x000ea80000300800 */
[----:B------:R-:W2:Y:S04]  /*aaa0*/  LDL.LU R28, [R1+0xac] ;  /* 0x0000ac00011c7983 */ /* 0x000ea80000300800 */
[----:B------:R-:W2:Y:S01]  /*aab0*/  LDL.LU R26, [R1+0xb0] ;  /* 0x0000b000011a7983 */ /* 0x000ea20000300800 */
[----:B------:R-:W-:-:S02]  /*aac0*/  F2FP.F16.E4M3.UNPACK_B R8, R4 ;  /* 0x00000004ff08723e */ /* 0x000fc400020006ff */
[----:B------:R-:W-:Y:S01]  /*aad0*/  F2FP.F16.E4M3.UNPACK_B R4, R4.H1 ;  /* 0x00000004ff04723e */ /* 0x000fe200030006ff */
[C---:B---3--:R-:W-:Y:S01]  /*aae0*/  FMUL R19, R2.reuse, R17 ;  /* 0x0000001102137220 */ /* 0x048fe20000400000 */
[----:B------:R-:W-:Y:S02]  /*aaf0*/  HADD2.F32 R17, -RZ, R3.H0_H0 ;  /* 0x20000003ff117230 */ /* 0x000fe40000004100 */
[----:B----4-:R-:W-:Y:S01]  /*ab00*/  FMUL R12, R2, R12 ;  /* 0x0000000c020c7220 */ /* 0x010fe20000400000 */
[----:B------:R-:W-:Y:S01]  /*ab10*/  FFMA R19, R16, R13, R19 ;  /* 0x0000000d10137223 */ /* 0x000fe20000000013 */
[--C-:B------:R-:W-:Y:S02]  /*ab20*/  HADD2.F32 R13, -RZ, R8.reuse.H0_H0 ;  /* 0x20000008ff0d7230 */ /* 0x100fe40000004100 */
[----:B-----5:R-:W-:Y:S01]  /*ab30*/  FMUL R14, R2, R14 ;  /* 0x0000000e020e7220 */ /* 0x020fe20000400000 */
[----:B------:R-:W-:Y:S01]  /*ab40*/  FFMA R12, R16, R15, R12 ;  /* 0x0000000f100c7223 */ /* 0x000fe2000000000c */
[----:B------:R-:W-:-:S02]  /*ab50*/  HADD2.F32 R15, -RZ, R8.H1_H1 ;  /* 0x30000008ff0f7230 */ /* 0x000fc40000004100 */
[----:B------:R-:W-:Y:S01]  /*ab60*/  FFMA R14, R16, R17, R14 ;  /* 0x00000011100e7223 */ /* 0x000fe2000000000e */
[----:B------:R-:W-:Y:S02]  /*ab70*/  HADD2.F32 R3, -RZ, R3.H1_H1 ;  /* 0x30000003ff037230 */ /* 0x000fe40000004100 */
[C---:B------:R-:W-:Y:S01]  /*ab80*/  FMUL R8, R2.reuse, R20 ;  /* 0x0000001402087220 */ /* 0x040fe20000400000 */
[C---:B------:R-:W-:Y:S01]  /*ab90*/  FMUL R17, R2.reuse, R21 ;  /* 0x0000001502117220 */ /* 0x040fe20000400000 */
[----:B------:R-:W-:Y:S02]  /*aba0*/  FMUL R20, R2, R18 ;  /* 0x0000001202147220 */ /* 0x000fe40000400000 */
[C---:B------:R-:W-:Y:S01]  /*abb0*/  FFMA R18, R16.reuse, R13, R8 ;  /* 0x0000000d10127223 */ /* 0x040fe20000000008 */
[----:B------:R-:W-:Y:S01]  /*abc0*/  F2FP.F16.E4M3.UNPACK_B R8, R5 ;  /* 0x00000005ff08723e */ /* 0x000fe200020006ff */
[----:B------:R-:W-:Y:S01]  /*abd0*/  FFMA R17, R16, R3, R17 ;  /* 0x0000000310117223 */ /* 0x000fe20000000011 */
[----:B------:R-:W-:-:S02]  /*abe0*/  HADD2.F32 R3, -RZ, R4.H0_H0 ;  /* 0x20000004ff037230 */ /* 0x000fc40000004100 */
[----:B------:R-:W-:Y:S01]  /*abf0*/  FFMA R21, R16, R15, R20 ;  /* 0x0000000f10157223 */ /* 0x000fe20000000014 */
[----:B------:R-:W-:Y:S01]  /*ac00*/  HADD2.F32 R13, -RZ, R4.H1_H1 ;  /* 0x30000004ff0d7230 */ /* 0x000fe20000004100 */
[----:B------:R-:W-:Y:S01]  /*ac10*/  F2FP.F16.E4M3.UNPACK_B R5, R5.H1 ;  /* 0x00000005ff05723e */ /* 0x000fe200030006ff */
[C---:B------:R-:W-:Y:S01]  /*ac20*/  FMUL R4, R2.reuse, R31 ;  /* 0x0000001f02047220 */ /* 0x040fe20000400000 */
[C---:B------:R-:W-:Y:S01]  /*ac30*/  FMUL R23, R2.reuse, R23 ;  /* 0x0000001702177220 */ /* 0x040fe20000400000 */
[----:B------:R-:W-:Y:S02]  /*ac40*/  HADD2.F32 R15, -RZ, R8.H0_H0 ;  /* 0x20000008ff0f7230 */ /* 0x000fe40000004100 */
[----:B--2---:R-:W-:Y:S01]  /*ac50*/  FMUL R22, R2, R22 ;  /* 0x0000001602167220 */ /* 0x004fe20000400000 */
[C---:B------:R-:W-:Y:S01]  /*ac60*/  FFMA R20, R16.reuse, R13, R4 ;  /* 0x0000000d10147223 */ /* 0x040fe20000000004 */
[----:B------:R-:W-:Y:S01]  /*ac70*/  FFMA R23, R16, R3, R23 ;  /* 0x0000000310177223 */ /* 0x000fe20000000017 */
[----:B------:R-:W-:-:S02]  /*ac80*/  HADD2.F32 R13, -RZ, R5.H0_H0 ;  /* 0x20000005ff0d7230 */ /* 0x000fc40000004100 */
[----:B------:R-:W-:Y:S01]  /*ac90*/  FFMA R22, R16, R15, R22 ;  /* 0x0000000f10167223 */ /* 0x000fe20000000016 */
[----:B------:R-:W-:Y:S01]  /*aca0*/  HADD2.F32 R3, -RZ, R8.H1_H1 ;  /* 0x30000008ff037230 */ /* 0x000fe20000004100 */
[-C--:B------:R-:W-:Y:S01]  /*acb0*/  F2FP.F16.E4M3.UNPACK_B R4, R6.reuse ;  /* 0x00000006ff04723e */ /* 0x080fe200020006ff */
[----:B------:R-:W-:Y:S02]  /*acc0*/  HADD2.F32 R5, -RZ, R5.H1_H1 ;  /* 0x30000005ff057230 */ /* 0x000fe40000004100 */
[C---:B------:R-:W-:Y:S01]  /*acd0*/  FMUL R15, R2.reuse, R27 ;  /* 0x0000001b020f7220 */ /* 0x040fe20000400000 */
[C---:B------:R-:W-:Y:S01]  /*ace0*/  FMUL R8, R2.reuse, R25 ;  /* 0x0000001902087220 */ /* 0x040fe20000400000 */
[----:B------:R-:W-:Y:S01]  /*acf0*/  F2FP.F16.E4M3.UNPACK_B R6, R6.H1 ;  /* 0x00000006ff06723e */ /* 0x000fe200030006ff */
[----:B------:R-:W-:Y:S01]  /*ad00*/  FMUL R24, R2, R24 ;  /* 0x0000001802187220 */ /* 0x000fe20000400000 */
[C---:B------:R-:W-:Y:S01]  /*ad10*/  FFMA R25, R16.reuse, R3, R15 ;  /* 0x0000000310197223 */ /* 0x040fe2000000000f */
[----:B------:R-:W-:Y:S01]  /*ad20*/  FFMA R8, R16, R13, R8 ;  /* 0x0000000d10087223 */ /* 0x000fe20000000008 */
[----:B------:R-:W-:-:S02]  /*ad30*/  HADD2.F32 R3, -RZ, R4.H0_H0 ;  /* 0x20000004ff037230 */ /* 0x000fc40000004100 */
[----:B------:R-:W-:Y:S01]  /*ad40*/  FFMA R27, R16, R5, R24 ;  /* 0x00000005101b7223 */ /* 0x000fe20000000018 */
[----:B------:R-:W-:Y:S02]  /*ad50*/  HADD2.F32 R5, -RZ, R4.H1_H1 ;  /* 0x30000004ff057230 */ /* 0x000fe40000004100 */
[C---:B------:R-:W-:Y:S01]  /*ad60*/  FMUL R29, R2.reuse, R29 ;  /* 0x0000001d021d7220 */ /* 0x040fe20000400000 */
[--C-:B------:R-:W-:Y:S02]  /*ad70*/  HADD2.F32 R13, -RZ, R6.reuse.H0_H0 ;  /* 0x20000006ff0d7230 */ /* 0x100fe40000004100 */
[C---:B------:R-:W-:Y:S01]  /*ad80*/  FMUL R4, R2.reuse, R30 ;  /* 0x0000001e02047220 */ /* 0x040fe20000400000 */
[----:B------:R-:W-:Y:S02]  /*ad90*/  HADD2.F32 R15, -RZ, R6.H1_H1 ;  /* 0x30000006ff0f7230 */ /* 0x000fe40000004100 */
[C---:B------:R-:W-:Y:S01]  /*ada0*/  FMUL R6, R2.reuse, R28 ;  /* 0x0000001c02067220 */ /* 0x040fe20000400000 */
[----:B------:R-:W-:Y:S01]  /*adb0*/  FMUL R24, R2, R26 ;  /* 0x0000001a02187220 */ /* 0x000fe20000400000 */
[C---:B------:R-:W-:Y:S01]  /*adc0*/  FFMA R3, R16.reuse, R3, R29 ;  /* 0x0000000310037223 */ /* 0x040fe2000000001d */
[C---:B------:R-:W-:Y:S01]  /*add0*/  FFMA R4, R16.reuse, R5, R4 ;  /* 0x0000000510047223 */ /* 0x040fe20000000004 */
[C---:B------:R-:W-:Y:S01]  /*ade0*/  FFMA R6, R16.reuse, R13, R6 ;  /* 0x0000000d10067223 */ /* 0x040fe20000000006 */
[----:B------:R-:W-:Y:S01]  /*adf0*/  FFMA R15, R16, R15, R24 ;  /* 0x0000000f100f7223 */ /* 0x000fe20000000018 */
[----:B------:R-:W-:-:S02]  /*ae00*/  F2FP.SATFINITE.E4M3.F32.PACK_AB_MERGE_C R12, R12, R19, RZ ;  /* 0x000000130c0c723e */ /* 0x000fc400048070ff */
[----:B------:R-:W-:Y:S02]  /*ae10*/  F2FP.SATFINITE.E4M3.F32.PACK_AB_MERGE_C R14, R17, R14, RZ ;  /* 0x0000000e110e723e */ /* 0x000fe400048070ff */
[----:B------:R-:W-:Y:S02]  /*ae20*/  F2FP.SATFINITE.E4M3.F32.PACK_AB_MERGE_C R18, R21, R18, RZ ;  /* 0x000000121512723e */ /* 0x000fe400048070ff */
[----:B------:R-:W-:Y:S02]  /*ae30*/  F2FP.SATFINITE.E4M3.F32.PACK_AB_MERGE_C R20, R20, R23, RZ ;  /* 0x000000171414723e */ /* 0x000fe400048070ff */
[----:B------:R-:W-:Y:S02]  /*ae40*/  F2FP.SATFINITE.E4M3.F32.PACK_AB_MERGE_C R22, R25, R22, RZ ;  /* 0x000000161916723e */ /* 0x000fe400048070ff */
[----:B------:R-:W-:Y:S02]  /*ae50*/  F2FP.SATFINITE.E4M3.F32.PACK_AB_MERGE_C R8, R27, R8, RZ ;  /* 0x000000081b08723e */ /* 0x000fe400048070ff */
[----:B------:R-:W-:-:S02]  /*ae60*/  F2FP.SATFINITE.E4M3.F32.PACK_AB_MERGE_C R4, R4, R3, RZ ;  /* 0x000000030404723e */ /* 0x000fc400048070ff */
[----:B------:R-:W-:Y:S01]  /*ae70*/  F2FP.SATFINITE.E4M3.F32.PACK_AB_MERGE_C R6, R15, R6, RZ ;  /* 0x000000060f06723e */ /* 0x000fe200048070ff */
[----:B------:R-:W-:Y:S06]  /*ae80*/  @P0 BRA `(.L_x_136) ;  /* 0x0000000000040947 */ /* 0x000fec0003800000 */
[----:B------:R-:W-:-:S04]  /*ae90*/  DEPBAR.LE SB0, 0x1 ;  /* 0x000080400000791a */ /* 0x000fc80000000000 */
.L_x_136:
[----:B------:R-:W2:Y:S01]  /*aea0*/  LDL.LU R21, [R1+0xc4] ;  /* 0x0000c40001157983 */ /* 0x000ea20000300800 */
        /* <DEDUP_REMOVED lines=17> */
[----:B----4-:R-:W-:Y:S01]  /*afc0*/  BAR.SYNC.DEFER_BLOCKING 0x1, 0x100 ;  /* 0x0044000000007b1d */ /* 0x010fe20000010000 */
[----:B--2---:R-:W-:-:S05]  /*afd0*/  IADD3 R21, P1, R21, UR50, RZ ;  /* 0x0000003215157c10 */ /* 0x004fca000ff3e0ff */
[----:B------:R3:W-:Y:S01]  /*afe0*/  STL [R1+0xc4], R21 ;  /* 0x0000c41501007387 */ /* 0x0007e20000100800 */
[----:B------:R-:W-:Y:S07]  /*aff0*/  @P0 BRA `(.L_x_138) ;  /* 0x0000000000200947 */ /* 0x000fee0003800000 */
        /* <DEDUP_REMOVED lines=8> */
.L_x_138:
[----:B------:R-:W-:Y:S05]  /*b080*/  BSYNC B0 ;  /* 0x0000000000007941 */ /* 0x000fea0003800000 */
.L_x_137:
[----:B---3--:R-:W2:Y:S01]  /*b090*/  LDL.LU R20, [R1+0xc8] ;  /* 0x0000c80001147983 */ /* 0x008ea20000300800 */
[----:B------:R-:W-:Y:S01]  /*b0a0*/  ULDC.64 UR4, c[0x0][0x8f8] ;  /* 0x00023e0000047ab9 */ /* 0x000fe20000000a00 */
[----:B------:R-:W-:Y:S01]  /*b0b0*/  UMOV UR41, 0xffffffff ;  /* 0xffffffff00297882 */ /* 0x000fe20000000000 */
[----:B------:R-:W-:Y:S01]  /*b0c0*/  ISETP.GE.U32.AND P0, PT, R21, UR4, PT ;  /* 0x0000000415007c0c */ /* 0x000fe2000bf06070 */
[----:B------:R-:W-:Y:S01]  /*b0d0*/  UMOV UR43, 0xffffffff ;  /* 0xffffffff002b7882 */ /* 0x000fe20000000000 */
[----:B------:R-:W-:Y:S02]  /*b0e0*/  PRMT R3, RZ, 0x7610, R3 ;  /* 0x00007610ff037816 */ /* 0x000fe40000000003 */
[----:B------:R-:W-:Y:S02]  /*b0f0*/  MOV R4, 0xffffffff ;  /* 0xffffffff00047802 */ /* 0x000fe40000000f00 */
[----:B--2---:R-:W-:-:S04]  /*b100*/  IADD3.X R20, R20, UR39, RZ, P1, !PT ;  /* 0x0000002714147c10 */ /* 0x004fc80008ffe4ff */
[----:B------:R-:W-:Y:S01]  /*b110*/  ISETP.GE.U32.AND.EX P0, PT, R20, UR5, PT, P0 ;  /* 0x0000000514007c0c */ /* 0x000fe2000bf06100 */
[----:B------:R2:W-:-:S12]  /*b120*/  STL [R1+0xc8], R20 ;  /* 0x0000c81401007387 */ /* 0x0005d80000100800 */
[----:B--2---:R-:W-:Y:S05]  /*b130*/  @P0 BRA `(.L_x_139) ;  /* 0x0000000400740947 */ /* 0x004fea0003800000 */
[----:B------:R-:W2:Y:S01]  /*b140*/  LDC.64 R12, c[0x0][0x8d0] ;  /* 0x00023400ff0c7b82 */ /* 0x000ea20000000a00 */
[----:B------:R-:W3:Y:S01]  /*b150*/  S2R R17, SR_CTAID.X ;  /* 0x0000000000117919 */ /* 0x000ee20000002500 */
[----:B------:R-:W-:Y:S01]  /*b160*/  IMAD.MOV.U32 R8, RZ, RZ, R21 ;  /* 0x000000ffff087224 */ /* 0x000fe200078e0015 */
[----:B------:R-:W-:-:S05]  /*b170*/  MOV R9, R20 ;  /* 0x0000001400097202 */ /* 0x000fca0000000f00 */
[----:B------:R-:W4:Y:S08]  /*b180*/  LDC R14, c[0x0][0x8d8] ;  /* 0x00023600ff0e7b82 */ /* 0x000f300000000800 */
[----:B------:R-:W1:Y:S01]  /*b190*/  LDC.64 R18, c[0x0][0x8c8] ;  /* 0x00023200ff127b82 */ /* 0x000e620000000a00 */
[----:B--2---:R-:W-:-:S04]  /*b1a0*/  ISETP.NE.U32.AND P0, PT, R12, RZ, PT ;  /* 0x000000ff0c00720c */ /* 0x004fc80003f05070 */
[----:B------:R-:W-:-:S13]  /*b1b0*/  ISETP.NE.AND.EX P0, PT, R13, RZ, PT, P0 ;  /* 0x000000ff0d00720c */ /* 0x000fda0003f05300 */
[----:B-1-34-:R-:W-:Y:S05]  /*b1c0*/  @!P0 BRA `(.L_x_140) ;  /* 0x0000000000288947 */ /* 0x01afea0003800000 */
[----:B------:R-:W1:Y:S02]  /*b1d0*/  LDC R3, c[0x0][0x8dc] ;  /* 0x00023700ff037b82 */ /* 0x000e640000000800 */
[----:B-1----:R-:W-:-:S05]  /*b1e0*/  IADD3 R3, P0, R21, R3, RZ ;  /* 0x0000000315037210 */ /* 0x002fca0007f1e0ff */
        /* <DEDUP_REMOVED lines=8> */
.L_x_140:
[----:B------:R-:W1:Y:S01]  /*b270*/  S2R R15, SR_CTAID.Y ;  /* 0x00000000000f7919 */ /* 0x000e620000002600 */
[-C--:B------:R-:W-:Y:S01]  /*b280*/  SHF.R.U64 R29, R8, R14.reuse, R9 ;  /* 0x0000000e081d7219 */ /* 0x080fe20000001209 */
[----:B------:R-:W-:Y:S01]  /*b290*/  IMAD.MOV.U32 R4, RZ, RZ, R21 ;  /* 0x000000ffff047224 */ /* 0x000fe200078e0015 */
[----:B------:R-:W2:Y:S01]  /*b2a0*/  LDC R8, c[0x0][0x8c0] ;  /* 0x00023000ff087b82 */ /* 0x000ea20000000800 */
[----:B------:R-:W-:Y:S01]  /*b2b0*/  SHF.R.U32.HI R3, RZ, R14, R9 ;  /* 0x0000000eff037219 */ /* 0x000fe20000011609 */
[----:B------:R-:W-:Y:S01]  /*b2c0*/  ULDC UR4, c[0x0][0x150] ;  /* 0x0000540000047ab9 */ /* 0x000fe20000000800 */
[----:B------:R-:W-:Y:S02]  /*b2d0*/  IADD3 R7, P0, RZ, -R29, RZ ;  /* 0x8000001dff077210 */ /* 0x000fe40007f1e0ff */
[----:B------:R-:W-:Y:S02]  /*b2e0*/  MOV R5, R20 ;  /* 0x0000001400057202 */ /* 0x000fe40000000f00 */
[----:B------:R-:W-:Y:S01]  /*b2f0*/  IADD3.X R3, RZ, ~R3, RZ, P0, !PT ;  /* 0x80000003ff037210 */ /* 0x000fe200007fe4ff */
[----:B------:R-:W3:Y:S01]  /*b300*/  LDC.64 R20, c[0x0][0x8e8] ;  /* 0x00023a00ff147b82 */ /* 0x000ee20000000a00 */
[----:B------:R-:W-:Y:S01]  /*b310*/  I2FP.F32.U32 R9, R17 ;  /* 0x0000001100097245 */ /* 0x000fe20000201000 */
[----:B------:R-:W-:-:S04]  /*b320*/  IMAD.WIDE.U32 R4, R7, R18, R4 ;  /* 0x0000001207047225 */ /* 0x000fc800078e0004 */
[----:B------:R-:W-:Y:S02]  /*b330*/  IMAD R6, R3, R18, RZ ;  /* 0x0000001203067224 */ /* 0x000fe400078e02ff */
[----:B------:R-:W-:Y:S01]  /*b340*/  FMUL R9, R9, UR4 ;  /* 0x0000000409097c20 */ /* 0x000fe20008400000 */
[----:B------:R-:W4:Y:S01]  /*b350*/  LDC R18, c[0x0][0x8b0] ;  /* 0x00022c00ff127b82 */ /* 0x000f220000000800 */
[----:B------:R-:W-:Y:S01]  /*b360*/  ULDC UR4, c[0x0][0x154] ;  /* 0x0000550000047ab9 */ /* 0x000fe20000000800 */
[----:B------:R-:W-:-:S03]  /*b370*/  IMAD R3, R7, R19, R6 ;  /* 0x0000001307037224 */ /* 0x000fc600078e0206 */
[----:B------:R-:W5:Y:S01]  /*b380*/  F2I.U32.TRUNC.NTZ R9, R9 ;  /* 0x0000000900097305 */ /* 0x000f62000020f000 */
[----:B------:R-:W-:Y:S02]  /*b390*/  IMAD.IADD R3, R5, 0x1, R3 ;  /* 0x0000000105037824 */ /* 0x000fe400078e0203 */
[----:B------:R-:W4:Y:S03]  /*b3a0*/  LDC R13, c[0x0][0x900] ;  /* 0x00024000ff0d7b82 */ /* 0x000f260000000800 */
[-CC-:B--2---:R-:W-:Y:S02]  /*b3b0*/  SHF.R.U64 R14, R4, R8.reuse, R3.reuse ;  /* 0x00000008040e7219 */ /* 0x184fe40000001203 */
[----:B-1----:R-:W-:Y:S02]  /*b3c0*/  I2FP.F32.U32 R4, R15 ;  /* 0x0000000f00047245 */ /* 0x002fe40000201000 */
[----:B------:R-:W-:Y:S01]  /*b3d0*/  SHF.R.U32.HI R3, RZ, R8, R3 ;  /* 0x00000008ff037219 */ /* 0x000fe20000011603 */
[----:B------:R-:W1:Y:S01]  /*b3e0*/  LDC R6, c[0x0][0x144] ;  /* 0x00005100ff067b82 */ /* 0x000e620000000800 */
[----:B---3--:R-:W-:Y:S01]  /*b3f0*/  ISETP.NE.U32.AND P0, PT, R20, RZ, PT ;  /* 0x000000ff1400720c */ /* 0x008fe20003f05070 */
[----:B------:R-:W-:Y:S01]  /*b400*/  FMUL R7, R4, UR4 ;  /* 0x0000000404077c20 */ /* 0x000fe20008400000 */
[----:B------:R-:W-:Y:S01]  /*b410*/  IMAD.MOV.U32 R4, RZ, RZ, -0x1 ;  /* 0xffffffffff047424 */ /* 0x000fe200078e00ff */
[----:B-----5:R-:W-:-:S02]  /*b420*/  IADD3 R9, -R9, RZ, RZ ;  /* 0x000000ff09097210 */ /* 0x020fc40007ffe1ff */
[----:B------:R-:W-:Y:S01]  /*b430*/  ISETP.NE.AND.EX P0, PT, R21, RZ, PT, P0 ;  /* 0x000000ff1500720c */ /* 0x000fe20003f05300 */
[----:B------:R2:W3:Y:S01]  /*b440*/  F2I.U32.TRUNC.NTZ R19, R7 ;  /* 0x0000000700137305 */ /* 0x0004e2000020f000 */
[----:B------:R-:W2:Y:S01]  /*b450*/  LDC R22, c[0x0][0x148] ;  /* 0x00005200ff167b82 */ /* 0x000ea20000000800 */
[-CC-:B----4-:R-:W-:Y:S02]  /*b460*/  SHF.R.U64 R12, R14, R18.reuse, R3.reuse ;  /* 0x000000120e0c7219 */ /* 0x190fe40000001203 */
[----:B------:R-:W-:-:S05]  /*b470*/  SHF.R.U32.HI R3, RZ, R18, R3 ;  /* 0x00000012ff037219 */ /* 0x000fca0000011603 */
[----:B------:R-:W4:Y:S01]  /*b480*/  LDC R23, c[0x0][0x8a8] ;  /* 0x00022a00ff177b82 */ /* 0x000f220000000800 */
[-C--:B------:R-:W-:Y:S02]  /*b490*/  SHF.L.U32 R4, R4, R13.reuse, RZ ;  /* 0x0000000d04047219 */ /* 0x080fe400000006ff */
[-CC-:B------:R-:W-:Y:S02]  /*b4a0*/  SHF.R.U64 R18, R12, R13.reuse, R3.reuse ;  /* 0x0000000d0c127219 */ /* 0x180fe40000001203 */
[----:B------:R-:W-:Y:S02]  /*b4b0*/  LOP3.LUT R25, RZ, R4, RZ, 0x33, !PT ;  /* 0x00000004ff197212 */ /* 0x000fe400078e33ff */
[----:B------:R-:W-:Y:S01]  /*b4c0*/  SHF.R.U32.HI R5, RZ, R13, R3 ;  /* 0x0000000dff057219 */ /* 0x000fe20000011603 */
[----:B------:R-:W2:Y:S01]  /*b4d0*/  LDC R24, c[0x0][0x8f0] ;  /* 0x00023c00ff187b82 */ /* 0x000ea20000000800 */
[----:B-1----:R-:W-:Y:S01]  /*b4e0*/  IMAD R17, R6, R9, R17 ;  /* 0x0000000906117224 */ /* 0x002fe200078e0211 */
[----:B------:R-:W-:-:S02]  /*b4f0*/  SHF.L.U32 R27, R0, R13, RZ ;  /* 0x0000000d001b7219 */ /* 0x000fc400000006ff */
[----:B------:R-:W-:-:S04]  /*b500*/  MOV R4, R18 ;  /* 0x0000001200047202 */ /* 0x000fc80000000f00 */
[----:B------:R-:W1:Y:S08]  /*b510*/  LDC R26, c[0x0][0x8e0] ;  /* 0x00023800ff1a7b82 */ /* 0x000e700000000800 */
[----:B------:R-:W1:Y:S01]  /*b520*/  LDC R28, c[0x0][0x8b8] ;  /* 0x00022e00ff1c7b82 */ /* 0x000e620000000800 */
[----:B---3--:R-:W-:Y:S05]  /*b530*/  @!P0 BRA `(.L_x_141) ;  /* 0x0000000000288947 */ /* 0x008fea0003800000 */
[----:B------:R-:W3:Y:S02]  /*b540*/  LDC R3, c[0x0][0x8f4] ;  /* 0x00023d00ff037b82 */ /* 0x000ee40000000800 */
[----:B---3--:R-:W-:-:S05]  /*b550*/  IADD3 R3, P0, R18, R3, RZ ;  /* 0x0000000312037210 */ /* 0x008fca0007f1e0ff */
[----:B------:R-:W-:-:S04]  /*b560*/  IMAD.X R13, RZ, RZ, R5, P0 ;  /* 0x000000ffff0d7224 */ /* 0x000fc800000e0605 */
[----:B------:R-:W-:-:S04]  /*b570*/  IMAD.WIDE.U32 R4, R13, R20, RZ ;  /* 0x000000140d047225 */ /* 0x000fc800078e00ff */
[----:B--2---:R-:W-:-:S04]  /*b580*/  IMAD.WIDE.U32 R6, P0, R3, R21, R4 ;  /* 0x0000001503067225 */ /* 0x004fc80007800004 */
[----:B------:R-:W-:Y:S01]  /*b590*/  IMAD.WIDE.U32 R4, R3, R20, RZ ;  /* 0x0000001403047225 */ /* 0x000fe200078e00ff */
[----:B------:R-:W-:-:S03]  /*b5a0*/  IADD3.X R9, RZ, RZ, RZ, P0, !PT ;  /* 0x000000ffff097210 */ /* 0x000fc600007fe4ff */
[----:B------:R-:W-:Y:S01]  /*b5b0*/  IMAD.MOV.U32 R8, RZ, RZ, R7 ;  /* 0x000000ffff087224 */ /* 0x000fe200078e0007 */
[----:B------:R-:W-:-:S05]  /*b5c0*/  IADD3 RZ, P0, R5, R6, RZ ;  /* 0x0000000605ff7210 */ /* 0x000fca0007f1e0ff */
[----:B------:R-:W-:-:S08]  /*b5d0*/  IMAD.WIDE.U32.X R4, R13, R21, R8, P0 ;  /* 0x000000150d047225 */ /* 0x000fd000000e0408 */
.L_x_141:
[----:B------:R-:W3:Y:S01]  /*b5e0*/  LDC R3, c[0x0][0x904] ;  /* 0x00024100ff037b82 */ /* 0x000ee20000000800 */
[----:B--2---:R-:W-:Y:S02]  /*b5f0*/  SHF.R.U64 R0, R4, R24, R5 ;  /* 0x0000001804007219 */ /* 0x004fe40000001205 */
[----:B------:R-:W-:Y:S02]  /*b600*/  LOP3.LUT R7, R12, R25, RZ, 0xc0, !PT ;  /* 0x000000190c077212 */ /* 0x000fe400078ec0ff */
[----:B------:R-:W-:Y:S02]  /*b610*/  IADD3 R19, -R19, RZ, RZ ;  /* 0x000000ff13137210 */ /* 0x000fe40007ffe1ff */
[----:B----4-:R-:W-:Y:S01]  /*b620*/  IADD3 R5, R23, -0x1, RZ ;  /* 0xffffffff17057810 */ /* 0x010fe20007ffe0ff */
[----:B------:R-:W-:Y:S01]  /*b630*/  IMAD R4, R27, R0, R7 ;  /* 0x000000001b047224 */ /* 0x000fe200078e0207 */
[----:B------:R-:W-:Y:S02]  /*b640*/  R2UR UR43, R29 ;  /* 0x000000001d2b72ca */ /* 0x000fe400000e0000 */
[----:B------:R-:W-:-:S02]  /*b650*/  LOP3.LUT R5, R14, R5, RZ, 0xc0, !PT ;  /* 0x000000050e057212 */ /* 0x000fc400078ec0ff */
[----:B---3--:R-:W-:Y:S01]  /*b660*/  ISETP.NE.AND P0, PT, R3, 0x1, PT ;  /* 0x000000010300780c */ /* 0x008fe20003f05270 */
[----:B------:R-:W-:-:S04]  /*b670*/  IMAD.MOV R3, RZ, RZ, -R0 ;  /* 0x000000ffff037224 */ /* 0x000fc800078e0a00 */
[----:B-1----:R-:W-:-:S04]  /*b680*/  IMAD R0, R3, R26, R18 ;  /* 0x0000001a03007224 */ /* 0x002fc800078e0212 */
[----:B------:R-:W-:-:S04]  /*b690*/  IMAD R3, R0, R23, R5 ;  /* 0x0000001700037224 */ /* 0x000fc800078e0205 */
[----:B------:R-:W-:-:S04]  /*b6a0*/  @P0 IMAD R17, R22, R19, R15 ;  /* 0x0000001316110224 */ /* 0x000fc800078e020f */
[----:B------:R-:W-:-:S05]  /*b6b0*/  IMAD R4, R4, R28, R17 ;  /* 0x0000001c04047224 */ /* 0x000fca00078e0211 */
[----:B------:R-:W-:Y:S02]  /*b6c0*/  SEL R0, R3, R4, !P0 ;  /* 0x0000000403007207 */ /* 0x000fe40004000000 */
[----:B------:R-:W-:Y:S02]  /*b6d0*/  SEL R4, R4, R3, !P0 ;  /* 0x0000000304047207 */ /* 0x000fe40004000000 */
[----:B------:R-:W-:Y:S02]  /*b6e0*/  R2UR UR41, R0 ;  /* 0x00000000002972ca */ /* 0x000fe400000e0000 */
[----:B------:R-:W-:-:S04]  /*b6f0*/  MOV R0, 0x1 ;  /* 0x0000000100007802 */ /* 0x000fc80000000f00 */
[----:B------:R-:W-:-:S09]  /*b700*/  PRMT R3, R0, 0x7610, R3 ;  /* 0x0000761000037816 */ /* 0x000fd20000000003 */
.L_x_139:
[----:B------:R-:W-:Y:S01]  /*b710*/  UIADD3 UR44, UR56, UR44, URZ ;  /* 0x0000002c382c7290 */ /* 0x000fe2000fffe03f */
[----:B------:R2:W-:Y:S01]  /*b720*/  STL [R1+0xb8], R10 ;  /* 0x0000b80a01007387 */ /* 0x0005e20000100800 */
[----:B------:R-:W-:Y:S02]  /*b730*/  LOP3.LUT P0, RZ, R3, 0xff, RZ, 0xc0, !PT ;  /* 0x000000ff03ff7812 */ /* 0x000fe4000780c0ff */
[----:B------:R-:W-:Y:S01]  /*b740*/  USHF.R.U32.HI UR4, URZ, 0x3, UR44 ;  /* 0x000000033f047899 */ /* 0x000fe2000801162c */
[----:B------:R2:W-:Y:S01]  /*b750*/  STL [R1+0xb4], R11 ;  /* 0x0000b40b01007387 */ /* 0x0005e20000100800 */
[----:B------:R-:W-:Y:S02]  /*b760*/  UISETP.GT.U32.AND UP0, UPT, UR44, 0x7, UPT ;  /* 0x000000072c00788c */ /* 0x000fe4000bf04070 */
[----:B------:R-:W-:Y:S02]  /*b770*/  ULOP3.LUT UR4, UR4, 0x1, URZ, 0xc0, !UPT ;  /* 0x0000000104047892 */ /* 0x000fe4000f8ec03f */
[----:B------:R-:W-:-:S02]  /*b780*/  UISETP.LT.U32.AND UP1, UPT, UR56, 0x8, UP0 ;  /* 0x000000083800788c */ /* 0x000fc40008721070 */
[----:B------:R-:W-:Y:S02]  /*b790*/  UISETP.NE.U32.AND UP2, UPT, UR4, 0x1, UPT ;  /* 0x000000010400788c */ /* 0x000fe4000bf45070 */
[----:B------:R-:W-:Y:S02]  /*b7a0*/  USEL UR5, URZ, 0x1, !UP1 ;  /* 0x000000013f057887 */ /* 0x000fe4000c800000 */
[----:B------:R-:W-:Y:S02]  /*b7b0*/  UISETP.GT.U32.AND UP0, UPT, UR56, 0x7, !UP2 ;  /* 0x000000073800788c */ /* 0x000fe4000d704070 */
[----:B------:R-:W-:Y:S02]  /*b7c0*/  ULOP3.LUT UR44, UR44, 0x7, URZ, 0xc0, !UPT ;  /* 0x000000072c2c7892 */ /* 0x000fe4000f8ec03f */
[----:B------:R-:W-:-:S04]  /*b7d0*/  USEL UR4, URZ, 0x1, !UP0 ;  /* 0x000000013f047887 */ /* 0x000fc8000c000000 */
[----:B------:R-:W-:Y:S01]  /*b7e0*/  ULOP3.LUT UR36, UR4, UR36, UR5, 0x96, !UPT ;  /* 0x0000002404247292 */ /* 0x000fe2000f8e9605 */
[----:B--2---:R-:W-:Y:S11]  /*b7f0*/  @P0 BRA `(.L_x_142) ;  /* 0xffffff6000080947 */ /* 0x004ff6000383ffff */
[----:B------:R-:W-:-:S04]  /*b800*/  DEPBAR.LE SB0, 0x0 ;  /* 0x000080000000791a */ /* 0x000fc80000000000 */
[----:B------:R-:W-:Y:S05]  /*b810*/  EXIT ;  /* 0x000000000000794d */ /* 0x000fea0003800000 */
.L_x_12:
[----:B------:R-:W3:Y:S01]  /*b820*/  LDL R23, [R1+0xc4] ;  /* 0x0000c40001177983 */ /* 0x000ee20000100800 */
[----:B------:R-:W-:-:S03]  /*b830*/  ULDC.64 UR4, c[0x0][0x8f8] ;  /* 0x00023e0000047ab9 */ /* 0x000fc60000000a00 */
[----:B------:R-:W4:Y:S01]  /*b840*/  LDL R26, [R1+0xc8] ;  /* 0x0000c800011a7983 */ /* 0x000f220000100800 */
[----:B------:R-:W-:Y:S01]  /*b850*/  PRMT R9, RZ, 0x7610, R9 ;  /* 0x00007610ff097816 */ /* 0x000fe20000000009 */
[----:B------:R-:W-:Y:S01]  /*b860*/  IMAD.MOV.U32 R5, RZ, RZ, -0x1 ;  /* 0xffffffffff057424 */ /* 0x000fe200078e00ff */
[----:B-1----:R-:W-:Y:S02]  /*b870*/  MOV R12, 0xffffffff ;  /* 0xffffffff000c7802 */ /* 0x002fe40000000f00 */
[----:B------:R-:W-:Y:S02]  /*b880*/  MOV R4, 0xffffffff ;  /* 0xffffffff00047802 */ /* 0x000fe40000000f00 */
[----:B---3--:R-:W-:-:S04]  /*b890*/  ISETP.GE.U32.AND P0, PT, R23, UR4, PT ;  /* 0x0000000417007c0c */ /* 0x008fc8000bf06070 */
[----:B----4-:R-:W-:-:S13]  /*b8a0*/  ISETP.GE.U32.AND.EX P0, PT, R26, UR5, PT, P0 ;  /* 0x000000051a007c0c */ /* 0x010fda000bf06100 */
[----:B------:R-:W-:Y:S05]  /*b8b0*/  @P0 BRA `(.L_x_143) ;  /* 0x0000000400340947 */ /* 0x000fea0003800000 */
[----:B------:R-:W1:Y:S01]  /*b8c0*/  LDC.64 R18, c[0x0][0x8d0] ;  /* 0x00023400ff127b82 */ /* 0x000e620000000a00 */
[----:B------:R-:W-:Y:S01]  /*b8d0*/  MOV R12, R23 ;  /* 0x00000017000c7202 */ /* 0x000fe20000000f00 */
[----:B------:R-:W-:-:S06]  /*b8e0*/  IMAD.MOV.U32 R13, RZ, RZ, R26 ;  /* 0x000000ffff0d7224 */ /* 0x000fcc00078e001a */
[----:B------:R-:W3:Y:S08]  /*b8f0*/  LDC R14, c[0x0][0x8d8] ;  /* 0x00023600ff0e7b82 */ /* 0x000ef00000000800 */
[----:B------:R-:W4:Y:S01]  /*b900*/  LDC.64 R20, c[0x0][0x8c8] ;  /* 0x00023200ff147b82 */ /* 0x000f220000000a00 */
[----:B-1----:R-:W-:-:S04]  /*b910*/  ISETP.NE.U32.AND P0, PT, R18, RZ, PT ;  /* 0x000000ff1200720c */ /* 0x002fc80003f05070 */
[----:B------:R-:W-:-:S13]  /*b920*/  ISETP.NE.AND.EX P0, PT, R19, RZ, PT, P0 ;  /* 0x000000ff1300720c */ /* 0x000fda0003f05300 */
[----:B---34-:R-:W-:Y:S05]  /*b930*/  @!P0 BRA `(.L_x_144) ;  /* 0x0000000000288947 */ /* 0x018fea0003800000 */
[----:B------:R-:W1:Y:S02]  /*b940*/  LDC R4, c[0x0][0x8dc] ;  /* 0x00023700ff047b82 */ /* 0x000e640000000800 */
[----:B-1----:R-:W-:-:S04]  /*b950*/  IADD3 R9, P0, R23, R4, RZ ;  /* 0x0000000417097210 */ /* 0x002fc80007f1e0ff */
[----:B------:R-:W-:-:S05]  /*b960*/  IADD3.X R17, RZ, R26, RZ, P0, !PT ;  /* 0x0000001aff117210 */ /* 0x000fca00007fe4ff */
[----:B------:R-:W-:-:S04]  /*b970*/  IMAD.WIDE.U32 R4, R17, R18, RZ ;  /* 0x0000001211047225 */ /* 0x000fc800078e00ff */
[----:B------:R-:W-:-:S04]  /*b980*/  IMAD.WIDE.U32 R10, P0, R9, R19, R4 ;  /* 0x00000013090a7225 */ /* 0x000fc80007800004 */
[----:B------:R-:W-:Y:S01]  /*b990*/  IMAD.WIDE.U32 R4, R9, R18, RZ ;  /* 0x0000001209047225 */ /* 0x000fe200078e00ff */
[----:B------:R-:W-:-:S03]  /*b9a0*/  IADD3.X R13, RZ, RZ, RZ, P0, !PT ;  /* 0x000000ffff0d7210 */ /* 0x000fc600007fe4ff */
[----:B------:R-:W-:Y:S01]  /*b9b0*/  IMAD.MOV.U32 R12, RZ, RZ, R11 ;  /* 0x000000ffff0c7224 */ /* 0x000fe200078e000b */
[----:B------:R-:W-:-:S05]  /*b9c0*/  IADD3 RZ, P0, R5, R10, RZ ;  /* 0x0000000a05ff7210 */ /* 0x000fca0007f1e0ff */
[----:B------:R-:W-:-:S08]  /*b9d0*/  IMAD.WIDE.U32.X R12, R17, R19, R12, P0 ;  /* 0x00000013110c7225 */ /* 0x000fd000000e040c */
.L_x_144:
[----:B------:R-:W1:Y:S01]  /*b9e0*/  LDC.64 R24, c[0x0][0x8e8] ;  /* 0x00023a00ff187b82 */ /* 0x000e620000000a00 */
[-CC-:B------:R-:W-:Y:S01]  /*b9f0*/  SHF.R.U64 R18, R12, R14.reuse, R13.reuse ;  /* 0x0000000e0c127219 */ /* 0x180fe2000000120d */
[----:B------:R-:W-:Y:S01]  /*ba00*/  ULDC UR4, c[0x0][0x900] ;  /* 0x0002400000047ab9 */ /* 0x000fe20000000800 */
[----:B------:R-:W-:Y:S02]  /*ba10*/  SHF.R.U32.HI R4, RZ, R14, R13 ;  /* 0x0000000eff047219 */ /* 0x000fe4000001160d */
[----:B------:R-:W-:-:S03]  /*ba20*/  IADD3 R9, P0, RZ, -R18, RZ ;  /* 0x80000012ff097210 */ /* 0x000fc60007f1e0ff */
[----:B------:R-:W3:Y:S01]  /*ba30*/  LDC R12, c[0x0][0x8c0] ;  /* 0x00023000ff0c7b82 */ /* 0x000ee20000000800 */
[----:B------:R-:W-:Y:S02]  /*ba40*/  IADD3.X R5, RZ, ~R4, RZ, P0, !PT ;  /* 0x80000004ff057210 */ /* 0x000fe400007fe4ff */
[----:B------:R-:W-:-:S03]  /*ba50*/  MOV R4, R23 ;  /* 0x0000001700047202 */ /* 0x000fc60000000f00 */
[-C--:B------:R-:W-:Y:S02]  /*ba60*/  IMAD R10, R5, R20.reuse, RZ ;  /* 0x00000014050a7224 */ /* 0x080fe400078e02ff */
[----:B------:R-:W4:Y:S01]  /*ba70*/  LDC R22, c[0x0][0x8b0] ;  /* 0x00022c00ff167b82 */ /* 0x000f220000000800 */
[----:B------:R-:W-:Y:S02]  /*ba80*/  IMAD.MOV.U32 R5, RZ, RZ, R26 ;  /* 0x000000ffff057224 */ /* 0x000fe400078e001a */
[----:B------:R-:W-:-:S05]  /*ba90*/  IMAD.WIDE.U32 R4, R9, R20, R4 ;  /* 0x0000001409047225 */ /* 0x000fca00078e0004 */
[----:B------:R-:W2:Y:S01]  /*baa0*/  LDC R23, c[0x0][0x8f0] ;  /* 0x00023c00ff177b82 */ /* 0x000ea20000000800 */
[----:B------:R-:W-:Y:S01]  /*bab0*/  IMAD R9, R9, R21, R10 ;  /* 0x0000001509097224 */ /* 0x000fe200078e020a */
[----:B-1----:R-:W-:-:S04]  /*bac0*/  ISETP.NE.U32.AND P0, PT, R24, RZ, PT ;  /* 0x000000ff1800720c */ /* 0x002fc80003f05070 */
[----:B------:R-:W-:Y:S02]  /*bad0*/  IADD3 R5, R5, R9, RZ ;  /* 0x0000000905057210 */ /* 0x000fe40007ffe0ff */
[----:B------:R-:W1:Y:S01]  /*bae0*/  LDC R21, c[0x0][0x8a8] ;  /* 0x00022a00ff157b82 */ /* 0x000e620000000800 */
[----:B------:R-:W-:Y:S02]  /*baf0*/  ISETP.NE.AND.EX P0, PT, R25, RZ, PT, P0 ;  /* 0x000000ff1900720c */ /* 0x000fe40003f05300 */
[-CC-:B---3--:R-:W-:Y:S02]  /*bb00*/  SHF.R.U64 R14, R4, R12.reuse, R5.reuse ;  /* 0x0000000c040e7219 */ /* 0x188fe40000001205 */
[----:B------:R-:W-:-:S03]  /*bb10*/  SHF.R.U32.HI R5, RZ, R12, R5 ;  /* 0x0000000cff057219 */ /* 0x000fc60000011605 */
[----:B------:R-:W3:Y:S01]  /*bb20*/  LDC R26, c[0x0][0x8e0] ;  /* 0x00023800ff1a7b82 */ /* 0x000ee20000000800 */
[-CC-:B----4-:R-:W-:Y:S02]  /*bb30*/  SHF.R.U64 R19, R14, R22.reuse, R5.reuse ;  /* 0x000000160e137219 */ /* 0x190fe40000001205 */
[----:B------:R-:W-:Y:S02]  /*bb40*/  SHF.R.U32.HI R4, RZ, R22, R5 ;  /* 0x00000016ff047219 */ /* 0x000fe40000011605 */
[----:B------:R-:W-:Y:S02]  /*bb50*/  MOV R5, 0xffffffff ;  /* 0xffffffff00057802 */ /* 0x000fe40000000f00 */
[--C-:B------:R-:W-:Y:S01]  /*bb60*/  SHF.R.U64 R20, R19, UR4, R4.reuse ;  /* 0x0000000413147c19 */ /* 0x100fe20008001204 */
[----:B------:R-:W4:Y:S01]  /*bb70*/  LDC R27, c[0x0][0x8b8] ;  /* 0x00022e00ff1b7b82 */ /* 0x000f220000000800 */
[----:B------:R-:W-:Y:S02]  /*bb80*/  SHF.L.U32 R9, R5, UR4, RZ ;  /* 0x0000000405097c19 */ /* 0x000fe400080006ff */
[----:B------:R-:W-:Y:S01]  /*bb90*/  SHF.R.U32.HI R5, RZ, UR4, R4 ;  /* 0x00000004ff057c19 */ /* 0x000fe20008011604 */
[----:B------:R-:W-:Y:S01]  /*bba0*/  IMAD.MOV.U32 R4, RZ, RZ, R20 ;  /* 0x000000ffff047224 */ /* 0x000fe200078e0014 */
[----:B------:R-:W-:Y:S01]  /*bbb0*/  LOP3.LUT R22, RZ, R9, RZ, 0x33, !PT ;  /* 0x00000009ff167212 */ /* 0x000fe200078e33ff */
[----:B--2---:R-:W-:Y:S06]  /*bbc0*/  @!P0 BRA `(.L_x_145) ;  /* 0x0000000000288947 */ /* 0x004fec0003800000 */
[----:B------:R-:W2:Y:S02]  /*bbd0*/  LDC R9, c[0x0][0x8f4] ;  /* 0x00023d00ff097b82 */ /* 0x000ea40000000800 */
[----:B--2---:R-:W-:-:S04]  /*bbe0*/  IADD3 R9, P0, R20, R9, RZ ;  /* 0x0000000914097210 */ /* 0x004fc80007f1e0ff */
        /* <DEDUP_REMOVED lines=8> */
.L_x_145:
[----:B------:R-:W2:Y:S01]  /*bc70*/  LDC R9, c[0x0][0x904] ;  /* 0x00024100ff097b82 */ /* 0x000ea20000000800 */
[----:B------:R-:W-:Y:S01]  /*bc80*/  SHF.R.U64 R5, R4, R23, R5 ;  /* 0x0000001704057219 */ /* 0x000fe20000001205 */
[----:B------:R-:W-:Y:S01]  /*bc90*/  USHF.L.U32 UR4, UR38, UR4, URZ ;  /* 0x0000000426047299 */ /* 0x000fe2000800063f */
[----:B------:R-:W-:Y:S02]  /*bca0*/  LOP3.LUT R4, R19, R22, RZ, 0xc0, !PT ;  /* 0x0000001613047212 */ /* 0x000fe400078ec0ff */
[----:B------:R-:W-:-:S03]  /*bcb0*/  IADD3 R7, -R5, RZ, RZ ;  /* 0x000000ff05077210 */ /* 0x000fc60007ffe1ff */
[----:B------:R-:W-:Y:S02]  /*bcc0*/  IMAD R5, R5, UR4, R4 ;  /* 0x0000000405057c24 */ /* 0x000fe4000f8e0204 */
[----:B---3--:R-:W-:Y:S01]  /*bcd0*/  IMAD R4, R7, R26, R20 ;  /* 0x0000001a07047224 */ /* 0x008fe200078e0214 */
[----:B--2---:R-:W-:Y:S02]  /*bce0*/  ISETP.NE.AND P0, PT, R9, 0x1, PT ;  /* 0x000000010900780c */ /* 0x004fe40003f05270 */
[----:B-1----:R-:W-:-:S04]  /*bcf0*/  IADD3 R9, R21, -0x1, RZ ;  /* 0xffffffff15097810 */ /* 0x002fc80007ffe0ff */
[----:B------:R-:W-:-:S05]  /*bd00*/  LOP3.LUT R9, R14, R9, RZ, 0xc0, !PT ;  /* 0x000000090e097212 */ /* 0x000fca00078ec0ff */
[----:B------:R-:W-:Y:S01]  /*bd10*/  IMAD R7, R4, R21, R9 ;  /* 0x0000001504077224 */ /* 0x000fe200078e0209 */
[----:B------:R-:W-:Y:S01]  /*bd20*/  MOV R4, R18 ;  /* 0x0000001200047202 */ /* 0x000fe20000000f00 */
[----:B------:R-:W-:-:S04]  /*bd30*/  @P0 IMAD R8, R15, R16, R6 ;  /* 0x000000100f080224 */ /* 0x000fc800078e0206 */
[----:B----4-:R-:W-:Y:S02]  /*bd40*/  IMAD R8, R5, R27, R8 ;  /* 0x0000001b05087224 */ /* 0x010fe400078e0208 */
[----:B------:R-:W-:-:S03]  /*bd50*/  IMAD.MOV.U32 R5, RZ, RZ, 0x1 ;  /* 0x00000001ff057424 */ /* 0x000fc600078e00ff */
[----:B------:R-:W-:Y:S02]  /*bd60*/  SEL R12, R8, R7, !P0 ;  /* 0x00000007080c7207 */ /* 0x000fe40004000000 */
[----:B------:R-:W-:Y:S02]  /*bd70*/  PRMT R9, R5, 0x7610, R9 ;  /* 0x0000761005097816 */ /* 0x000fe40000000009 */
[----:B------:R-:W-:-:S07]  /*bd80*/  SEL R5, R7, R8, !P0 ;  /* 0x0000000807057207 */ /* 0x000fce0004000000 */
.L_x_143:
[----:B------:R-:W-:-:S08]  /*bd90*/  NOP ;  /* 0x0000000000007918 */ /* 0x000fd00000000000 */
[----:B------:R-:W1:-:S00]  /*bda0*/  USETMAXREG.DEALLOC.CTAPOOL 0x28 ;  /* 0x00000028000079c8 */ /* 0x000e4000080e0500 */
[----:B------:R-:W-:-:S06]  /*bdb0*/  UISETP.NE.AND UP0, UPT, UR47, 0x1, UPT ;  /* 0x000000012f00788c */ /* 0x000fcc000bf05270 */
[----:B------:R-:W-:-:S13]  /*bdc0*/  PLOP3.LUT P0, PT, PT, PT, UP0, 0x80, 0x0 ;  /* 0x000000000000781c */ /* 0x000fda0003f0f008 */
[----:B--2---:R-:W-:Y:S05]  /*bdd0*/  @!P0 EXIT ;  /* 0x000000000000894d */ /* 0x004fea0003800000 */
[----:B------:R-:W-:-:S06]  /*bde0*/  UISETP.NE.AND UP0, UPT, UR47, URZ, UPT ;  /* 0x0000003f2f00728c */ /* 0x000fcc000bf05270 */
[----:B------:R-:W-:-:S13]  /*bdf0*/  PLOP3.LUT P0, PT, PT, PT, UP0, 0x80, 0x0 ;  /* 0x000000000000781c */ /* 0x000fda0003f0f008 */
[----:B-1----:R-:W-:Y:S05]  /*be00*/  @!P0 BRA `(.L_x_146) ;  /* 0x0000001800548947 */ /* 0x002fea0003800000 */
[----:B------:R-:W-:-:S04]  /*be10*/  PRMT R0, R0, 0x9910, RZ ;  /* 0x0000991000007816 */ /* 0x000fc800000000ff */
[----:B------:R-:W-:-:S13]  /*be20*/  R2UR UR4, R0 ;  /* 0x00000000000472ca */ /* 0x000fda00000e0000 */
[----:B------:R-:W-:-:S04]  /*be30*/  UISETP.NE.AND UP0, UPT, UR4, URZ, UPT ;  /* 0x0000003f0400728c */ /* 0x000fc8000bf05270 */
[----:B------:R-:W-:-:S06]  /*be40*/  UISETP.NE.OR UP0, UPT, UR47, 0x2, !UP0 ;  /* 0x000000022f00788c */ /* 0x000fcc000c705670 */
[----:B------:R-:W-:-:S13]  /*be50*/  PLOP3.LUT P0, PT, PT, PT, UP0, 0x80, 0x0 ;  /* 0x000000000000781c */ /* 0x000fda0003f0f008 */
[----:B------:R-:W-:Y:S05]  /*be60*/  @P0 EXIT ;  /* 0x000000000000094d */ /* 0x000fea0003800000 */
[----:B------:R-:W-:-:S13]  /*be70*/  LOP3.LUT P2, RZ, R9, 0xff, RZ, 0xc0, !PT ;  /* 0x000000ff09ff7812 */ /* 0x000fda000784c0ff */
[----:B------:R-:W-:Y:S05]  /*be80*/  @!P2 BRA `(.L_x_147) ;  /* 0x000000000018a947 */ /* 0x000fea0003800000 */
[----:B------:R-:W-:Y:S01]  /*be90*/  UMOV UR4, 0x400 ;  /* 0x0000040000047882 */ /* 0x000fe20000000000 */
[----:B------:R-:W-:Y:S01]  /*bea0*/  MOV R0, RZ ;  /* 0x000000ff00007202 */ /* 0x000fe20000000f00 */
[----:B------:R-:W-:-:S03]  /*beb0*/  ULEA UR4, UR37, UR4, 0x18 ;  /* 0x0000000425047291 */ /* 0x000fc6000f8ec03f */
[----:B------:R-:W-:-:S06]  /*bec0*/  SHF.L.U32 R0, R0, 0x1f, RZ ;  /* 0x0000001f00007819 */ /* 0x000fcc00000006ff */
[----:B------:R-:W1:Y:S02]  /*bed0*/  SYNCS.PHASECHK.TRANS64.TRYWAIT P0, [UR4+0xc8], R0 ;  /* 0x0000c800ff0075a7 */ /* 0x000e640008000144 */
[----:B-1----:R-:W-:Y:S05]  /*bee0*/  @!P0 BRA `(.L_x_148) ;  /* 0x0000002c00a08947 */ /* 0x002fea0003800000 */
.L_x_147:
[----:B------:R-:W-:Y:S01]  /*bef0*/  PRMT R9, RZ, 0x7610, R9 ;  /* 0x00007610ff097816 */ /* 0x000fe20000000009 */
[----:B------:R-:W-:Y:S06]  /*bf00*/  @P1 BRA `(.L_x_149) ;  /* 0x0000000000241947 */ /* 0x000fec0003800000 */
[----:B------:R-:W-:Y:S02]  /*bf10*/  ULDC.64 UR4, c[0x0][0x588] ;  /* 0x0001620000047ab9 */ /* 0x000fe40000000a00 */
[----:B------:R-:W-:-:S04]  /*bf20*/  ISETP.NE.U32.AND P0, PT, RZ, UR4, PT ;  /* 0x00000004ff007c0c */ /* 0x000fc8000bf05070 */
[----:B------:R-:W-:-:S13]  /*bf30*/  ISETP.NE.AND.EX P0, PT, RZ, UR5, PT, P0 ;  /* 0x00000005ff007c0c */ /* 0x000fda000bf05300 */
[----:B------:R-:W-:Y:S05]  /*bf40*/  @!P0 BRA `(.L_x_150) ;  /* 0x00000000000c8947 */ /* 0x000fea0003800000 */
[----:B------:R2:W5:Y:S01]  /*bf50*/  LDG.E R10, desc[UR52][R2.64] ;  /* 0x00000034020a7981 */ /* 0x000562000c1e1900 */
[----:B------:R-:W-:Y:S01]  /*bf60*/  IMAD.MOV.U32 R9, RZ, RZ, 0x1 ;  /* 0x00000001ff097424 */ /* 0x000fe200078e00ff */
[----:B------:R-:W-:Y:S06]  /*bf70*/  BRA `(.L_x_149) ;  /* 0x0000000000087947 */ /* 0x000fec0003800000 */
.L_x_150:
[----:B------:R-:W3:Y:S01]  /*bf80*/  LDC R10, c[0x0][0x580] ;  /* 0x00016000ff0a7b82 */ /* 0x000ee20000000800 */
[----:B------:R-:W-:-:S07]  /*bf90*/  MOV R9, 0x1 ;  /* 0x0000000100097802 */ /* 0x000fce0000000f00 */
.L_x_149:
[----:B------:R-:W-:Y:S05]  /*bfa0*/  @!P2 BRA `(.L_x_151) ;  /* 0x000000140068a947 */ /* 0x000fea0003800000 */
[----:B------:R-:W4:Y:S01]  /*bfb0*/  LDC R8, c[0x0][0x8a8] ;  /* 0x00022a00ff087b82 */ /* 0x000f220000000800 */
[----:B-1----:R-:W-:Y:S01]  /*bfc0*/  MOV R0, 0xffffffff ;  /* 0xffffffff00007802 */ /* 0x002fe20000000f00 */
[----:B------:R-:W-:Y:S01]  /*bfd0*/  ULDC UR4, c[0x0][0x900] ;  /* 0x0002400000047ab9 */ /* 0x000fe20000000800 */
[----:B------:R-:W-:Y:S02]  /*bfe0*/  ULOP3.LUT UR22, UR45, 0x2, URZ, 0xfc, !UPT ;  /* 0x000000022d167892 */ /* 0x000fe4000f8efc3f */
[----:B------:R-:W-:Y:S01]  /*bff0*/  SHF.L.U32 R0, R0, UR4, RZ ;  /* 0x0000000400007c19 */ /* 0x000fe200080006ff */
[----:B------:R-:W-:Y:S01]  /*c000*/  USHF.L.U32 UR21, UR38, UR4, URZ ;  /* 0x0000000426157299 */ /* 0x000fe2000800063f */
[----:B------:R-:W-:Y:S02]  /*c010*/  ULDC.64 UR30, c[0x0][0x198] ;  /* 0x00006600001e7ab9 */ /* 0x000fe40000000a00 */
[----:B------:R-:W-:Y:S01]  /*c020*/  LOP3.LUT R0, RZ, R0, RZ, 0x33, !PT ;  /* 0x00000000ff007212 */ /* 0x000fe200078e33ff */
[----:B------:R-:W-:Y:S01]  /*c030*/  ULDC.64 UR4, c[0x0][0x588] ;  /* 0x0001620000047ab9 */ /* 0x000fe20000000a00 */
[----:B------:R-:W-:Y:S01]  /*c040*/  ULDC.64 UR6, c[0x0][0x8f8] ;  /* 0x00023e0000067ab9 */ /* 0x000fe20000000a00 */
[----:B------:R-:W-:Y:S01]  /*c050*/  ULDC.64 UR14, c[0x0][0x590] ;  /* 0x00016400000e7ab9 */ /* 0x000fe20000000a00 */
[----:B----4-:R-:W-:-:S07]  /*c060*/  VIADD R8, R8, 0xffffffff ;  /* 0xffffffff08087836 */ /* 0x010fce0000000000 */
.L_x_207:
[----:B------:R-:W-:Y:S02]  /*c070*/  ISETP.NE.U32.AND P0, PT, RZ, UR14, PT ;  /* 0x0000000eff007c0c */ /* 0x000fe4000bf05070 */
[----:B------:R-:W-:Y:S02]  /*c080*/  R2UR UR43, R12 ;  /* 0x000000000c2b72ca */ /* 0x000fe400000e0000 */
[----:B------:R-:W-:Y:S02]  /*c090*/  R2UR UR42, R5 ;  /* 0x00000000052a72ca */ /* 0x000fe400000e0000 */
[----:B------:R-:W-:-:S09]  /*c0a0*/  ISETP.NE.AND.EX P0, PT, RZ, UR15, PT, P0 ;  /* 0x0000000fff007c0c */ /* 0x000fd2000bf05300 */
[----:B------:R-:W-:Y:S02]  /*c0b0*/  USHF.L.U32 UR43, UR43, 0x7, URZ ;  /* 0x000000072b2b7899 */ /* 0x000fe4000800063f */
[----:B------:R-:W-:Y:S02]  /*c0c0*/  USHF.L.U32 UR42, UR42, 0x8, URZ ;  /* 0x000000082a2a7899 */ /* 0x000fe4000800063f */
[----:B---34-:R-:W-:Y:S10]  /*c0d0*/  @!P0 BRA `(.L_x_152) ;  /* 0x00000000002c8947 */ /* 0x018ff40003800000 */
[----:B------:R-:W-:-:S04]  /*c0e0*/  ISETP.NE.U32.AND P1, PT, RZ, UR4, PT ;  /* 0x00000004ff007c0c */ /* 0x000fc8000bf25070 */
[----:B------:R-:W-:-:S13]  /*c0f0*/  ISETP.NE.AND.EX P1, PT, RZ, UR5, PT, P1 ;  /* 0x00000005ff007c0c */ /* 0x000fda000bf25310 */
[----:B------:R-:W-:Y:S05]  /*c100*/  @!P1 BRA `(.L_x_153) ;  /* 0x0000000000189947 */ /* 0x000fea0003800000 */
[----:B--2---:R-:W1:Y:S01]  /*c110*/  LDC.64 R2, c[0x0][0x588] ;  /* 0x00016200ff027b82 */ /* 0x004e620000000a00 */
[----:B------:R-:W-:-:S04]  /*c120*/  IMAD R5, R4, UR14, RZ ;  /* 0x0000000e04057c24 */ /* 0x000fc8000f8e02ff */
[----:B-1----:R-:W-:-:S05]  /*c130*/  IMAD.WIDE R2, R5, 0x4, R2 ;  /* 0x0000000405027825 */ /* 0x002fca00078e0202 */
[----:B---3-5:R1:W5:Y:S01]  /*c140*/  LDG.E R10, desc[UR52][R2.64] ;  /* 0x00000034020a7981 */ /* 0x028362000c1e1900 */
[----:B------:R-:W-:Y:S01]  /*c150*/  MOV R9, 0x1 ;  /* 0x0000000100097802 */ /* 0x000fe20000000f00 */
[----:B------:R-:W-:Y:S06]  /*c160*/  BRA `(.L_x_152) ;  /* 0x0000000000087947 */ /* 0x000fec0003800000 */
.L_x_153:
[----:B---3-5:R-:W4:Y:S01]  /*c170*/  LDC R10, c[0x0][0x580] ;  /* 0x00016000ff0a7b82 */ /* 0x028f220000000800 */
[----:B------:R-:W-:-:S07]  /*c180*/  MOV R9, 0x1 ;  /* 0x0000000100097802 */ /* 0x000fce0000000f00 */
.L_x_152:
[----:B------:R-:W-:Y:S05]  /*c190*/  @!P0 BRA `(.L_x_154) ;  /* 0x00000000001c8947 */ /* 0x000fea0003800000 */
[----:B------:R-:W-:-:S13]  /*c1a0*/  LOP3.LUT P2, RZ, R9, 0xff, RZ, 0xc0, !PT ;  /* 0x000000ff09ff7812 */ /* 0x000fda000784c0ff */
[----:B-12---:R-:W1:Y:S02]  /*c1b0*/  @!P2 LDC.64 R2, c[0x0][0x588] ;  /* 0x00016200ff02ab82 */ /* 0x006e640000000a00 */
[----:B-1----:R-:W-:-:S04]  /*c1c0*/  @!P2 ISETP.NE.U32.AND P0, PT, R2, RZ, PT ;  /* 0x000000ff0200a20c */ /* 0x002fc80003f05070 */
[----:B------:R-:W-:Y:S02]  /*c1d0*/  @!P2 ISETP.NE.AND.EX P1, PT, R3, RZ, PT, P0 ;  /* 0x000000ff0300a20c */ /* 0x000fe40003f25300 */
[----:B---345:R-:W-:Y:S02]  /*c1e0*/  @P2 FSETP.EQ.AND P0, PT, R10, RZ, PT ;  /* 0x000000ff0a00220b */ /* 0x038fe40003f02000 */
[----:B------:R-:W-:Y:S01]  /*c1f0*/  @!P2 PLOP3.LUT P0, PT, P1, PT, PT, 0x8, 0x0 ;  /* 0x000000000000a81c */ /* 0x000fe20000f0e170 */
[----:B------:R-:W-:-:S12]  /*c200*/  BRA `(.L_x_155) ;  /* 0x0000000000047947 */ /* 0x000fd80003800000 */
.L_x_154:
[----:B---345:R-:W-:-:S13]  /*c210*/  FSETP.EQ.AND P0, PT, R10, RZ, PT ;  /* 0x000000ff0a00720b */ /* 0x038fda0003f02000 */
.L_x_155:
[----:B------:R-:W-:Y:S01]  /*c220*/  UISETP.NE.AND UP0, UPT, UR22, 0x3, UPT ;  /* 0x000000031600788c */ /* 0x000fe2000bf05270 */
[----:B------:R-:W-:-:S04]  /*c230*/  ELECT P1, URZ, PT ;  /* 0x00000000003f782f */ /* 0x000fc80003820000 */
[----:B------:R-:W-:Y:S02]  /*c240*/  PLOP3.LUT P0, PT, P1, P0, PT, 0x20, 0x0 ;  /* 0x000000000000781c */ /* 0x000fe40000f00470 */
[----:B------:R-:W-:-:S13]  /*c250*/  PLOP3.LUT P1, PT, PT, PT, UP0, 0x80, 0x0 ;  /* 0x000000000000781c */ /* 0x000fda0003f2f008 */
[----:B------:R-:W-:Y:S05]  /*c260*/  @!P1 BRA `(.L_x_156) ;  /* 0x0000000000049947 */ /* 0x000fea0003800000 */
[----:B------:R-:W-:Y:S01]  /*c270*/  BPT.TRAP 0x1 ;  /* 0x000000040000795c */ /* 0x000fe20000300000 */
.L_x_156:
[----:B------:R-:W3:Y:S01]  /*c280*/  S2UR UR37, SR_CgaCtaId ;  /* 0x00000000002579c3 */ /* 0x000ee20000008800 */
[----:B------:R-:W-:Y:S01]  /*c290*/  UMOV UR13, 0x400 ;  /* 0x00000400000d7882 */ /* 0x000fe20000000000 */
[----:B-12---:R-:W-:-:S05]  /*c2a0*/  IMAD.MOV.U32 R2, RZ, RZ, 0x1 ;  /* 0x00000001ff027424 */ /* 0x006fca00078e00ff */
[----:B------:R-:W-:Y:S01]  /*c2b0*/  SHF.L.U32 R2, R2, 0x1f, RZ ;  /* 0x0000001f02027819 */ /* 0x000fe200000006ff */
[----:B---3--:R-:W-:-:S09]  /*c2c0*/  ULEA UR13, UR37, UR13, 0x18 ;  /* 0x0000000d250d7291 */ /* 0x008fd2000f8ec03f */
[----:B------:R-:W1:Y:S02]  /*c2d0*/  SYNCS.PHASECHK.TRANS64.TRYWAIT P2, [UR13+0xa0], R2 ;  /* 0x0000a002ff0075a7 */ /* 0x000e64000804014d */
[----:B-1----:R-:W-:Y:S05]  /*c2e0*/  @!P2 BRA `(.L_x_157) ;  /* 0x0000002800b8a947 */ /* 0x002fea0003800000 */
.L_x_250:
[----:B------:R-:W-:Y:S04]  /*c2f0*/  BSSY B0, `(.L_x_158) ;  /* 0x000000e000007945 */ /* 0x000fe80003800000 */
[----:B------:R-:W-:Y:S05]  /*c300*/  @!P0 BRA `(.L_x_159) ;  /* 0x0000000000308947 */ /* 0x000fea0003800000 */
[----:B------:R-:W-:Y:S01]  /*c310*/  R2UR UR44, R4 ;  /* 0x00000000042c72ca */ /* 0x000fe200000e0000 */
[----:B------:R-:W-:Y:S02]  /*c320*/  UIADD3 UR8, UP0, UR30, 0x3f0, URZ ;  /* 0x000003f01e087890 */ /* 0x000fe4000ff1e03f */
[----:B------:R-:W-:Y:S02]  /*c330*/  UIADD3 UR40, UR13, 0x100, URZ ;  /* 0x000001000d287890 */ /* 0x000fe4000fffe03f */
[----:B------:R-:W-:Y:S02]  /*c340*/  UIADD3 UR41, UR13, 0x80, URZ ;  /* 0x000000800d297890 */ /* 0x000fe4000fffe03f */
[----:B------:R-:W-:Y:S01]  /*c350*/  UIADD3.X UR9, URZ, UR31, URZ, UP0, !UPT ;  /* 0x0000001f3f097290 */ /* 0x000fe200087fe43f */
[----:B------:R-:W-:Y:S01]  /*c360*/  UMOV UR10, 0x0 ;  /* 0x00000000000a7882 */ /* 0x000fe20000000000 */
[----:B------:R-:W-:-:S07]  /*c370*/  UMOV UR11, 0x10000000 ;  /* 0x10000000000b7882 */ /* 0x000fce0000000000 */
[----:B------:R2:W-:Y:S02]  /*c380*/  UTMALDG.3D [UR40], [UR8], desc[UR10] ;  /* 0x00000a28080075b4 */ /* 0x0005e40008011000 */
[----:B--2---:R-:W-:Y:S05]  /*c390*/  @!P1 BRA `(.L_x_160) ;  /* 0x0000000000049947 */ /* 0x004fea0003800000 */
[----:B------:R-:W-:Y:S01]  /*c3a0*/  BPT.TRAP 0x1 ;  /* 0x000000040000795c */ /* 0x000fe20000300000 */
.L_x_160:
[----:B-1----:R-:W1:Y:S02]  /*c3b0*/  LDC R3, c[0x0][0x800] ;  /* 0x00020000ff037b82 */ /* 0x002e640000000800 */
[----:B-1----:R2:W-:Y:S02]  /*c3c0*/  SYNCS.ARRIVE.TRANS64.RED.A0TR RZ, [UR13+0x80], R3 ;  /* 0x00008003ffff79a7 */ /* 0x0025e4000830040d */
.L_x_159:
[----:B------:R-:W-:Y:S05]  /*c3d0*/  BSYNC B0 ;  /* 0x0000000000007941 */ /* 0x000fea0003800000 */
.L_x_158:
[----:B------:R-:W-:Y:S05]  /*c3e0*/  @!P1 BRA `(.L_x_161) ;  /* 0x0000000000049947 */ /* 0x000fea0003800000 */
[----:B------:R-:W-:Y:S01]  /*c3f0*/  BPT.TRAP 0x1 ;  /* 0x000000040000795c */ /* 0x000fe20000300000 */
.L_x_161:
[----:B------:R-:W-:-:S04]  /*c400*/  UIADD3 UR33, UR13, 0x80, URZ ;  /* 0x000000800d217890 */ /* 0x000fc8000fffe03f */
[----:B------:R-:W-:-:S09]  /*c410*/  UPRMT UR16, UR37, 0x654, UR33 ;  /* 0x0000065425107896 */ /* 0x000fd20008000021 */
[----:B------:R-:W-:Y:S01]  /*c420*/  SYNCS.ARRIVE.TRANS64.RED.A1T0 RZ, [UR16], RZ ;  /* 0x000000ffffff79a7 */ /* 0x000fe20008100410 */
[----:B------:R-:W-:Y:S05]  /*c430*/  @!P1 BRA `(.L_x_162) ;  /* 0x0000000000049947 */ /* 0x000fea0003800000 */
[----:B------:R-:W-:Y:S01]  /*c440*/  BPT.TRAP 0x1 ;  /* 0x000000040000795c */ /* 0x000fe20000300000 */
.L_x_162:
[----:B------:R-:W3:Y:S02]  /*c450*/  SYNCS.PHASECHK.TRANS64.TRYWAIT P2, [UR13+0xa8], R2 ;  /* 0x0000a802ff0075a7 */ /* 0x000ee4000804014d */
[----:B---3--:R-:W-:Y:S05]  /*c460*/  @!P2 BRA `(.L_x_163) ;  /* 0x000000280070a947 */ /* 0x008fea0003800000 */
.L_x_251:
[----:B------:R-:W-:Y:S04]  /*c470*/  BSSY B0, `(.L_x_164) ;  /* 0x0000010000007945 */ /* 0x000fe80003800000 */
[----:B------:R-:W-:Y:S05]  /*c480*/  @!P0 BRA `(.L_x_165) ;  /* 0x0000000000388947 */ /* 0x000fea0003800000 */
[----:B------:R-:W-:Y:S01]  /*c490*/  UIADD3 UR18, UP0, UR30, 0x3f0, URZ ;  /* 0x000003f01e127890 */ /* 0x000fe2000ff1e03f */
[----:B------:R-:W-:Y:S01]  /*c4a0*/  R2UR UR12, R4 ;  /* 0x00000000040c72ca */ /* 0x000fe200000e0000 */
[----:B------:R-:W-:Y:S02]  /*c4b0*/  UIADD3 UR10, UR42, 0x20, URZ ;  /* 0x000000202a0a7890 */ /* 0x000fe4000fffe03f */
[----:B------:R-:W-:Y:S02]  /*c4c0*/  UIADD3 UR8, UR13, 0x1100, URZ ;  /* 0x000011000d087890 */ /* 0x000fe4000fffe03f */
[----:B------:R-:W-:Y:S02]  /*c4d0*/  UIADD3 UR9, UR13, 0x88, URZ ;  /* 0x000000880d097890 */ /* 0x000fe4000fffe03f */
[----:B------:R-:W-:Y:S01]  /*c4e0*/  UIADD3.X UR19, URZ, UR31, URZ, UP0, !UPT ;  /* 0x0000001f3f137290 */ /* 0x000fe200087fe43f */
[----:B------:R-:W-:Y:S01]  /*c4f0*/  UMOV UR24, 0x0 ;  /* 0x0000000000187882 */ /* 0x000fe20000000000 */
[----:B------:R-:W-:Y:S01]  /*c500*/  UMOV UR25, 0x10000000 ;  /* 0x1000000000197882 */ /* 0x000fe20000000000 */
[----:B------:R-:W-:-:S06]  /*c510*/  UMOV UR11, UR43 ;  /* 0x0000002b000b7c82 */ /* 0x000fcc0008000000 */
[----:B------:R3:W-:Y:S02]  /*c520*/  UTMALDG.3D [UR8], [UR18], desc[UR24] ;  /* 0x00001808120075b4 */ /* 0x0007e40008011000 */
[----:B---3--:R-:W-:Y:S05]  /*c530*/  @!P1 BRA `(.L_x_166) ;  /* 0x0000000000049947 */ /* 0x008fea0003800000 */
[----:B------:R-:W-:Y:S01]  /*c540*/  BPT.TRAP 0x1 ;  /* 0x000000040000795c */ /* 0x000fe20000300000 */
.L_x_166:
[----:B-12---:R-:W1:Y:S02]  /*c550*/  LDC R3, c[0x0][0x800] ;  /* 0x00020000ff037b82 */ /* 0x006e640000000800 */
[----:B-1----:R3:W-:Y:S02]  /*c560*/  SYNCS.ARRIVE.TRANS64.RED.A0TR RZ, [UR13+0x88], R3 ;  /* 0x00008803ffff79a7 */ /* 0x0027e4000830040d */
.L_x_165:
[----:B------:R-:W-:Y:S05]  /*c570*/  BSYNC B0 ;  /* 0x0000000000007941 */ /* 0x000fea0003800000 */
.L_x_164:
[----:B------:R-:W-:Y:S05]  /*c580*/  @!P1 BRA `(.L_x_167) ;  /* 0x0000000000049947 */ /* 0x000fea0003800000 */
[----:B------:R-:W-:Y:S01]  /*c590*/  BPT.TRAP 0x1 ;  /* 0x000000040000795c */ /* 0x000fe20000300000 */
.L_x_167:
[----:B------:R-:W-:-:S04]  /*c5a0*/  UIADD3 UR25, UR13, 0x88, URZ ;  /* 0x000000880d197890 */ /* 0x000fc8000fffe03f */
[----:B------:R-:W-:-:S09]  /*c5b0*/  UPRMT UR18, UR37, 0x654, UR25 ;  /* 0x0000065425127896 */ /* 0x000fd20008000019 */
[----:B------:R-:W-:Y:S01]  /*c5c0*/  SYNCS.ARRIVE.TRANS64.RED.A1T0 RZ, [UR18], RZ ;  /* 0x000000ffffff79a7 */ /* 0x000fe20008100412 */
[----:B------:R-:W-:Y:S05]  /*c5d0*/  @!P1 BRA `(.L_x_168) ;  /* 0x0000000000049947 */ /* 0x000fea0003800000 */
[----:B------:R-:W-:Y:S01]  /*c5e0*/  BPT.TRAP 0x1 ;  /* 0x000000040000795c */ /* 0x000fe20000300000 */
.L_x_168:
[----:B------:R-:W4:Y:S02]  /*c5f0*/  SYNCS.PHASECHK.TRANS64.TRYWAIT P2, [UR13+0xb0], R2 ;  /* 0x0000b002ff0075a7 */ /* 0x000f24000804014d */
[----:B----4-:R-:W-:Y:S05]  /*c600*/  @!P2 BRA `(.L_x_169) ;  /* 0x000000280020a947 */ /* 0x010fea0003800000 */
.L_x_252:
        /* <DEDUP_REMOVED lines=12> */
[----:B----4-:R-:W-:Y:S05]  /*c6d0*/  @!P1 BRA `(.L_x_172) ;  /* 0x0000000000049947 */ /* 0x010fea0003800000 */
[----:B------:R-:W-:Y:S01]  /*c6e0*/  BPT.TRAP 0x1 ;  /* 0x000000040000795c */ /* 0x000fe20000300000 */
.L_x_172:
[----:B-123--:R-:W1:Y:S02]  /*c6f0*/  LDC R3, c[0x0][0x800] ;  /* 0x00020000ff037b82 */ /* 0x00ee640000000800 */
[----:B-1----:R4:W-:Y:S02]  /*c700*/  SYNCS.ARRIVE.TRANS64.RED.A0TR RZ, [UR13+0x90], R3 ;  /* 0x00009003ffff79a7 */ /* 0x0029e4000830040d */
.L_x_171:
[----:B------:R-:W-:Y:S05]  /*c710*/  BSYNC B0 ;  /* 0x0000000000007941 */ /* 0x000fea0003800000 */
.L_x_170:
[----:B------:R-:W-:Y:S05]  /*c720*/  @!P1 BRA `(.L_x_173) ;  /* 0x0000000000049947 */ /* 0x000fea0003800000 */
[----:B------:R-:W-:Y:S01]  /*c730*/  BPT.TRAP 0x1 ;  /* 0x000000040000795c */ /* 0x000fe20000300000 */
.L_x_173:
[----:B------:R-:W-:-:S04]  /*c740*/  UIADD3 UR17, UR13, 0x90, URZ ;  /* 0x000000900d117890 */ /* 0x000fc8000fffe03f */
[----:B------:R-:W-:-:S09]  /*c750*/  UPRMT UR23, UR37, 0x654, UR17 ;  /* 0x0000065425177896 */ /* 0x000fd20008000011 */
[----:B------:R-:W-:Y:S01]  /*c760*/  SYNCS.ARRIVE.TRANS64.RED.A1T0 RZ, [UR23], RZ ;  /* 0x000000ffffff79a7 */ /* 0x000fe20008100417 */
[----:B------:R-:W-:Y:S05]  /*c770*/  @!P1 BRA `(.L_x_174) ;  /* 0x0000000000049947 */ /* 0x000fea0003800000 */
[----:B------:R-:W-:Y:S01]  /*c780*/  BPT.TRAP 0x1 ;  /* 0x000000040000795c */ /* 0x000fe20000300000 */
.L_x_174:
[----:B------:R-:W5:Y:S02]  /*c790*/  SYNCS.PHASECHK.TRANS64.TRYWAIT P2, [UR13+0xb8], R2 ;  /* 0x0000b802ff0075a7 */ /* 0x000f64000804014d */
[----:B-----5:R-:W-:Y:S05]  /*c7a0*/  @!P2 BRA `(.L_x_175) ;  /* 0x0000002400d0a947 */ /* 0x020fea0003800000 */
.L_x_253:
        /* <DEDUP_REMOVED lines=12> */
[----:B-1----:R-:W-:Y:S05]  /*c870*/  @!P1 BRA `(.L_x_178) ;  /* 0x0000000000049947 */ /* 0x002fea0003800000 */
[----:B------:R-:W-:Y:S01]  /*c880*/  BPT.TRAP 0x1 ;  /* 0x000000040000795c */ /* 0x000fe20000300000 */
.L_x_178:
[----:B------:R-:W1:Y:S02]  /*c890*/  LDC R2, c[0x0][0x800] ;  /* 0x00020000ff027b82 */ /* 0x000e640000000800 */
[----:B-1----:R1:W-:Y:S02]  /*c8a0*/  SYNCS.ARRIVE.TRANS64.RED.A0TR RZ, [UR13+0x98], R2 ;  /* 0x00009802ffff79a7 */ /* 0x0023e4000830040d */
.L_x_177:
[----:B------:R-:W-:Y:S05]  /*c8b0*/  BSYNC B0 ;  /* 0x0000000000007941 */ /* 0x000fea0003800000 */
.L_x_176:
[----:B------:R-:W-:Y:S05]  /*c8c0*/  @!P1 BRA `(.L_x_179) ;  /* 0x0000000000049947 */ /* 0x000fea0003800000 */
[----:B------:R-:W-:Y:S01]  /*c8d0*/  BPT.TRAP 0x1 ;  /* 0x000000040000795c */ /* 0x000fe20000300000 */
.L_x_179:
[----:B------:R-:W-:-:S04]  /*c8e0*/  UIADD3 UR9, UR13, 0x98, URZ ;  /* 0x000000980d097890 */ /* 0x000fc8000fffe03f */
[----:B------:R-:W-:-:S09]  /*c8f0*/  UPRMT UR29, UR37, 0x654, UR9 ;  /* 0x00000654251d7896 */ /* 0x000fd20008000009 */
[----:B------:R-:W-:Y:S01]  /*c900*/  SYNCS.ARRIVE.TRANS64.RED.A1T0 RZ, [UR29], RZ ;  /* 0x000000ffffff79a7 */ /* 0x000fe2000810041d */
[----:B------:R-:W-:Y:S05]  /*c910*/  @!P1 BRA `(.L_x_180) ;  /* 0x0000000000049947 */ /* 0x000fea0003800000 */
[----:B------:R-:W-:Y:S01]  /*c920*/  BPT.TRAP 0x1 ;  /* 0x000000040000795c */ /* 0x000fe20000300000 */
.L_x_180:
[----:B-1----:R-:W-:-:S04]  /*c930*/  SHF.L.U32 R2, RZ, 0x1f, RZ ;  /* 0x0000001fff027819 */ /* 0x002fc800000006ff */
[----:B------:R-:W1:Y:S02]  /*c940*/  SYNCS.PHASECHK.TRANS64.TRYWAIT P2, [UR13+0xa0], R2 ;  /* 0x0000a002ff0075a7 */ /* 0x000e64000804014d */
[----:B-1----:R-:W-:Y:S05]  /*c950*/  @!P2 BRA `(.L_x_181) ;  /* 0x00000024007ca947 */ /* 0x002fea0003800000 */
.L_x_254:
        /* <DEDUP_REMOVED lines=13> */
.L_x_184:
[----:B--234-:R-:W1:Y:S02]  /*ca30*/  LDC R3, c[0x0][0x800] ;  /* 0x00020000ff037b82 */ /* 0x01ce640000000800 */
[----:B-1----:R1:W-:Y:S02]  /*ca40*/  SYNCS.ARRIVE.TRANS64.RED.A0TR RZ, [UR13+0x80], R3 ;  /* 0x00008003ffff79a7 */ /* 0x0023e4000830040d */
.L_x_183:
[----:B------:R-:W-:Y:S05]  /*ca50*/  BSYNC B0 ;  /* 0x0000000000007941 */ /* 0x000fea0003800000 */
.L_x_182:
[----:B------:R-:W-:Y:S05]  /*ca60*/  @!P1 BRA `(.L_x_185) ;  /* 0x0000000000049947 */ /* 0x000fea0003800000 */
[----:B------:R-:W-:Y:S01]  /*ca70*/  BPT.TRAP 0x1 ;  /* 0x000000040000795c */ /* 0x000fe20000300000 */
.L_x_185:
[----:B------:R-:W-:Y:S01]  /*ca80*/  SYNCS.ARRIVE.TRANS64.RED.A1T0 RZ, [UR16], RZ ;  /* 0x000000ffffff79a7 */ /* 0x000fe20008100410 */
[----:B------:R-:W-:Y:S05]  /*ca90*/  @!P1 BRA `(.L_x_186) ;  /* 0x0000000000049947 */ /* 0x000fea0003800000 */
[----:B------:R-:W-:Y:S01]  /*caa0*/  BPT.TRAP 0x1 ;  /* 0x000000040000795c */ /* 0x000fe20000300000 */
.L_x_186:
[----:B------:R-:W5:Y:S02]  /*cab0*/  SYNCS.PHASECHK.TRANS64.TRYWAIT P2, [UR13+0xa8], R2 ;  /* 0x0000a802ff0075a7 */ /* 0x000f64000804014d */
[----:B-----5:R-:W-:Y:S05]  /*cac0*/  @!P2 BRA `(.L_x_187) ;  /* 0x000000240038a947 */ /* 0x020fea0003800000 */
.L_x_255:
        /* <DEDUP_REMOVED lines=13> */
.L_x_190:
[----:B--234-:R-:W1:Y:S02]  /*cba0*/  LDC R3, c[0x0][0x800] ;  /* 0x00020000ff037b82 */ /* 0x01ce640000000800 */
[----:B-1----:R1:W-:Y:S02]  /*cbb0*/  SYNCS.ARRIVE.TRANS64.RED.A0TR RZ, [UR13+0x88], R3 ;  /* 0x00008803ffff79a7 */ /* 0x0023e4000830040d */
.L_x_189:
[----:B------:R-:W-:Y:S05]  /*cbc0*/  BSYNC B0 ;  /* 0x0000000000007941 */ /* 0x000fea0003800000 */
.L_x_188:
[----:B------:R-:W-:Y:S05]  /*cbd0*/  @!P1 BRA `(.L_x_191) ;  /* 0x0000000000049947 */ /* 0x000fea0003800000 */
[----:B------:R-:W-:Y:S01]  /*cbe0*/  BPT.TRAP 0x1 ;  /* 0x000000040000795c */ /* 0x000fe20000300000 */
.L_x_191:
[----:B------:R-:W-:Y:S01]  /*cbf0*/  SYNCS.ARRIVE.TRANS64.RED.A1T0 RZ, [UR18], RZ ;  /* 0x000000ffffff79a7 */ /* 0x000fe20008100412 */
[----:B------:R-:W-:Y:S05]  /*cc00*/  @!P1 BRA `(.L_x_192) ;  /* 0x0000000000049947 */ /* 0x000fea0003800000 */
[----:B------:R-:W-:Y:S01]  /*cc10*/  BPT.TRAP 0x1 ;  /* 0x000000040000795c */ /* 0x000fe20000300000 */
.L_x_192:
[----:B------:R-:W5:Y:S02]  /*cc20*/  SYNCS.PHASECHK.TRANS64.TRYWAIT P2, [UR13+0xb0], R2 ;  /* 0x0000b002ff0075a7 */ /* 0x000f64000804014d */
[----:B-----5:R-:W-:Y:S05]  /*cc30*/  @!P2 BRA `(.L_x_193) ;  /* 0x0000002000f4a947 */ /* 0x020fea0003800000 */
.L_x_256:
        /* <DEDUP_REMOVED lines=13> */
.L_x_196:
[----:B--234-:R-:W1:Y:S02]  /*cd10*/  LDC R3, c[0x0][0x800] ;  /* 0x00020000ff037b82 */ /* 0x01ce640000000800 */
[----:B-1----:R1:W-:Y:S02]  /*cd20*/  SYNCS.ARRIVE.TRANS64.RED.A0TR RZ, [UR13+0x90], R3 ;  /* 0x00009003ffff79a7 */ /* 0x0023e4000830040d */
.L_x_195:
[----:B------:R-:W-:Y:S05]  /*cd30*/  BSYNC B0 ;  /* 0x0000000000007941 */ /* 0x000fea0003800000 */
.L_x_194:
[----:B------:R-:W-:Y:S05]  /*cd40*/  @!P1 BRA `(.L_x_197) ;  /* 0x0000000000049947 */ /* 0x000fea0003800000 */
[----:B------:R-:W-:Y:S01]  /*cd50*/  BPT.TRAP 0x1 ;  /* 0x000000040000795c */ /* 0x000fe20000300000 */
.L_x_197:
[----:B------:R-:W-:Y:S01]  /*cd60*/  SYNCS.ARRIVE.TRANS64.RED.A1T0 RZ, [UR23], RZ ;  /* 0x000000ffffff79a7 */ /* 0x000fe20008100417 */
[----:B------:R-:W-:Y:S05]  /*cd70*/  @!P1 BRA `(.L_x_198) ;  /* 0x0000000000049947 */ /* 0x000fea0003800000 */
[----:B------:R-:W-:Y:S01]  /*cd80*/  BPT.TRAP 0x1 ;  /* 0x000000040000795c */ /* 0x000fe20000300000 */
.L_x_198:
[----:B------:R-:W5:Y:S02]  /*cd90*/  SYNCS.PHASECHK.TRANS64.TRYWAIT P2, [UR13+0xb8], R2 ;  /* 0x0000b802ff0075a7 */ /* 0x000f64000804014d */
[----:B-----5:R-:W-:Y:S05]  /*cda0*/  @!P2 BRA `(.L_x_199) ;  /* 0x0000002000b0a947 */ /* 0x020fea0003800000 */
.L_x_257:
        /* <DEDUP_REMOVED lines=13> */
.L_x_202:
[----:B------:R-:W1:Y:S02]  /*ce80*/  LDC R2, c[0x0][0x800] ;  /* 0x00020000ff027b82 */ /* 0x000e640000000800 */
[----:B-1----:R1:W-:Y:S02]  /*ce90*/  SYNCS.ARRIVE.TRANS64.RED.A0TR RZ, [UR13+0x98], R2 ;  /* 0x00009802ffff79a7 */ /* 0x0023e4000830040d */
.L_x_201:
[----:B------:R-:W-:Y:S05]  /*cea0*/  BSYNC B0 ;  /* 0x0000000000007941 */ /* 0x000fea0003800000 */
.L_x_200:
[----:B------:R-:W-:Y:S05]  /*ceb0*/  @!P1 BRA `(.L_x_203) ;  /* 0x0000000000049947 */ /* 0x000fea0003800000 */
[----:B------:R-:W-:Y:S01]  /*cec0*/  BPT.TRAP 0x1 ;  /* 0x000000040000795c */ /* 0x000fe20000300000 */
.L_x_203:
[----:B------:R-:W5:Y:S01]  /*ced0*/  LDL.LU R20, [R1+0xc8] ;  /* 0x0000c80001147983 */ /* 0x000f620000300800 */
[----:B------:R-:W-:Y:S03]  /*cee0*/  SYNCS.ARRIVE.TRANS64.RED.A1T0 RZ, [UR29], RZ ;  /* 0x000000ffffff79a7 */ /* 0x000fe6000810041d */
[----:B------:R-:W2:Y:S01]  /*cef0*/  LDL.LU R17, [R1+0xc4] ;  /* 0x0000c40001117983 */ /* 0x000ea20000300800 */
[----:B-1----:R-:W-:Y:S01]  /*cf00*/  PRMT R2, RZ, 0x7610, R2 ;  /* 0x00007610ff027816 */ /* 0x002fe20000000002 */
[----:B------:R-:W-:Y:S01]  /*cf10*/  IMAD.MOV.U32 R4, RZ, RZ, -0x1 ;  /* 0xffffffffff047424 */ /* 0x000fe200078e00ff */
[----:B------:R-:W-:Y:S02]  /*cf20*/  MOV R12, 0xffffffff ;  /* 0xffffffff000c7802 */ /* 0x000fe40000000f00 */
[----:B------:R-:W-:Y:S02]  /*cf30*/  MOV R5, 0xffffffff ;  /* 0xffffffff00057802 */ /* 0x000fe40000000f00 */
[----:B--2---:R-:W-:-:S04]  /*cf40*/  IADD3 R17, P0, R17, UR50, RZ ;  /* 0x0000003211117c10 */ /* 0x004fc8000ff1e0ff */
[----:B-----5:R-:W-:Y:S01]  /*cf50*/  IADD3.X R20, R20, UR39, RZ, P0, !PT ;  /* 0x0000002714147c10 */ /* 0x020fe200087fe4ff */
[----:B------:R1:W-:Y:S01]  /*cf60*/  STL [R1+0xc4], R17 ;  /* 0x0000c41101007387 */ /* 0x0003e20000100800 */
[----:B------:R-:W-:-:S03]  /*cf70*/  ISETP.GE.U32.AND P0, PT, R17, UR6, PT ;  /* 0x0000000611007c0c */ /* 0x000fc6000bf06070 */
[----:B------:R1:W-:Y:S01]  /*cf80*/  STL [R1+0xc8], R20 ;  /* 0x0000c81401007387 */ /* 0x0003e20000100800 */
[----:B------:R-:W-:-:S13]  /*cf90*/  ISETP.GE.U32.AND.EX P0, PT, R20, UR7, PT, P0 ;  /* 0x0000000714007c0c */ /* 0x000fda000bf06100 */
[----:B-1----:R-:W-:Y:S05]  /*cfa0*/  @P0 BRA `(.L_x_204) ;  /* 0x0000000400600947 */ /* 0x002fea0003800000 */
[----:B------:R-:W1:Y:S01]  /*cfb0*/  LDC.64 R14, c[0x0][0x8d0] ;  /* 0x00023400ff0e7b82 */ /* 0x000e620000000a00 */
[----:B------:R-:W-:Y:S02]  /*cfc0*/  MOV R2, R17 ;  /* 0x0000001100027202 */ /* 0x000fe40000000f00 */
[----:B---34-:R-:W-:-:S05]  /*cfd0*/  MOV R3, R20 ;  /* 0x0000001400037202 */ /* 0x018fca0000000f00 */
[----:B------:R-:W2:Y:S08]  /*cfe0*/  LDC R16, c[0x0][0x8d8] ;  /* 0x00023600ff107b82 */ /* 0x000eb00000000800 */
[----:B------:R-:W3:Y:S01]  /*cff0*/  LDC.64 R12, c[0x0][0x8c8] ;  /* 0x00023200ff0c7b82 */ /* 0x000ee20000000a00 */
[----:B-1----:R-:W-:-:S04]  /*d000*/  ISETP.NE.U32.AND P0, PT, R14, RZ, PT ;  /* 0x000000ff0e00720c */ /* 0x002fc80003f05070 */
[----:B------:R-:W-:-:S13]  /*d010*/  ISETP.NE.AND.EX P0, PT, R15, RZ, PT, P0 ;  /* 0x000000ff0f00720c */ /* 0x000fda0003f05300 */
[----:B--23--:R-:W-:Y:S05]  /*d020*/  @!P0 BRA `(.L_x_205) ;  /* 0x0000000000288947 */ /* 0x00cfea0003800000 */
[----:B------:R-:W1:Y:S02]  /*d030*/  LDC R2, c[0x0][0x8dc] ;  /* 0x00023700ff027b82 */ /* 0x000e640000000800 */
[----:B-1----:R-:W-:-:S05]  /*d040*/  IADD3 R7, P0, R17, R2, RZ ;  /* 0x0000000211077210 */ /* 0x002fca0007f1e0ff */
[----:B------:R-:W-:-:S04]  /*d050*/  IMAD.X R11, RZ, RZ, R20, P0 ;  /* 0x000000ffff0b7224 */ /* 0x000fc800000e0614 */
[----:B------:R-:W-:-:S04]  /*d060*/  IMAD.WIDE.U32 R4, R11, R14, RZ ;  /* 0x0000000e0b047225 */ /* 0x000fc800078e00ff */
[----:B------:R-:W-:-:S04]  /*d070*/  IMAD.WIDE.U32 R4, P0, R7, R15, R4 ;  /* 0x0000000f07047225 */ /* 0x000fc80007800004 */
[----:B------:R-:W-:Y:S01]  /*d080*/  IMAD.WIDE.U32 R6, R7, R14, RZ ;  /* 0x0000000e07067225 */ /* 0x000fe200078e00ff */
[----:B------:R-:W-:Y:S02]  /*d090*/  IADD3.X R3, RZ, RZ, RZ, P0, !PT ;  /* 0x000000ffff037210 */ /* 0x000fe400007fe4ff */
[----:B------:R-:W-:Y:S02]  /*d0a0*/  MOV R2, R5 ;  /* 0x0000000500027202 */ /* 0x000fe40000000f00 */
[----:B------:R-:W-:-:S05]  /*d0b0*/  IADD3 RZ, P0, R7, R4, RZ ;  /* 0x0000000407ff7210 */ /* 0x000fca0007f1e0ff */
[----:B------:R-:W-:-:S08]  /*d0c0*/  IMAD.WIDE.U32.X R2, R11, R15, R2, P0 ;  /* 0x0000000f0b027225 */ /* 0x000fd000000e0402 */
.L_x_205:
[----:B------:R-:W1:Y:S01]  /*d0d0*/  LDC.64 R6, c[0x0][0x8e8] ;  /* 0x00023a00ff067b82 */ /* 0x000e620000000a00 */
[-CC-:B------:R-:W-:Y:S01]  /*d0e0*/  SHF.R.U64 R11, R2, R16.reuse, R3.reuse ;  /* 0x00000010020b7219 */ /* 0x180fe20000001203 */
[----:B------:R-:W2:Y:S01]  /*d0f0*/  S2R R15, SR_CTAID.X ;  /* 0x00000000000f7919 */ /* 0x000ea20000002500 */
[----:B------:R-:W-:Y:S02]  /*d100*/  SHF.R.U32.HI R2, RZ, R16, R3 ;  /* 0x00000010ff027219 */ /* 0x000fe40000011603 */
[----:B------:R-:W-:Y:S01]  /*d110*/  IADD3 R5, P0, RZ, -R11, RZ ;  /* 0x8000000bff057210 */ /* 0x000fe20007f1e0ff */
[----:B------:R-:W3:Y:S02]  /*d120*/  S2R R14, SR_CTAID.Y ;  /* 0x00000000000e7919 */ /* 0x000ee40000002600 */
[----:B------:R-:W4:Y:S02]  /*d130*/  LDC R18, c[0x0][0x8c0] ;  /* 0x00023000ff127b82 */ /* 0x000f240000000800 */
[----:B------:R-:W-:Y:S01]  /*d140*/  IMAD.X R3, RZ, RZ, ~R2, P0 ;  /* 0x000000ffff037224 */ /* 0x000fe200000e0e02 */
[----:B------:R-:W-:-:S03]  /*d150*/  MOV R2, R17 ;  /* 0x0000001100027202 */ /* 0x000fc60000000f00 */
[----:B------:R-:W-:Y:S01]  /*d160*/  IMAD R4, R3, R12, RZ ;  /* 0x0000000c03047224 */ /* 0x000fe200078e02ff */
[----:B------:R-:W-:Y:S01]  /*d170*/  MOV R3, R20 ;  /* 0x0000001400037202 */ /* 0x000fe20000000f00 */
[----:B------:R-:W5:Y:S02]  /*d180*/  LDC R19, c[0x0][0x8b0] ;  /* 0x00022c00ff137b82 */ /* 0x000f640000000800 */
[C---:B------:R-:W-:Y:S02]  /*d190*/  IMAD R13, R5.reuse, R13, R4 ;  /* 0x0000000d050d7224 */ /* 0x040fe400078e0204 */
[----:B------:R-:W-:-:S04]  /*d1a0*/  IMAD.WIDE.U32 R2, R5, R12, R2 ;  /* 0x0000000c05027225 */ /* 0x000fc800078e0002 */
[----:B------:R-:W3:Y:S01]  /*d1b0*/  LDC R21, c[0x0][0x900] ;  /* 0x00024000ff157b82 */ /* 0x000ee20000000800 */
[----:B------:R-:W-:Y:S01]  /*d1c0*/  IMAD.IADD R3, R3, 0x1, R13 ;  /* 0x0000000103037824 */ /* 0x000fe200078e020d */
[----:B-1----:R-:W-:-:S04]  /*d1d0*/  ISETP.NE.U32.AND P0, PT, R6, RZ, PT ;  /* 0x000000ff0600720c */ /* 0x002fc80003f05070 */
[----:B------:R-:W-:Y:S02]  /*d1e0*/  ISETP.NE.AND.EX P0, PT, R7, RZ, PT, P0 ;  /* 0x000000ff0700720c */ /* 0x000fe40003f05300 */
[-CC-:B----4-:R-:W-:Y:S02]  /*d1f0*/  SHF.R.U64 R13, R2, R18.reuse, R3.reuse ;  /* 0x00000012020d7219 */ /* 0x190fe40000001203 */
[----:B------:R-:W-:Y:S02]  /*d200*/  SHF.R.U32.HI R2, RZ, R18, R3 ;  /* 0x00000012ff027219 */ /* 0x000fe40000011603 */
[----:B--2---:R-:W-:Y:S02]  /*d210*/  I2FP.F32.U32 R16, R15 ;  /* 0x0000000f00107245 */ /* 0x004fe40000201000 */
[-CC-:B-----5:R-:W-:Y:S02]  /*d220*/  SHF.R.U64 R17, R13, R19.reuse, R2.reuse ;  /* 0x000000130d117219 */ /* 0x1a0fe40000001202 */
[----:B------:R-:W-:-:S04]  /*d230*/  SHF.R.U32.HI R2, RZ, R19, R2 ;  /* 0x00000013ff027219 */ /* 0x000fc80000011602 */
[-CC-:B---3--:R-:W-:Y:S02]  /*d240*/  SHF.R.U64 R12, R17, R21.reuse, R2.reuse ;  /* 0x00000015110c7219 */ /* 0x188fe40000001202 */
[----:B------:R-:W-:Y:S02]  /*d250*/  SHF.R.U32.HI R19, RZ, R21, R2 ;  /* 0x00000015ff137219 */ /* 0x000fe40000011602 */
[----:B------:R-:W-:Y:S02]  /*d260*/  MOV R2, R12 ;  /* 0x0000000c00027202 */ /* 0x000fe40000000f00 */
[----:B------:R-:W-:Y:S01]  /*d270*/  MOV R3, R19 ;  /* 0x0000001300037202 */ /* 0x000fe20000000f00 */
[----:B------:R-:W-:Y:S06]  /*d280*/  @!P0 BRA `(.L_x_206) ;  /* 0x0000000000288947 */ /* 0x000fec0003800000 */
[----:B------:R-:W1:Y:S02]  /*d290*/  LDC R3, c[0x0][0x8f4] ;  /* 0x00023d00ff037b82 */ /* 0x000e640000000800 */
[----:B-1----:R-:W-:-:S05]  /*d2a0*/  IADD3 R3, P0, R12, R3, RZ ;  /* 0x000000030c037210 */ /* 0x002fca0007f1e0ff */
[----:B------:R-:W-:-:S04]  /*d2b0*/  IMAD.X R19, RZ, RZ, R19, P0 ;  /* 0x000000ffff137224 */ /* 0x000fc800000e0613 */
[----:B------:R-:W-:-:S04]  /*d2c0*/  IMAD.WIDE.U32 R4, R19, R6, RZ ;  /* 0x0000000613047225 */ /* 0x000fc800078e00ff */
[----:B------:R-:W-:-:S04]  /*d2d0*/  IMAD.WIDE.U32 R4, P0, R3, R7, R4 ;  /* 0x0000000703047225 */ /* 0x000fc80007800004 */
[----:B------:R-:W-:Y:S01]  /*d2e0*/  IMAD.WIDE.U32 R2, R3, R6, RZ ;  /* 0x0000000603027225 */ /* 0x000fe200078e00ff */
[----:B------:R-:W-:-:S04]  /*d2f0*/  MOV R2, R5 ;  /* 0x0000000500027202 */ /* 0x000fc80000000f00 */
[----:B------:R-:W-:Y:S02]  /*d300*/  IADD3 RZ, P1, R3, R4, RZ ;  /* 0x0000000403ff7210 */ /* 0x000fe40007f3e0ff */
[----:B------:R-:W-:-:S03]  /*d310*/  IADD3.X R3, RZ, RZ, RZ, P0, !PT ;  /* 0x000000ffff037210 */ /* 0x000fc600007fe4ff */
[----:B------:R-:W-:-:S08]  /*d320*/  IMAD.WIDE.U32.X R2, R19, R7, R2, P1 ;  /* 0x0000000713027225 */ /* 0x000fd000008e0402 */
.L_x_206:
[----:B------:R-:W1:Y:S01]  /*d330*/  LDC R23, c[0x0][0x904] ;  /* 0x00024100ff177b82 */ /* 0x000e620000000800 */
[----:B------:R-:W-:Y:S01]  /*d340*/  ULDC UR8, c[0x0][0x150] ;  /* 0x0000540000087ab9 */ /* 0x000fe20000000800 */
[----:B------:R-:W-:Y:S01]  /*d350*/  I2FP.F32.U32 R5, R14 ;  /* 0x0000000e00057245 */ /* 0x000fe20000201000 */
[----:B------:R-:W-:Y:S01]  /*d360*/  FMUL R16, R16, UR8 ;  /* 0x0000000810107c20 */ /* 0x000fe20008400000 */
[----:B------:R-:W-:Y:S01]  /*d370*/  ULDC UR8, c[0x0][0x154] ;  /* 0x0000550000087ab9 */ /* 0x000fe20000000800 */
[----:B------:R-:W-:Y:S02]  /*d380*/  LOP3.LUT R17, R17, R0, RZ, 0xc0, !PT ;  /* 0x0000000011117212 */ /* 0x000fe400078ec0ff */
[----:B------:R-:W-:Y:S01]  /*d390*/  FMUL R6, R5, UR8 ;  /* 0x0000000805067c20 */ /* 0x000fe20008400000 */
[----:B------:R-:W2:Y:S01]  /*d3a0*/  LDC R19, c[0x0][0x8f0] ;  /* 0x00023c00ff137b82 */ /* 0x000ea20000000800 */
[----:B------:R-:W3:Y:S01]  /*d3b0*/  F2I.U32.TRUNC.NTZ R16, R16 ;  /* 0x0000001000107305 */ /* 0x000ee2000020f000 */
[----:B------:R-:W-:-:S06]  /*d3c0*/  LOP3.LUT R13, R13, R8, RZ, 0xc0, !PT ;  /* 0x000000080d0d7212 */ /* 0x000fcc00078ec0ff */
[----:B------:R-:W4:Y:S01]  /*d3d0*/  LDC R4, c[0x0][0x144] ;  /* 0x00005100ff047b82 */ /* 0x000f220000000800 */
[----:B------:R-:W5:Y:S07]  /*d3e0*/  F2I.U32.TRUNC.NTZ R6, R6 ;  /* 0x0000000600067305 */ /* 0x000f6e000020f000 */
[----:B------:R-:W5:Y:S01]  /*d3f0*/  LDC R7, c[0x0][0x148] ;  /* 0x00005200ff077b82 */ /* 0x000f620000000800 */
[----:B-1----:R-:W-:Y:S01]  /*d400*/  ISETP.NE.AND P0, PT, R23, 0x1, PT ;  /* 0x000000011700780c */ /* 0x002fe20003f05270 */
[----:B---3--:R-:W-:-:S06]  /*d410*/  IMAD.MOV R5, RZ, RZ, -R16 ;  /* 0x000000ffff057224 */ /* 0x008fcc00078e0a10 */
[----:B------:R-:W1:Y:S01]  /*d420*/  LDC R20, c[0x0][0x8e0] ;  /* 0x00023800ff147b82 */ /* 0x000e620000000800 */
[----:B--2---:R-:W-:-:S04]  /*d430*/  SHF.R.U64 R2, R2, R19, R3 ;  /* 0x0000001302027219 */ /* 0x004fc80000001203 */
[C---:B------:R-:W-:Y:S01]  /*d440*/  IADD3 R3, -R2.reuse, RZ, RZ ;  /* 0x000000ff02037210 */ /* 0x040fe20007ffe1ff */
[----:B------:R-:W-:Y:S02]  /*d450*/  IMAD R17, R2, UR21, R17 ;  /* 0x0000001502117c24 */ /* 0x000fe4000f8e0211 */
[----:B------:R-:W2:Y:S01]  /*d460*/  LDC R21, c[0x0][0x8b8] ;  /* 0x00022e00ff157b82 */ /* 0x000ea20000000800 */
[----:B----4-:R-:W-:Y:S01]  /*d470*/  IMAD R18, R4, R5, R15 ;  /* 0x0000000504127224 */ /* 0x010fe200078e020f */
[----:B-----5:R-:W-:-:S06]  /*d480*/  IADD3 R4, -R6, RZ, RZ ;  /* 0x000000ff06047210 */ /* 0x020fcc0007ffe1ff */
[----:B------:R-:W3:Y:S01]  /*d490*/  LDC R22, c[0x0][0x8a8] ;  /* 0x00022a00ff167b82 */ /* 0x000ee20000000800 */
[----:B------:R-:W-:Y:S02]  /*d4a0*/  @P0 IMAD R18, R7, R4, R14 ;  /* 0x0000000407120224 */ /* 0x000fe400078e020e */
[----:B------:R-:W-:Y:S02]  /*d4b0*/  IMAD.MOV.U32 R4, RZ, RZ, 0x1 ;  /* 0x00000001ff047424 */ /* 0x000fe400078e00ff */
[----:B-1----:R-:W-:Y:S02]  /*d4c0*/  IMAD R2, R3, R20, R12 ;  /* 0x0000001403027224 */ /* 0x002fe400078e020c */
[----:B--2---:R-:W-:Y:S02]  /*d4d0*/  IMAD R12, R17, R21, R18 ;  /* 0x00000015110c7224 */ /* 0x004fe400078e0212 */
[----:B---3--:R-:W-:Y:S01]  /*d4e0*/  IMAD R3, R2, R22, R13 ;  /* 0x0000001602037224 */ /* 0x008fe200078e020d */
[----:B------:R-:W-:-:S02]  /*d4f0*/  PRMT R2, R4, 0x7610, R2 ;  /* 0x0000761004027816 */ /* 0x000fc40000000002 */
[----:B------:R-:W-:Y:S02]  /*d500*/  MOV R4, R11 ;  /* 0x0000000b00047202 */ /* 0x000fe40000000f00 */
[----:B------:R-:W-:Y:S02]  /*d510*/  SEL R5, R3, R12, !P0 ;  /* 0x0000000c03057207 */ /* 0x000fe40004000000 */
[----:B------:R-:W-:-:S07]  /*d520*/  SEL R12, R12, R3, !P0 ;  /* 0x000000030c0c7207 */ /* 0x000fce0004000000 */
.L_x_204:
[----:B------:R-:W-:-:S13]  /*d530*/  LOP3.LUT P0, RZ, R2, 0xff, RZ, 0xc0, !PT ;  /* 0x000000ff02ff7812 */ /* 0x000fda000780c0ff */
[----:B------:R-:W-:Y:S05]  /*d540*/  @P0 BRA `(.L_x_207) ;  /* 0xffffffe800c80947 */ /* 0x000fea000383ffff */
.L_x_151:
[----:B------:R-:W-:Y:S01]  /*d550*/  ELECT P0, URZ, PT ;  /* 0x00000000003f782f */ /* 0x000fe20003800000 */
[----:B------:R-:W-:-:S12]  /*d560*/  BSSY B0, `(.L_x_208) ;  /* 0x000001e000007945 */ /* 0x000fd80003800000 */
[----:B------:R-:W-:Y:S05]  /*d570*/  @!P0 BRA `(.L_x_209) ;  /* 0x0000000000708947 */ /* 0x000fea0003800000 */
[----:B------:R-:W-:-:S06]  /*d580*/  ULOP3.LUT UR4, UR45, 0x2, URZ, 0xfc, !UPT ;  /* 0x000000022d047892 */ /* 0x000fcc000f8efc3f */
[----:B-1----:R-:W-:-:S04]  /*d590*/  MOV R0, UR4 ;  /* 0x0000000400007c02 */ /* 0x002fc80008000f00 */
[----:B------:R-:W-:-:S13]  /*d5a0*/  ISETP.NE.AND P0, PT, R0, 0x3, PT ;  /* 0x000000030000780c */ /* 0x000fda0003f05270 */
[----:B------:R-:W-:Y:S05]  /*d5b0*/  @!P0 BRA `(.L_x_210) ;  /* 0x0000000000048947 */ /* 0x000fea0003800000 */
[----:B------:R-:W-:Y:S01]  /*d5c0*/  BPT.TRAP 0x1 ;  /* 0x000000040000795c */ /* 0x000fe20000300000 */
.L_x_210:
[----:B--234-:R-:W-:Y:S01]  /*d5d0*/  IMAD.U32 R3, RZ, RZ, UR37 ;  /* 0x00000025ff037e24 */ /* 0x01cfe2000f8e00ff */
[----:B------:R-:W-:Y:S02]  /*d5e0*/  MOV R0, 0x400 ;  /* 0x0000040000007802 */ /* 0x000fe40000000f00 */
[----:B------:R-:W-:Y:S02]  /*d5f0*/  MOV R2, 0x1 ;  /* 0x0000000100027802 */ /* 0x000fe40000000f00 */
[----:B------:R-:W-:Y:S02]  /*d600*/  LEA R0, R3, R0, 0x18 ;  /* 0x0000000003007211 */ /* 0x000fe400078ec0ff */
[----:B------:R-:W-:-:S04]  /*d610*/  SHF.L.U32 R3, R2, 0x1f, RZ ;  /* 0x0000001f02037819 */ /* 0x000fc800000006ff */
[----:B------:R-:W1:Y:S02]  /*d620*/  SYNCS.PHASECHK.TRANS64.TRYWAIT P1, [R0+URZ+0xa0], R3 ;  /* 0x0000a003000075a7 */ /* 0x000e64000802017f */
[----:B-1----:R-:W-:Y:S05]  /*d630*/  @!P1 BRA `(.L_x_211) ;  /* 0x0000001800a49947 */ /* 0x002fea0003800000 */
.L_x_258:
[----:B------:R-:W-:Y:S05]  /*d640*/  @!P0 BRA `(.L_x_212) ;  /* 0x0000000000048947 */ /* 0x000fea0003800000 */
[----:B------:R-:W-:Y:S01]  /*d650*/  BPT.TRAP 0x1 ;  /* 0x000000040000795c */ /* 0x000fe20000300000 */
.L_x_212:
[----:B------:R-:W2:Y:S02]  /*d660*/  SYNCS.PHASECHK.TRANS64.TRYWAIT P1, [R0+URZ+0xa8], R3 ;  /* 0x0000a803000075a7 */ /* 0x000ea4000802017f */
[----:B--2---:R-:W-:Y:S05]  /*d670*/  @!P1 BRA `(.L_x_213) ;  /* 0x0000001800a89947 */ /* 0x004fea0003800000 */
.L_x_259:
[----:B------:R-:W-:Y:S05]  /*d680*/  @!P0 BRA `(.L_x_214) ;  /* 0x0000000000048947 */ /* 0x000fea0003800000 */
[----:B------:R-:W-:Y:S01]  /*d690*/  BPT.TRAP 0x1 ;  /* 0x000000040000795c */ /* 0x000fe20000300000 */
.L_x_214:
[----:B------:R-:W3:Y:S02]  /*d6a0*/  SYNCS.PHASECHK.TRANS64.TRYWAIT P1, [R0+URZ+0xb0], R3 ;  /* 0x0000b003000075a7 */ /* 0x000ee4000802017f */
[----:B---3--:R-:W-:Y:S05]  /*d6b0*/  @!P1 BRA `(.L_x_215) ;  /* 0x0000001800ac9947 */ /* 0x008fea0003800000 */
.L_x_260:
[----:B------:R-:W-:Y:S05]  /*d6c0*/  @!P0 BRA `(.L_x_216) ;  /* 0x0000000000048947 */ /* 0x000fea0003800000 */
[----:B------:R-:W-:Y:S01]  /*d6d0*/  BPT.TRAP 0x1 ;  /* 0x000000040000795c */ /* 0x000fe20000300000 */
.L_x_216:
[----:B-123--:R-:W-:-:S04]  /*d6e0*/  MOV R3, 0x1 ;  /* 0x0000000100037802 */ /* 0x00efc80000000f00 */
[----:B------:R-:W-:-:S07]  /*d6f0*/  SHF.L.U32 R3, R3, 0x1f, RZ ;  /* 0x0000001f03037819 */ /* 0x000fce00000006ff */
.L_x_217:
[----:B-1----:R1:W2:Y:S02]  /*d700*/  SYNCS.PHASECHK.TRANS64.TRYWAIT P0, [R0+URZ+0xb8], R3 ;  /* 0x0000b803000075a7 */ /* 0x0022a4000800017f */
[----:B--2---:R-:W-:Y:S05]  /*d710*/  @!P0 NANOSLEEP.SYNCS 0x989680 ;  /* 0x009896800000895d */ /* 0x004fea0003900000 */
[----:B------:R-:W2:Y:S02]  /*d720*/  @!P0 SYNCS.PHASECHK.TRANS64 P0, [R0+URZ+0xb8], R3 ;  /* 0x0000b803000085a7 */ /* 0x000ea4000800007f */
[----:B--2---:R-:W-:Y:S05]  /*d730*/  @!P0 BRA `(.L_x_217) ;  /* 0xfffffffc00f08947 */ /* 0x004fea000383ffff */
.L_x_209:
[----:B------:R-:W-:Y:S05]  /*d740*/  BSYNC B0 ;  /* 0x0000000000007941 */ /* 0x000fea0003800000 */
.L_x_208:
[----:B------:R-:W-:Y:S05]  /*d750*/  EXIT ;  /* 0x000000000000794d */ /* 0x000fea0003800000 */
.L_x_146:
[----:B------:R-:W-:Y:S01]  /*d760*/  LOP3.LUT P0, RZ, R9, 0xff, RZ, 0xc0, !PT ;  /* 0x000000ff09ff7812 */ /* 0x000fe2000780c0ff */
[----:B------:R-:W-:Y:S01]  /*d770*/  IMAD.MOV.U32 R9, RZ, RZ, 0x1 ;  /* 0x00000001ff097424 */ /* 0x000fe200078e00ff */
[----:B------:R-:W-:-:S11]  /*d780*/  MOV R8, RZ ;  /* 0x000000ff00087202 */ /* 0x000fd60000000f00 */
[----:B------:R-:W-:Y:S05]  /*d790*/  @!P0 BRA `(.L_x_218) ;  /* 0x0000000c00508947 */ /* 0x000fea0003800000 */
[----:B------:R-:W-:Y:S01]  /*d7a0*/  ULDC UR4, c[0x0][0x28c] ;  /* 0x0000a30000047ab9 */ /* 0x000fe20000000800 */
[----:B------:R-:W-:Y:S01]  /*d7b0*/  ULDC UR17, c[0x0][0x900] ;  /* 0x0002400000117ab9 */ /* 0x000fe20000000800 */
[----:B------:R-:W-:Y:S01]  /*d7c0*/  UIADD3 UR4, UR4, 0x3f, URZ ;  /* 0x0000003f04047890 */ /* 0x000fe2000fffe03f */
[----:B------:R-:W-:Y:S01]  /*d7d0*/  BSSY B0, `(.L_x_218) ;  /* 0x00000d0000007945 */ /* 0x000fe20003800000 */
[----:B------:R-:W-:Y:S01]  /*d7e0*/  UMOV UR6, 0xffffffff ;  /* 0xffffffff00067882 */ /* 0x000fe20000000000 */
[----:B------:R-:W-:Y:S01]  /*d7f0*/  USHF.L.U32 UR13, UR37, 0x7, URZ ;  /* 0x00000007250d7899 */ /* 0x000fe2000800063f */
[----:B------:R-:W-:Y:S01]  /*d800*/  MOV R0, 0x1 ;  /* 0x0000000100007802 */ /* 0x000fe20000000f00 */
[----:B------:R-:W-:Y:S01]  /*d810*/  USHF.R.S32.HI UR5, URZ, 0x1f, UR4 ;  /* 0x0000001f3f057899 */ /* 0x000fe20008011404 */
[----:B------:R-:W-:Y:S01]  /*d820*/  IMAD.MOV.U32 R9, RZ, RZ, 0x1 ;  /* 0x00000001ff097424 */ /* 0x000fe200078e00ff */
[----:B------:R-:W-:Y:S01]  /*d830*/  USHF.L.U32 UR14, UR37, 0xd, URZ ;  /* 0x0000000d250e7899 */ /* 0x000fe2000800063f */
[----:B------:R-:W-:Y:S01]  /*d840*/  MOV R8, RZ ;  /* 0x000000ff00087202 */ /* 0x000fe20000000f00 */
[----:B------:R-:W-:-:S02]  /*d850*/  ULEA.HI UR5, UR5, UR4, URZ, 0x6 ;  /* 0x0000000405057291 */ /* 0x000fc4000f8f303f */
[----:B------:R-:W-:Y:S02]  /*d860*/  USHF.L.U32 UR6, UR6, UR17, URZ ;  /* 0x0000001106067299 */ /* 0x000fe4000800063f */
[----:B------:R-:W-:Y:S01]  /*d870*/  USHF.R.S32.HI UR16, URZ, 0x6, UR5 ;  /* 0x000000063f107899 */ /* 0x000fe20008011405 */
[----:B------:R-:W-:Y:S01]  /*d880*/  ULDC UR15, c[0x0][0x8a8] ;  /* 0x00022a00000f7ab9 */ /* 0x000fe20000000800 */
[----:B------:R-:W-:Y:S02]  /*d890*/  ULOP3.LUT UR26, UR46, 0x2, URZ, 0xfc, !UPT ;  /* 0x000000022e1a7892 */ /* 0x000fe4000f8efc3f */
[----:B------:R-:W-:Y:S02]  /*d8a0*/  ULOP3.LUT UR13, UR13, 0x80, URZ, 0xc0, !UPT ;  /* 0x000000800d0d7892 */ /* 0x000fe4000f8ec03f */
[----:B------:R-:W-:Y:S02]  /*d8b0*/  ULOP3.LUT UR14, UR14, 0x2000, URZ, 0xc0, !UPT ;  /* 0x000020000e0e7892 */ /* 0x000fe4000f8ec03f */
[----:B------:R-:W-:-:S02]  /*d8c0*/  UIADD3 UR15, UR15, -0x1, URZ ;  /* 0xffffffff0f0f7890 */ /* 0x000fc4000fffe03f */
[----:B------:R-:W-:Y:S02]  /*d8d0*/  USHF.L.U32 UR17, UR38, UR17, URZ ;  /* 0x0000001126117299 */ /* 0x000fe4000800063f */
[----:B------:R-:W-:Y:S02]  /*d8e0*/  ULOP3.LUT UR18, URZ, UR6, URZ, 0x33, !UPT ;  /* 0x000000063f127292 */ /* 0x000fe4000f8e333f */
[----:B------:R-:W-:Y:S01]  /*d8f0*/  UIADD3 UR27, UR16, 0x1, URZ ;  /* 0x00000001101b7890 */ /* 0x000fe2000fffe03f */
[----:B------:R-:W-:-:S11]  /*d900*/  ULDC.64 UR22, c[0x0][0x198] ;  /* 0x0000660000167ab9 */ /* 0x000fd60000000a00 */
.L_x_229:
[----:B------:R-:W-:-:S03]  /*d910*/  UMOV UR4, 0xffffffff ;  /* 0xffffffff00047882 */ /* 0x000fc60000000000 */
[----:B------:R-:W-:Y:S05]  /*d920*/  BRA.DIV UR4, `(.L_x_219) ;  /* 0x0000001a04247947 */ /* 0x000fea000b800000 */
[----:B------:R-:W-:-:S13]  /*d930*/  ELECT P0, URZ, PT ;  /* 0x00000000003f782f */ /* 0x000fda0003800000 */
.L_x_263:
[----:B------:R-:W1:Y:S01]  /*d940*/  LDC R2, c[0x0][0x28c] ;  /* 0x0000a300ff027b82 */ /* 0x000e620000000800 */
[----:B------:R-:W-:Y:S01]  /*d950*/  BSSY B1, `(.L_x_220) ;  /* 0x000003a000017945 */ /* 0x000fe20003800000 */
[----:B-1----:R-:W-:-:S13]  /*d960*/  ISETP.LT.OR P0, PT, R2, 0x1, !P0 ;  /* 0x000000010200780c */ /* 0x002fda0004701670 */
[----:B------:R-:W-:Y:S05]  /*d970*/  @P0 BRA `(.L_x_221) ;  /* 0x0000000000dc0947 */ /* 0x000fea0003800000 */
[----:B------:R-:W-:Y:S01]  /*d980*/  LEA R7, R5, UR13, 0x8 ;  /* 0x0000000d05077c11 */ /* 0x000fe2000f8e40ff */
[----:B------:R-:W-:Y:S01]  /*d990*/  IMAD.MOV.U32 R11, RZ, RZ, RZ ;  /* 0x000000ffff0b7224 */ /* 0x000fe200078e00ff */
[----:B------:R-:W-:Y:S01]  /*d9a0*/  SHF.L.U32 R12, R12, 0x7, RZ ;  /* 0x000000070c0c7819 */ /* 0x000fe200000006ff */
[----:B------:R-:W-:Y:S01]  /*d9b0*/  IMAD.MOV.U32 R3, RZ, RZ, R8 ;  /* 0x000000ffff037224 */ /* 0x000fe200078e0008 */
[----:B------:R-:W-:Y:S02]  /*d9c0*/  MOV R13, UR27 ;  /* 0x0000001b000d7c02 */ /* 0x000fe40008000f00 */
[----:B------:R-:W-:-:S07]  /*d9d0*/  MOV R2, R9 ;  /* 0x0000000900027202 */ /* 0x000fce0000000f00 */
.L_x_224:
[----:B------:R-:W1:Y:S01]  /*d9e0*/  S2R R6, SR_CgaCtaId ;  /* 0x0000000000067919 */ /* 0x000e620000008800 */
[----:B------:R-:W-:Y:S01]  /*d9f0*/  MOV R5, 0x400 ;  /* 0x0000040000057802 */ /* 0x000fe20000000f00 */
[----:B------:R-:W2:Y:S03]  /*da00*/  S2R R15, SR_TID.X ;  /* 0x00000000000f7919 */ /* 0x000ea60000002100 */
[----:B-1----:R-:W-:Y:S02]  /*da10*/  LEA R14, R6, R5, 0x18 ;  /* 0x00000005060e7211 */ /* 0x002fe400078ec0ff */
[----:B------:R-:W-:Y:S02]  /*da20*/  SHF.L.U32 R5, R2, 0x1f, RZ ;  /* 0x0000001f02057819 */ /* 0x000fe400000006ff */
[----:B------:R-:W-:Y:S02]  /*da30*/  LEA R10, R3, R14, 0x3 ;  /* 0x0000000e030a7211 */ /* 0x000fe400078e18ff */
[----:B--2---:R-:W-:-:S02]  /*da40*/  LOP3.LUT P1, RZ, R15, 0x7f, RZ, 0xc0, !PT ;  /* 0x0000007f0fff7812 */ /* 0x004fc4000782c0ff */
[----:B------:R-:W1:Y:S11]  /*da50*/  SYNCS.PHASECHK.TRANS64.TRYWAIT P0, [R10+URZ+0x40], R5 ;  /* 0x000040050a0075a7 */ /* 0x000e76000800017f */
[----:B------:R-:W2:Y:S01]  /*da60*/  @!P1 LDC R6, c[0x0][0x500] ;  /* 0x00014000ff069b82 */ /* 0x000ea20000000800 */
[----:B-1----:R-:W-:Y:S05]  /*da70*/  @!P0 BRA `(.L_x_222) ;  /* 0x0000001400f48947 */ /* 0x002fea0003800000 */
.L_x_264:
[----:B------:R-:W-:Y:S01]  /*da80*/  UPRMT UR4, UR26, 0x9910, URZ ;  /* 0x000099101a047896 */ /* 0x000fe2000800003f */
[----:B--2---:R2:W-:Y:S03]  /*da90*/  @!P1 SYNCS.ARRIVE.TRANS64 RZ, [R10+URZ], R6 ;  /* 0x000000060aff99a7 */ /* 0x0045e6000800003f */
[----:B------:R-:W-:-:S06]  /*daa0*/  UISETP.NE.AND UP0, UPT, UR4, 0x2, UPT ;  /* 0x000000020400788c */ /* 0x000fcc000bf05270 */
[----:B------:R-:W-:-:S13]  /*dab0*/  PLOP3.LUT P0, PT, PT, PT, UP0, 0x80, 0x0 ;  /* 0x000000000000781c */ /* 0x000fda0003f0f008 */
[----:B--2---:R-:W-:Y:S05]  /*dac0*/  @P0 BRA `(.L_x_223) ;  /* 0x0000000000040947 */ /* 0x004fea0003800000 */
[----:B------:R-:W-:Y:S01]  /*dad0*/  BPT.TRAP 0x1 ;  /* 0x000000040000795c */ /* 0x000fe20000300000 */
.L_x_223:
[C---:B-1----:R-:W-:Y:S01]  /*dae0*/  LEA R5, R3.reuse, R14, 0xd ;  /* 0x0000000e03057211 */ /* 0x042fe200078e68ff */
[----:B------:R-:W-:Y:S01]  /*daf0*/  UIADD3 UR4, UP0, UR22, 0xf0, URZ ;  /* 0x000000f016047890 */ /* 0x000fe2000ff1e03f */
[----:B------:R-:W-:Y:S01]  /*db00*/  R2UR UR8, R3 ;  /* 0x00000000030872ca */ /* 0x000fe200000e0000 */
[----:B------:R-:W-:Y:S01]  /*db10*/  UIADD3 UR24, UP1, UR22, 0x1f0, URZ ;  /* 0x000001f016187890 */ /* 0x000fe2000ff3e03f */
[----:B------:R-:W-:Y:S01]  /*db20*/  R2UR UR5, R5 ;  /* 0x00000000050572ca */ /* 0x000fe200000e0000 */
[----:B------:R-:W-:Y:S01]  /*db30*/  VIADD R3, R3, 0x1 ;  /* 0x0000000103037836 */ /* 0x000fe20000000000 */
[----:B------:R-:W-:Y:S01]  /*db40*/  R2UR UR20, R14 ;  /* 0x000000000e1472ca */ /* 0x000fe200000e0000 */
[----:B------:R-:W-:Y:S01]  /*db50*/  UIADD3.X UR25, URZ, UR23, URZ, UP1, !UPT ;  /* 0x000000173f197290 */ /* 0x000fe20008ffe43f */
[----:B------:R-:W-:Y:S01]  /*db60*/  R2UR UR9, R10 ;  /* 0x000000000a0972ca */ /* 0x000fe200000e0000 */
[----:B------:R-:W-:Y:S01]  /*db70*/  UMOV UR6, 0x0 ;  /* 0x0000000000067882 */ /* 0x000fe20000000000 */
[----:B------:R-:W-:Y:S01]  /*db80*/  R2UR UR11, R12 ;  /* 0x000000000c0b72ca */ /* 0x000fe200000e0000 */
[----:B------:R-:W-:Y:S01]  /*db90*/  UMOV UR7, 0x10000000 ;  /* 0x1000000000077882 */ /* 0x000fe20000000000 */
[----:B------:R-:W-:Y:S01]  /*dba0*/  R2UR UR10, R11 ;  /* 0x000000000b0a72ca */ /* 0x000fe200000e0000 */
[----:B------:R-:W-:Y:S01]  /*dbb0*/  UMOV UR28, 0x30000 ;  /* 0x00030000001c7882 */ /* 0x000fe20000000000 */
[----:B------:R-:W-:Y:S01]  /*dbc0*/  R2UR UR12, R4 ;  /* 0x00000000040c72ca */ /* 0x000fe200000e0000 */
[----:B------:R-:W-:Y:S01]  /*dbd0*/  ULEA UR8, UR8, UR14, 0xe ;  /* 0x0000000e08087291 */ /* 0x000fe2000f8e703f */
[----:B------:R-:W-:Y:S01]  /*dbe0*/  IADD3 R13, R13, -0x1, RZ ;  /* 0xffffffff0d0d7810 */ /* 0x000fe20007ffe0ff */
[----:B------:R-:W-:Y:S01]  /*dbf0*/  UIADD3 UR19, UR5, 0x6200, URZ ;  /* 0x0000620005137890 */ /* 0x000fe2000fffe03f */
[----:B------:R-:W-:Y:S01]  /*dc00*/  R2UR UR21, R7 ;  /* 0x00000000071572ca */ /* 0x000fe200000e0000 */
[----:B------:R-:W-:Y:S01]  /*dc10*/  UIADD3.X UR5, URZ, UR23, URZ, UP0, !UPT ;  /* 0x000000173f057290 */ /* 0x000fe200087fe43f */
[----:B------:R-:W-:Y:S01]  /*dc20*/  ISETP.GT.AND P1, PT, R13, 0x1, PT ;  /* 0x000000010d00780c */ /* 0x000fe20003f24270 */
[----:B------:R-:W-:Y:S01]  /*dc30*/  UIADD3 UR20, UR20, 0x16200, UR8 ;  /* 0x0001620014147890 */ /* 0x000fe2000fffe008 */
[----:B------:R-:W-:-:S02]  /*dc40*/  ISETP.NE.AND P0, PT, R3, 0x8, PT ;  /* 0x000000080300780c */ /* 0x000fc40003f05270 */
[----:B------:R-:W-:Y:S01]  /*dc50*/  UMOV UR8, UR19 ;  /* 0x0000001300087c82 */ /* 0x000fe20008000000 */
[----:B------:R-:W-:Y:S02]  /*dc60*/  IADD3 R11, R11, 0x40, RZ ;  /* 0x000000400b0b7810 */ /* 0x000fe40007ffe0ff */
[----:B------:R-:W-:Y:S01]  /*dc70*/  SEL R5, RZ, 0x1, P0 ;  /* 0x00000001ff057807 */ /* 0x000fe20000000000 */
[----:B------:R1:W-:Y:S01]  /*dc80*/  UTMALDG.3D [UR8], [UR4], desc[UR6] ;  /* 0x00000608040075b4 */ /* 0x0003e20008011000 */
[----:B------:R-:W-:Y:S02]  /*dc90*/  SEL R3, R3, RZ, P0 ;  /* 0x000000ff03037207 */ /* 0x000fe40000000000 */
[----:B------:R-:W-:Y:S01]  /*dca0*/  LOP3.LUT R2, R2, R5, RZ, 0x3c, !PT ;  /* 0x0000000502027212 */ /* 0x000fe200078e3cff */
[----:B-1----:R-:W-:Y:S01]  /*dcb0*/  UMOV UR8, UR20 ;  /* 0x0000001400087c82 */ /* 0x002fe20008000000 */
[----:B------:R-:W-:Y:S02]  /*dcc0*/  UMOV UR11, UR21 ;  /* 0x00000015000b7c82 */ /* 0x000fe40008000000 */
[----:B------:R1:W-:Y:S02]  /*dcd0*/  UTMALDG.3D.MULTICAST [UR8], [UR24], UR28, desc[UR6] ;  /* 0x00000608180073b4 */ /* 0x0003e4000801181c */
[----:B-1----:R-:W-:Y:S05]  /*dce0*/  @P1 BRA `(.L_x_224) ;  /* 0xfffffffc003c1947 */ /* 0x002fea000383ffff */
.L_x_221:
[----:B------:R-:W-:Y:S05]  /*dcf0*/  BSYNC B1 ;  /* 0x0000000000017941 */ /* 0x000fea0003800000 */
.L_x_220:
[----:B------:R-:W2:Y:S01]  /*dd00*/  LDL.LU R15, [R1+0xc8] ;  /* 0x0000c800010f7983 */ /* 0x000ea20000300800 */
[----:B------:R-:W-:Y:S01]  /*dd10*/  LOP3.LUT P2, RZ, R0, 0xff, RZ, 0xc0, !PT ;  /* 0x000000ff00ff7812 */ /* 0x000fe2000784c0ff */
[----:B------:R-:W-:Y:S01]  /*dd20*/  VIADD R8, R8, UR16 ;  /* 0x0000001008087c36 */ /* 0x000fe20008000000 */
[----:B------:R-:W-:Y:S01]  /*dd30*/  MOV R4, UR16 ;  /* 0x0000001000047c02 */ /* 0x000fe20008000f00 */
[----:B------:R-:W3:Y:S01]  /*dd40*/  LDL.LU R14, [R1+0xc4] ;  /* 0x0000c400010e7983 */ /* 0x000ee20000300800 */
[----:B------:R-:W-:Y:S01]  /*dd50*/  ULDC.64 UR4, c[0x0][0x8f8] ;  /* 0x00023e0000047ab9 */ /* 0x000fe20000000a00 */
[----:B------:R-:W-:Y:S01]  /*dd60*/  BSSY B1, `(.L_x_225) ;  /* 0x0000074000017945 */ /* 0x000fe20003800000 */
[----:B------:R-:W-:Y:S01]  /*dd70*/  SHF.R.U32.HI R0, RZ, 0x3, R8 ;  /* 0x00000003ff007819 */ /* 0x000fe20000011608 */
[----:B------:R-:W-:Y:S01]  /*dd80*/  IMAD.MOV.U32 R12, RZ, RZ, -0x1 ;  /* 0xffffffffff0c7424 */ /* 0x000fe200078e00ff */
[----:B------:R-:W-:Y:S02]  /*dd90*/  ISETP.GT.U32.AND P0, PT, R8, 0x7, PT ;  /* 0x000000070800780c */ /* 0x000fe40003f04070 */
[----:B------:R-:W-:-:S02]  /*dda0*/  LOP3.LUT R0, R0, 0x1, RZ, 0xc0, !PT ;  /* 0x0000000100007812 */ /* 0x000fc400078ec0ff */
[----:B------:R-:W-:Y:S01]  /*ddb0*/  ISETP.LT.U32.AND P0, PT, R4, 0x8, P0 ;  /* 0x000000080400780c */ /* 0x000fe20000701070 */
[----:B------:R-:W1:Y:S01]  /*ddc0*/  @P2 S2R R3, SR_CgaCtaId ;  /* 0x0000000000032919 */ /* 0x000e620000008800 */
[----:B------:R-:W-:Y:S02]  /*ddd0*/  @P2 MOV R2, 0x400 ;  /* 0x0000040000022802 */ /* 0x000fe40000000f00 */
[----:B------:R-:W-:Y:S02]  /*dde0*/  ISETP.NE.U32.AND P1, PT, R0, 0x1, PT ;  /* 0x000000010000780c */ /* 0x000fe40003f25070 */
[----:B------:R-:W-:Y:S02]  /*ddf0*/  MOV R0, UR16 ;  /* 0x0000001000007c02 */ /* 0x000fe40008000f00 */
[----:B------:R-:W-:Y:S02]  /*de00*/  MOV R5, 0xffffffff ;  /* 0xffffffff00057802 */ /* 0x000fe40000000f00 */
[----:B------:R-:W-:-:S02]  /*de10*/  ISETP.GT.U32.AND P1, PT, R0, 0x7, !P1 ;  /* 0x000000070000780c */ /* 0x000fc40004f24070 */
[----:B------:R-:W-:Y:S02]  /*de20*/  SEL R0, RZ, 0x1, !P0 ;  /* 0x00000001ff007807 */ /* 0x000fe40004000000 */
[----:B------:R-:W-:Y:S02]  /*de30*/  MOV R4, 0xffffffff ;  /* 0xffffffff00047802 */ /* 0x000fe40000000f00 */
[----:B------:R-:W-:Y:S02]  /*de40*/  LOP3.LUT R8, R8, 0x7, RZ, 0xc0, !PT ;  /* 0x0000000708087812 */ /* 0x000fe400078ec0ff */
[----:B-1----:R-:W-:-:S04]  /*de50*/  @P2 LEA R2, R3, R2, 0x18 ;  /* 0x0000000203022211 */ /* 0x002fc800078ec0ff */
[----:B------:R1:W-:Y:S02]  /*de60*/  @P2 SYNCS.ARRIVE.TRANS64.A1T0 RZ, [R2+URZ+0xc8], RZ ;  /* 0x0000c8ff02ff29a7 */ /* 0x0003e4000810003f */
[----:B-1----:R-:W-:-:S04]  /*de70*/  SEL R2, RZ, 0x1, !P1 ;  /* 0x00000001ff027807 */ /* 0x002fc80004800000 */
[----:B------:R-:W-:Y:S02]  /*de80*/  LOP3.LUT R9, R2, R9, R0, 0x96, !PT ;  /* 0x0000000902097212 */ /* 0x000fe400078e9600 */
[----:B------:R-:W-:Y:S02]  /*de90*/  PRMT R2, RZ, 0x7610, R2 ;  /* 0x00007610ff027816 */ /* 0x000fe40000000002 */
[----:B------:R-:W-:Y:S02]  /*dea0*/  PRMT R0, RZ, 0x7610, R0 ;  /* 0x00007610ff007816 */ /* 0x000fe40000000000 */
[----:B---3--:R-:W-:-:S04]  /*deb0*/  IADD3 R14, P2, R14, UR50, RZ ;  /* 0x000000320e0e7c10 */ /* 0x008fc8000ff5e0ff */
[----:B--2---:R-:W-:Y:S01]  /*dec0*/  IADD3.X R15, R15, UR39, RZ, P2, !PT ;  /* 0x000000270f0f7c10 */ /* 0x004fe200097fe4ff */
[----:B------:R1:W-:Y:S01]  /*ded0*/  STL [R1+0xc4], R14 ;  /* 0x0000c40e01007387 */ /* 0x0003e20000100800 */
[----:B------:R-:W-:-:S03]  /*dee0*/  ISETP.GE.U32.AND P2, PT, R14, UR4, PT ;  /* 0x000000040e007c0c */ /* 0x000fc6000bf46070 */
[----:B------:R1:W-:Y:S01]  /*def0*/  STL [R1+0xc8], R15 ;  /* 0x0000c80f01007387 */ /* 0x0003e20000100800 */
[----:B------:R-:W-:-:S13]  /*df00*/  ISETP.GE.U32.AND.EX P0, PT, R15, UR5, PT, P2 ;  /* 0x000000050f007c0c */ /* 0x000fda000bf06120 */
[----:B-1----:R-:W-:Y:S05]  /*df10*/  @P0 BRA `(.L_x_226) ;  /* 0x0000000400600947 */ /* 0x002fea0003800000 */
[----:B------:R-:W-:Y:S01]  /*df20*/  ULDC.64 UR4, c[0x0][0x8d0] ;  /* 0x0002340000047ab9 */ /* 0x000fe20000000a00 */
[----:B------:R-:W1:Y:S01]  /*df30*/  S2R R11, SR_CTAID.X ;  /* 0x00000000000b7919 */ /* 0x000e620000002500 */
[----:B------:R-:W-:Y:S01]  /*df40*/  ISETP.NE.U32.AND P0, PT, RZ, UR4, PT ;  /* 0x00000004ff007c0c */ /* 0x000fe2000bf05070 */
[----:B------:R-:W-:Y:S01]  /*df50*/  ULDC UR7, c[0x0][0x8d8] ;  /* 0x0002360000077ab9 */ /* 0x000fe20000000800 */
[----:B------:R-:W-:Y:S01]  /*df60*/  IMAD.MOV.U32 R2, RZ, RZ, R14 ;  /* 0x000000ffff027224 */ /* 0x000fe200078e000e */
[----:B------:R-:W2:Y:S01]  /*df70*/  S2R R10, SR_CTAID.Y ;  /* 0x00000000000a7919 */ /* 0x000ea20000002600 */
[----:B------:R-:W-:Y:S02]  /*df80*/  ISETP.NE.AND.EX P0, PT, RZ, UR5, PT, P0 ;  /* 0x00000005ff007c0c */ /* 0x000fe4000bf05300 */
[----:B------:R-:W-:-:S11]  /*df90*/  MOV R3, R15 ;  /* 0x0000000f00037202 */ /* 0x000fd60000000f00 */
[----:B------:R-:W-:Y:S05]  /*dfa0*/  @!P0 BRA `(.L_x_227) ;  /* 0x0000000000288947 */ /* 0x000fea0003800000 */
[----:B------:R-:W-:Y:S02]  /*dfb0*/  ULDC UR6, c[0x0][0x8dc] ;  /* 0x0002370000067ab9 */ /* 0x000fe40000000800 */
[----:B------:R-:W-:-:S04]  /*dfc0*/  IADD3 R7, P0, R14, UR6, RZ ;  /* 0x000000060e077c10 */ /* 0x000fc8000ff1e0ff */
[----:B------:R-:W-:-:S05]  /*dfd0*/  IADD3.X R13, RZ, R15, RZ, P0, !PT ;  /* 0x0000000fff0d7210 */ /* 0x000fca00007fe4ff */
[----:B------:R-:W-:-:S04]  /*dfe0*/  IMAD.WIDE.U32 R4, R13, UR4, RZ ;  /* 0x000000040d047c25 */ /* 0x000fc8000f8e00ff */
[----:B------:R-:W-:-:S04]  /*dff0*/  IMAD.WIDE.U32 R4, P0, R7, UR5, R4 ;  /* 0x0000000507047c25 */ /* 0x000fc8000f800004 */
[----:B------:R-:W-:Y:S01]  /*e000*/  IMAD.WIDE.U32 R6, R7, UR4, RZ ;  /* 0x0000000407067c25 */ /* 0x000fe2000f8e00ff */
[----:B------:R-:W-:-:S03]  /*e010*/  MOV R2, R5 ;  /* 0x0000000500027202 */ /* 0x000fc60000000f00 */
[----:B------:R-:W-:Y:S01]  /*e020*/  IMAD.X R3, RZ, RZ, RZ, P0 ;  /* 0x000000ffff037224 */ /* 0x000fe200000e06ff */
[----:B------:R-:W-:-:S05]  /*e030*/  IADD3 RZ, P0, R7, R4, RZ ;  /* 0x0000000407ff7210 */ /* 0x000fca0007f1e0ff */
[----:B------:R-:W-:-:S08]  /*e040*/  IMAD.WIDE.U32.X R2, R13, UR5, R2, P0 ;  /* 0x000000050d027c25 */ /* 0x000fd000080e0402 */
.L_x_227:
[--C-:B------:R-:W-:Y:S01]  /*e050*/  SHF.R.U64 R6, R2, UR7, R3.reuse ;  /* 0x0000000702067c19 */ /* 0x100fe20008001203 */
[----:B------:R-:W-:Y:S01]  /*e060*/  ULDC.64 UR4, c[0x0][0x8c8] ;  /* 0x0002320000047ab9 */ /* 0x000fe20000000a00 */
[----:B------:R-:W-:Y:S01]  /*e070*/  SHF.R.U32.HI R2, RZ, UR7, R3 ;  /* 0x00000007ff027c19 */ /* 0x000fe20008011603 */
[----:B------:R-:W3:Y:S01]  /*e080*/  LDC R16, c[0x0][0x144] ;  /* 0x00005100ff107b82 */ /* 0x000ee20000000800 */
[----:B------:R-:W-:Y:S01]  /*e090*/  IADD3 R5, P0, RZ, -R6, RZ ;  /* 0x80000006ff057210 */ /* 0x000fe20007f1e0ff */
[----:B------:R-:W-:Y:S01]  /*e0a0*/  ULDC.64 UR8, c[0x0][0x8e8] ;  /* 0x00023a0000087ab9 */ /* 0x000fe20000000a00 */
[----:B------:R-:W-:Y:S01]  /*e0b0*/  MOV R3, R15 ;  /* 0x0000000f00037202 */ /* 0x000fe20000000f00 */
[----:B------:R-:W-:Y:S01]  /*e0c0*/  ULDC UR6, c[0x0][0x8b0] ;  /* 0x00022c0000067ab9 */ /* 0x000fe20000000800 */
[----:B------:R-:W-:Y:S02]  /*e0d0*/  IADD3.X R2, RZ, ~R2, RZ, P0, !PT ;  /* 0x80000002ff027210 */ /* 0x000fe400007fe4ff */
[----:B-1----:R-:W-:Y:S01]  /*e0e0*/  I2FP.F32.U32 R7, R11 ;  /* 0x0000000b00077245 */ /* 0x002fe20000201000 */
[----:B------:R-:W1:Y:S01]  /*e0f0*/  LDC R13, c[0x0][0x148] ;  /* 0x00005200ff0d7b82 */ /* 0x000e620000000800 */
[----:B------:R-:W-:Y:S01]  /*e100*/  ISETP.NE.U32.AND P0, PT, RZ, UR8, PT ;  /* 0x00000008ff007c0c */ /* 0x000fe2000bf05070 */
[----:B------:R-:W-:-:S02]  /*e110*/  IMAD R4, R2, UR4, RZ ;  /* 0x0000000402047c24 */ /* 0x000fc4000f8e02ff */
[----:B------:R-:W-:Y:S01]  /*e120*/  IMAD.MOV.U32 R2, RZ, RZ, R14 ;  /* 0x000000ffff027224 */ /* 0x000fe200078e000e */
[----:B------:R-:W-:-:S03]  /*e130*/  ISETP.NE.AND.EX P0, PT, RZ, UR9, PT, P0 ;  /* 0x00000009ff007c0c */ /* 0x000fc6000bf05300 */
[----:B------:R-:W-:Y:S01]  /*e140*/  IMAD.WIDE.U32 R2, R5, UR4, R2 ;  /* 0x0000000405027c25 */ /* 0x000fe2000f8e0002 */
[----:B------:R-:W-:-:S03]  /*e150*/  ULDC UR4, c[0x0][0x150] ;  /* 0x0000540000047ab9 */ /* 0x000fc60000000800 */
[----:B------:R-:W-:Y:S02]  /*e160*/  IMAD R5, R5, UR5, R4 ;  /* 0x0000000505057c24 */ /* 0x000fe4000f8e0204 */
[----:B------:R-:W-:Y:S01]  /*e170*/  FMUL R4, R7, UR4 ;  /* 0x0000000407047c20 */ /* 0x000fe20008400000 */
[----:B------:R-:W-:Y:S01]  /*e180*/  ULDC UR4, c[0x0][0x8c0] ;  /* 0x0002300000047ab9 */ /* 0x000fe20000000800 */
[----:B------:R-:W-:Y:S01]  /*e190*/  ULDC UR5, c[0x0][0x154] ;  /* 0x0000550000057ab9 */ /* 0x000fe20000000800 */
[----:B------:R-:W-:-:S03]  /*e1a0*/  IADD3 R3, R3, R5, RZ ;  /* 0x0000000503037210 */ /* 0x000fc60007ffe0ff */
[----:B------:R-:W4:Y:S01]  /*e1b0*/  F2I.U32.TRUNC.NTZ R4, R4 ;  /* 0x0000000400047305 */ /* 0x000f22000020f000 */
[----:B------:R-:W-:Y:S02]  /*e1c0*/  SHF.R.U64 R7, R2, UR4, R3 ;  /* 0x0000000402077c19 */ /* 0x000fe40008001203 */
[----:B--2---:R-:W-:-:S05]  /*e1d0*/  I2FP.F32.U32 R2, R10 ;  /* 0x0000000a00027245 */ /* 0x004fca0000201000 */
[----:B------:R-:W-:Y:S01]  /*e1e0*/  FMUL R5, R2, UR5 ;  /* 0x0000000502057c20 */ /* 0x000fe20008400000 */
[----:B------:R-:W-:Y:S01]  /*e1f0*/  SHF.R.U32.HI R2, RZ, UR4, R3 ;  /* 0x00000004ff027c19 */ /* 0x000fe20008011603 */
[----:B------:R-:W-:Y:S02]  /*e200*/  ULDC UR4, c[0x0][0x900] ;  /* 0x0002400000047ab9 */ /* 0x000fe40000000800 */
[----:B------:R2:W1:Y:S01]  /*e210*/  F2I.U32.TRUNC.NTZ R15, R5 ;  /* 0x00000005000f7305 */ /* 0x000462000020f000 */
[--C-:B------:R-:W-:Y:S02]  /*e220*/  SHF.R.U64 R14, R7, UR6, R2.reuse ;  /* 0x00000006070e7c19 */ /* 0x100fe40008001202 */
[----:B------:R-:W-:Y:S01]  /*e230*/  SHF.R.U32.HI R3, RZ, UR6, R2 ;  /* 0x00000006ff037c19 */ /* 0x000fe20008011602 */
[----:B----4-:R-:W-:-:S03]  /*e240*/  IMAD.MOV R2, RZ, RZ, -R4 ;  /* 0x000000ffff027224 */ /* 0x010fc600078e0a04 */
[----:B------:R-:W-:Y:S01]  /*e250*/  SHF.R.U64 R12, R14, UR4, R3 ;  /* 0x000000040e0c7c19 */ /* 0x000fe20008001203 */
[----:B---3--:R-:W-:Y:S01]  /*e260*/  IMAD R17, R16, R2, R11 ;  /* 0x0000000210117224 */ /* 0x008fe200078e020b */
[----:B------:R-:W-:Y:S02]  /*e270*/  SHF.R.U32.HI R4, RZ, UR4, R3 ;  /* 0x00000004ff047c19 */ /* 0x000fe40008011603 */
[----:B------:R-:W-:Y:S02]  /*e280*/  MOV R2, R12 ;  /* 0x0000000c00027202 */ /* 0x000fe40000000f00 */
[----:B------:R-:W-:Y:S01]  /*e290*/  MOV R3, R4 ;  /* 0x0000000400037202 */ /* 0x000fe20000000f00 */
[----:B--2---:R-:W-:Y:S06]  /*e2a0*/  @!P0 BRA `(.L_x_228) ;  /* 0x0000000000288947 */ /* 0x004fec0003800000 */
[----:B------:R-:W-:Y:S02]  /*e2b0*/  ULDC UR4, c[0x0][0x8f4] ;  /* 0x00023d0000047ab9 */ /* 0x000fe40000000800 */
[----:B------:R-:W-:-:S05]  /*e2c0*/  IADD3 R3, P0, R12, UR4, RZ ;  /* 0x000000040c037c10 */ /* 0x000fca000ff1e0ff */
[----:B------:R-:W-:-:S04]  /*e2d0*/  IMAD.X R11, RZ, RZ, R4, P0 ;  /* 0x000000ffff0b7224 */ /* 0x000fc800000e0604 */
[----:B------:R-:W-:-:S04]  /*e2e0*/  IMAD.WIDE.U32 R4, R11, UR8, RZ ;  /* 0x000000080b047c25 */ /* 0x000fc8000f8e00ff */
[----:B------:R-:W-:-:S04]  /*e2f0*/  IMAD.WIDE.U32 R4, P0, R3, UR9, R4 ;  /* 0x0000000903047c25 */ /* 0x000fc8000f800004 */
[----:B------:R-:W-:Y:S01]  /*e300*/  IMAD.WIDE.U32 R2, R3, UR8, RZ ;  /* 0x0000000803027c25 */ /* 0x000fe2000f8e00ff */
[----:B------:R-:W-:-:S04]  /*e310*/  MOV R2, R5 ;  /* 0x0000000500027202 */ /* 0x000fc80000000f00 */
[----:B------:R-:W-:Y:S02]  /*e320*/  IADD3 RZ, P1, R3, R4, RZ ;  /* 0x0000000403ff7210 */ /* 0x000fe40007f3e0ff */
[----:B------:R-:W-:-:S03]  /*e330*/  IADD3.X R3, RZ, RZ, RZ, P0, !PT ;  /* 0x000000ffff037210 */ /* 0x000fc600007fe4ff */
[----:B------:R-:W-:-:S08]  /*e340*/  IMAD.WIDE.U32.X R2, R11, UR9, R2, P1 ;  /* 0x000000090b027c25 */ /* 0x000fd000088e0402 */
.L_x_228:
[----:B------:R-:W2:Y:S01]  /*e350*/  LDC R4, c[0x0][0x904] ;  /* 0x00024100ff047b82 */ /* 0x000ea20000000800 */
[----:B------:R-:W-:Y:S01]  /*e360*/  ULDC UR4, c[0x0][0x8f0] ;  /* 0x00023c0000047ab9 */ /* 0x000fe20000000800 */
[----:B------:R-:W-:Y:S01]  /*e370*/  LOP3.LUT R14, R14, UR18, RZ, 0xc0, !PT ;  /* 0x000000120e0e7c12 */ /* 0x000fe2000f8ec0ff */
[----:B-1----:R-:W-:Y:S01]  /*e380*/  IMAD.MOV R15, RZ, RZ, -R15 ;  /* 0x000000ffff0f7224 */ /* 0x002fe200078e0a0f */
[----:B------:R-:W-:Y:S01]  /*e390*/  SHF.R.U64 R3, R2, UR4, R3 ;  /* 0x0000000402037c19 */ /* 0x000fe20008001203 */
[----:B------:R-:W-:Y:S01]  /*e3a0*/  ULDC UR4, c[0x0][0x8e0] ;  /* 0x0002380000047ab9 */ /* 0x000fe20000000800 */
[----:B------:R-:W-:Y:S02]  /*e3b0*/  ULDC UR5, c[0x0][0x8b8] ;  /* 0x00022e0000057ab9 */ /* 0x000fe40000000800 */
[C---:B------:R-:W-:Y:S01]  /*e3c0*/  IADD3 R5, -R3.reuse, RZ, RZ ;  /* 0x000000ff03057210 */ /* 0x040fe20007ffe1ff */
[----:B------:R-:W-:Y:S01]  /*e3d0*/  IMAD R14, R3, UR17, R14 ;  /* 0x00000011030e7c24 */ /* 0x000fe2000f8e020e */
[----:B------:R-:W-:-:S03]  /*e3e0*/  LOP3.LUT R3, R7, UR15, RZ, 0xc0, !PT ;  /* 0x0000000f07037c12 */ /* 0x000fc6000f8ec0ff */
[----:B------:R-:W-:Y:S01]  /*e3f0*/  IMAD R2, R5, UR4, R12 ;  /* 0x0000000405027c24 */ /* 0x000fe2000f8e020c */
[----:B------:R-:W-:-:S03]  /*e400*/  ULDC UR4, c[0x0][0x8a8] ;  /* 0x00022a0000047ab9 */ /* 0x000fc60000000800 */
[----:B------:R-:W-:Y:S01]  /*e410*/  IMAD R3, R2, UR4, R3 ;  /* 0x0000000402037c24 */ /* 0x000fe2000f8e0203 */
[----:B--2---:R-:W-:Y:S02]  /*e420*/  ISETP.NE.AND P0, PT, R4, 0x1, PT ;  /* 0x000000010400780c */ /* 0x004fe40003f05270 */
[----:B------:R-:W-:-:S04]  /*e430*/  MOV R4, 0x1 ;  /* 0x0000000100047802 */ /* 0x000fc80000000f00 */
[----:B------:R-:W-:Y:S01]  /*e440*/  PRMT R2, R4, 0x7610, R2 ;  /* 0x0000761004027816 */ /* 0x000fe20000000002 */
[----:B------:R-:W-:-:S06]  /*e450*/  IMAD.MOV.U32 R4, RZ, RZ, R6 ;  /* 0x000000ffff047224 */ /* 0x000fcc00078e0006 */
[----:B------:R-:W-:-:S04]  /*e460*/  @P0 IMAD R17, R13, R15, R10 ;  /* 0x0000000f0d110224 */ /* 0x000fc800078e020a */
[----:B------:R-:W-:-:S05]  /*e470*/  IMAD R12, R14, UR5, R17 ;  /* 0x000000050e0c7c24 */ /* 0x000fca000f8e0211 */
[----:B------:R-:W-:Y:S02]  /*e480*/  SEL R5, R3, R12, !P0 ;  /* 0x0000000c03057207 */ /* 0x000fe40004000000 */
[----:B------:R-:W-:-:S07]  /*e490*/  SEL R12, R12, R3, !P0 ;  /* 0x000000030c0c7207 */ /* 0x000fce0004000000 */
.L_x_226:
[----:B------:R-:W-:Y:S05]  /*e4a0*/  BSYNC B1 ;  /* 0x0000000000017941 */ /* 0x000fea0003800000 */
.L_x_225:
[----:B------:R-:W-:-:S13]  /*e4b0*/  LOP3.LUT P0, RZ, R2, 0xff, RZ, 0xc0, !PT ;  /* 0x000000ff02ff7812 */ /* 0x000fda000780c0ff */
[----:B------:R-:W-:Y:S05]  /*e4c0*/  @P0 BRA `(.L_x_229) ;  /* 0xfffffff400100947 */ /* 0x000fea000383ffff */
[----:B------:R-:W-:Y:S05]  /*e4d0*/  BSYNC B0 ;  /* 0x0000000000007941 */ /* 0x000fea0003800000 */
.L_x_218:
[----:B------:R-:W-:-:S03]  /*e4e0*/  UMOV UR4, 0xffffffff ;  /* 0xffffffff00047882 */ /* 0x000fc60000000000 */
[----:B------:R-:W-:Y:S05]  /*e4f0*/  BRA.DIV UR4, `(.L_x_230) ;  /* 0x0000000e04687947 */ /* 0x000fea000b800000 */
[----:B------:R-:W-:-:S13]  /*e500*/  ELECT P0, URZ, PT ;  /* 0x00000000003f782f */ /* 0x000fda0003800000 */
.L_x_267:
[----:B------:R-:W-:Y:S04]  /*e510*/  BSSY B0, `(.L_x_231) ;  /* 0x0000050000007945 */ /* 0x000fe80003800000 */
[----:B------:R-:W-:Y:S05]  /*e520*/  @!P0 BRA `(.L_x_232) ;  /* 0x0000000400388947 */ /* 0x000fea0003800000 */
[----:B------:R-:W-:-:S04]  /*e530*/  ULOP3.LUT UR4, UR46, 0x2, URZ, 0xfc, !UPT ;  /* 0x000000022e047892 */ /* 0x000fc8000f8efc3f */
[----:B------:R-:W-:-:S06]  /*e540*/  UISETP.NE.AND UP0, UPT, UR4, 0x3, UPT ;  /* 0x000000030400788c */ /* 0x000fcc000bf05270 */
[----:B------:R-:W-:-:S13]  /*e550*/  PLOP3.LUT P0, PT, PT, PT, UP0, 0x80, 0x0 ;  /* 0x000000000000781c */ /* 0x000fda0003f0f008 */
[----:B------:R-:W-:Y:S05]  /*e560*/  @!P0 BRA `(.L_x_233) ;  /* 0x0000000000048947 */ /* 0x000fea0003800000 */
[----:B------:R-:W-:Y:S01]  /*e570*/  BPT.TRAP 0x1 ;  /* 0x000000040000795c */ /* 0x000fe20000300000 */
.L_x_233:
[----:B------:R-:W1:Y:S01]  /*e580*/  S2R R3, SR_CgaCtaId ;  /* 0x0000000000037919 */ /* 0x000e620000008800 */
[----:B------:R-:W-:Y:S02]  /*e590*/  MOV R0, 0x400 ;  /* 0x0000040000007802 */ /* 0x000fe40000000f00 */
[----:B------:R-:W-:Y:S02]  /*e5a0*/  SHF.L.U32 R2, R9, 0x1f, RZ ;  /* 0x0000001f09027819 */ /* 0x000fe400000006ff */
[----:B-1----:R-:W-:-:S04]  /*e5b0*/  LEA R3, R3, R0, 0x18 ;  /* 0x0000000003037211 */ /* 0x002fc800078ec0ff */
[----:B------:R-:W-:-:S04]  /*e5c0*/  IADD3 R3, R3, 0x40, RZ ;  /* 0x0000004003037810 */ /* 0x000fc80007ffe0ff */
[C---:B------:R-:W-:Y:S01]  /*e5d0*/  LEA R5, R8.reuse, R3, 0x3 ;  /* 0x0000000308057211 */ /* 0x040fe200078e18ff */
[----:B------:R-:W-:-:S03]  /*e5e0*/  VIADD R8, R8, 0x1 ;  /* 0x0000000108087836 */ /* 0x000fc60000000000 */
[----:B------:R-:W1:Y:S02]  /*e5f0*/  SYNCS.PHASECHK.TRANS64.TRYWAIT P0, [R5+URZ], R2 ;  /* 0x00000002050075a7 */ /* 0x000e64000800017f */
[----:B------:R-:W-:-:S04]  /*e600*/  ISETP.NE.AND P1, PT, R8, 0x8, PT ;  /* 0x000000080800780c */ /* 0x000fc80003f25270 */
[----:B------:R-:W-:Y:S02]  /*e610*/  SEL R0, RZ, 0x1, P1 ;  /* 0x00000001ff007807 */ /* 0x000fe40000800000 */
[----:B------:R-:W-:Y:S02]  /*e620*/  SEL R8, R8, RZ, P1 ;  /* 0x000000ff08087207 */ /* 0x000fe40000800000 */
[----:B------:R-:W-:Y:S02]  /*e630*/  LOP3.LUT R9, R9, R0, RZ, 0x3c, !PT ;  /* 0x0000000009097212 */ /* 0x000fe400078e3cff */
[----:B------:R-:W-:Y:S02]  /*e640*/  LEA R7, R8, R3, 0x3 ;  /* 0x0000000308077211 */ /* 0x000fe400078e18ff */
[----:B------:R-:W-:Y:S01]  /*e650*/  SHF.L.U32 R4, R9, 0x1f, RZ ;  /* 0x0000001f09047819 */ /* 0x000fe200000006ff */
[----:B-1----:R-:W-:Y:S06]  /*e660*/  @!P0 BRA `(.L_x_234) ;  /* 0x0000000c00308947 */ /* 0x002fec0003800000 */
.L_x_268:
[----:B------:R-:W2:Y:S01]  /*e670*/  SYNCS.PHASECHK.TRANS64.TRYWAIT P0, [R7+URZ], R4 ;  /* 0x00000004070075a7 */ /* 0x000ea2000800017f */
[----:B------:R-:W-:-:S04]  /*e680*/  IADD3 R0, R8, 0x1, RZ ;  /* 0x0000000108007810 */ /* 0x000fc80007ffe0ff */
[----:B------:R-:W-:-:S04]  /*e690*/  ISETP.NE.AND P1, PT, R0, 0x8, PT ;  /* 0x000000080000780c */ /* 0x000fc80003f25270 */
[----:B-1----:R-:W-:Y:S02]  /*e6a0*/  SEL R2, RZ, 0x1, P1 ;  /* 0x00000001ff027807 */ /* 0x002fe40000800000 */
[----:B------:R-:W-:Y:S02]  /*e6b0*/  SEL R0, R0, RZ, P1 ;  /* 0x000000ff00007207 */ /* 0x000fe40000800000 */
[----:B------:R-:W-:-:S03]  /*e6c0*/  LOP3.LUT R9, R9, R2, RZ, 0x3c, !PT ;  /* 0x0000000209097212 */ /* 0x000fc600078e3cff */
[----:B------:R-:W-:Y:S01]  /*e6d0*/  IMAD R6, R0, 0x8, R3 ;  /* 0x0000000800067824 */ /* 0x000fe200078e0203 */
[----:B------:R-:W-:Y:S01]  /*e6e0*/  SHF.L.U32 R5, R9, 0x1f, RZ ;  /* 0x0000001f09057819 */ /* 0x000fe200000006ff */
[----:B--2---:R-:W-:Y:S06]  /*e6f0*/  @!P0 BRA `(.L_x_235) ;  /* 0x0000000c00208947 */ /* 0x004fec0003800000 */
.L_x_269:
[----:B------:R-:W2:Y:S01]  /*e700*/  SYNCS.PHASECHK.TRANS64.TRYWAIT P0, [R6+URZ], R5 ;  /* 0x00000005060075a7 */ /* 0x000ea2000800017f */
[----:B------:R-:W-:-:S04]  /*e710*/  IADD3 R0, R0, 0x1, RZ ;  /* 0x0000000100007810 */ /* 0x000fc80007ffe0ff */
[----:B------:R-:W-:-:S04]  /*e720*/  ISETP.NE.AND P1, PT, R0, 0x8, PT ;  /* 0x000000080000780c */ /* 0x000fc80003f25270 */
[----:B------:R-:W-:Y:S02]  /*e730*/  SEL R2, RZ, 0x1, P1 ;  /* 0x00000001ff027807 */ /* 0x000fe40000800000 */
[----:B------:R-:W-:Y:S02]  /*e740*/  SEL R0, R0, RZ, P1 ;  /* 0x000000ff00007207 */ /* 0x000fe40000800000 */
[----:B------:R-:W-:Y:S02]  /*e750*/  LOP3.LUT R9, R9, R2, RZ, 0x3c, !PT ;  /* 0x0000000209097212 */ /* 0x000fe400078e3cff */
[----:B-1----:R-:W-:Y:S02]  /*e760*/  LEA R7, R0, R3, 0x3 ;  /* 0x0000000300077211 */ /* 0x002fe400078e18ff */
[----:B------:R-:W-:Y:S01]  /*e770*/  SHF.L.U32 R4, R9, 0x1f, RZ ;  /* 0x0000001f09047819 */ /* 0x000fe200000006ff */
[----:B--2---:R-:W-:Y:S06]  /*e780*/  @!P0 BRA `(.L_x_236) ;  /* 0x0000000c00108947 */ /* 0x004fec0003800000 */
.L_x_270:
[----:B------:R-:W2:Y:S01]  /*e790*/  SYNCS.PHASECHK.TRANS64.TRYWAIT P0, [R7+URZ], R4 ;  /* 0x00000004070075a7 */ /* 0x000ea2000800017f */
[----:B------:R-:W-:-:S05]  /*e7a0*/  VIADD R0, R0, 0x1 ;  /* 0x0000000100007836 */ /* 0x000fca0000000000 */
[----:B------:R-:W-:-:S04]  /*e7b0*/  ISETP.NE.AND P1, PT, R0, 0x8, PT ;  /* 0x000000080000780c */ /* 0x000fc80003f25270 */
[----:B------:R-:W-:Y:S02]  /*e7c0*/  SEL R2, RZ, 0x1, P1 ;  /* 0x00000001ff027807 */ /* 0x000fe40000800000 */
[----:B------:R-:W-:Y:S02]  /*e7d0*/  SEL R0, R0, RZ, P1 ;  /* 0x000000ff00007207 */ /* 0x000fe40000800000 */
[----:B------:R-:W-:Y:S02]  /*e7e0*/  LOP3.LUT R9, R9, R2, RZ, 0x3c, !PT ;  /* 0x0000000209097212 */ /* 0x000fe400078e3cff */
[----:B-1----:R-:W-:Y:S02]  /*e7f0*/  LEA R6, R0, R3, 0x3 ;  /* 0x0000000300067211 */ /* 0x002fe400078e18ff */
[----:B------:R-:W-:Y:S01]  /*e800*/  SHF.L.U32 R5, R9, 0x1f, RZ ;  /* 0x0000001f09057819 */ /* 0x000fe200000006ff */
[----:B--2---:R-:W-:Y:S06]  /*e810*/  @!P0 BRA `(.L_x_237) ;  /* 0x0000000c00008947 */ /* 0x004fec0003800000 */
.L_x_271:
[----:B------:R-:W2:Y:S01]  /*e820*/  SYNCS.PHASECHK.TRANS64.TRYWAIT P0, [R6+URZ], R5 ;  /* 0x00000005060075a7 */ /* 0x000ea2000800017f */
[----:B------:R-:W-:-:S04]  /*e830*/  IADD3 R0, R0, 0x1, RZ ;  /* 0x0000000100007810 */ /* 0x000fc80007ffe0ff */
[----:B------:R-:W-:-:S04]  /*e840*/  ISETP.NE.AND P1, PT, R0, 0x8, PT ;  /* 0x000000080000780c */ /* 0x000fc80003f25270 */
[----:B------:R-:W-:Y:S02]  /*e850*/  SEL R2, RZ, 0x1, P1 ;  /* 0x00000001ff027807 */ /* 0x000fe40000800000 */
[----:B------:R-:W-:Y:S02]  /*e860*/  SEL R0, R0, RZ, P1 ;  /* 0x000000ff00007207 */ /* 0x000fe40000800000 */
[----:B------:R-:W-:-:S03]  /*e870*/  LOP3.LUT R9, R9, R2, RZ, 0x3c, !PT ;  /* 0x0000000209097212 */ /* 0x000fc600078e3cff */
[----:B-1----:R-:W-:Y:S01]  /*e880*/  IMAD R7, R0, 0x8, R3 ;  /* 0x0000000800077824 */ /* 0x002fe200078e0203 */
[----:B------:R-:W-:Y:S01]  /*e890*/  SHF.L.U32 R4, R9, 0x1f, RZ ;  /* 0x0000001f09047819 */ /* 0x000fe200000006ff */
[----:B--2---:R-:W-:Y:S06]  /*e8a0*/  @!P0 BRA `(.L_x_238) ;  /* 0x0000000800f08947 */ /* 0x004fec0003800000 */
.L_x_272:
        /* <DEDUP_REMOVED lines=9> */
.L_x_273:
[----:B------:R-:W2:Y:S01]  /*e940*/  SYNCS.PHASECHK.TRANS64.TRYWAIT P0, [R6+URZ], R5 ;  /* 0x00000005060075a7 */ /* 0x000ea2000800017f */
[----:B------:R-:W-:-:S05]  /*e950*/  VIADD R0, R0, 0x1 ;  /* 0x0000000100007836 */ /* 0x000fca0000000000 */
[----:B------:R-:W-:-:S04]  /*e960*/  ISETP.NE.AND P1, PT, R0, 0x8, PT ;  /* 0x000000080000780c */ /* 0x000fc80003f25270 */
[----:B------:R-:W-:Y:S02]  /*e970*/  SEL R2, RZ, 0x1, P1 ;  /* 0x00000001ff027807 */ /* 0x000fe40000800000 */
[----:B------:R-:W-:Y:S02]  /*e980*/  SEL R0, R0, RZ, P1 ;  /* 0x000000ff00007207 */ /* 0x000fe40000800000 */
[----:B------:R-:W-:Y:S01]  /*e990*/  LOP3.LUT R2, R9, R2, RZ, 0x3c, !PT ;  /* 0x0000000209027212 */ /* 0x000fe200078e3cff */
[----:B--2---:R-:W-:Y:S06]  /*e9a0*/  @!P0 BRA `(.L_x_240) ;  /* 0x0000000800d88947 */ /* 0x004fec0003800000 */
.L_x_274:
[----:B------:R-:W-:Y:S02]  /*e9b0*/  LEA R3, R0, R3, 0x3 ;  /* 0x0000000300037211 */ /* 0x000fe400078e18ff */
[----:B------:R-:W-:-:S07]  /*e9c0*/  SHF.L.U32 R0, R2, 0x1f, RZ ;  /* 0x0000001f02007819 */ /* 0x000fce00000006ff */
.L_x_241:
[----:B---3--:R3:W4:Y:S02]  /*e9d0*/  SYNCS.PHASECHK.TRANS64.TRYWAIT P0, [R3+URZ], R0 ;  /* 0x00000000030075a7 */ /* 0x008724000800017f */
[----:B----4-:R-:W-:Y:S05]  /*e9e0*/  @!P0 NANOSLEEP.SYNCS 0x989680 ;  /* 0x009896800000895d */ /* 0x010fea0003900000 */
[----:B------:R-:W4:Y:S02]  /*e9f0*/  @!P0 SYNCS.PHASECHK.TRANS64 P0, [R3+URZ], R0 ;  /* 0x00000000030085a7 */ /* 0x000f24000800007f */
[----:B----4-:R-:W-:Y:S05]  /*ea00*/  @!P0 BRA `(.L_x_241) ;  /* 0xfffffffc00f08947 */ /* 0x010fea000383ffff */
.L_x_232:
[----:B------:R-:W-:Y:S05]  /*ea10*/  BSYNC B0 ;  /* 0x0000000000007941 */ /* 0x000fea0003800000 */
.L_x_231:
[----:B------:R-:W-:Y:S05]  /*ea20*/  EXIT ;  /* 0x000000000000794d */ /* 0x000fea0003800000 */
.L_x_24:
[----:B---3--:R-:W-:-:S04]  /*ea30*/  MOV R3, UR4 ;  /* 0x0000000400037c02 */ /* 0x008fc80008000f00 */
[----:B------:R3:W4:Y:S03]  /*ea40*/  SYNCS.PHASECHK.TRANS64.TRYWAIT P0, [R3+URZ], R0 ;  /* 0x00000000030075a7 */ /* 0x000726000800017f */
[----:B----4-:R-:W-:Y:S05]  /*ea50*/  @!P0 NANOSLEEP.SYNCS 0x989680 ;  /* 0x009896800000895d */ /* 0x010fea0003900000 */
[----:B------:R-:W4:Y:S02]  /*ea60*/  @!P0 SYNCS.PHASECHK.TRANS64 P0, [R3+URZ], R0 ;  /* 0x00000000030085a7 */ /* 0x000f24000800007f */
[----:B----4-:R-:W-:Y:S05]  /*ea70*/  @!P0 BRA `(.L_x_24) ;  /* 0xfffffffc00ec8947 */ /* 0x010fea000383ffff */
[----:B------:R-:W-:Y:S05]  /*ea80*/  BRA `(.L_x_23) ;  /* 0xffffff3800507947 */ /* 0x000fea000383ffff */
.L_x_30:
[----:B---3--:R-:W-:-:S04]  /*ea90*/  IMAD.U32 R5, RZ, RZ, UR6 ;  /* 0x00000006ff057e24 */ /* 0x008fc8000f8e00ff */
[----:B------:R3:W4:Y:S03]  /*eaa0*/  SYNCS.PHASECHK.TRANS64.TRYWAIT P0, [R5+URZ], R3 ;  /* 0x00000003050075a7 */ /* 0x000726000800017f */
[----:B----4-:R-:W-:Y:S05]  /*eab0*/  @!P0 NANOSLEEP.SYNCS 0x989680 ;  /* 0x009896800000895d */ /* 0x010fea0003900000 */
[----:B------:R-:W4:Y:S02]  /*eac0*/  @!P0 SYNCS.PHASECHK.TRANS64 P0, [R5+URZ], R3 ;  /* 0x00000003050085a7 */ /* 0x000f24000800007f */
[----:B----4-:R-:W-:Y:S05]  /*ead0*/  @!P0 BRA `(.L_x_30) ;  /* 0xfffffffc00ec8947 */ /* 0x010fea000383ffff */
[----:B------:R-:W-:Y:S05]  /*eae0*/  BRA `(.L_x_29) ;  /* 0xffffff4c00207947 */ /* 0x000fea000383ffff */
.L_x_55:
[----:B-1----:R1:W3:Y:S02]  /*eaf0*/  SYNCS.PHASECHK.TRANS64.TRYWAIT P3, [R14+URZ+0x80], R3 ;  /* 0x000080030e0075a7 */ /* 0x0022e4000806017f */
[----:B---3--:R-:W-:Y:S05]  /*eb00*/  @!P3 NANOSLEEP.SYNCS 0x989680 ;  /* 0x009896800000b95d */ /* 0x008fea0003900000 */
[----:B------:R-:W3:Y:S02]  /*eb10*/  @!P3 SYNCS.PHASECHK.TRANS64 P3, [R14+URZ+0x80], R3 ;  /* 0x000080030e00b5a7 */ /* 0x000ee4000806007f */
[----:B---3--:R-:W-:Y:S05]  /*eb20*/  @!P3 BRA `(.L_x_55) ;  /* 0xfffffffc00f0b947 */ /* 0x008fea000383ffff */
[----:B------:R-:W-:Y:S05]  /*eb30*/  BRA `(.L_x_242) ;  /* 0xffffff7400507947 */ /* 0x000fea000383ffff */
.L_x_66:
[----:B-1----:R1:W4:Y:S02]  /*eb40*/  SYNCS.PHASECHK.TRANS64.TRYWAIT P4, [R15+URZ+0x80], R10 ;  /* 0x0000800a0f0075a7 */ /* 0x002324000808017f */
[----:B----4-:R-:W-:Y:S05]  /*eb50*/  @!P4 NANOSLEEP.SYNCS 0x989680 ;  /* 0x009896800000c95d */ /* 0x010fea0003900000 */
[----:B------:R-:W4:Y:S02]  /*eb60*/  @!P4 SYNCS.PHASECHK.TRANS64 P4, [R15+URZ+0x80], R10 ;  /* 0x0000800a0f00c5a7 */ /* 0x000f24000808007f */
[----:B----4-:R-:W-:Y:S05]  /*eb70*/  @!P4 BRA `(.L_x_66) ;  /* 0xfffffffc00f0c947 */ /* 0x010fea000383ffff */
[----:B------:R-:W-:Y:S05]  /*eb80*/  BRA `(.L_x_243) ;  /* 0xffffff80000c7947 */ /* 0x000fea000383ffff */
.L_x_77:
[----:B-1----:R1:W4:Y:S02]  /*eb90*/  SYNCS.PHASECHK.TRANS64.TRYWAIT P4, [R14+URZ+0x80], R11 ;  /* 0x0000800b0e0075a7 */ /* 0x002324000808017f */
[----:B----4-:R-:W-:Y:S05]  /*eba0*/  @!P4 NANOSLEEP.SYNCS 0x989680 ;  /* 0x009896800000c95d */ /* 0x010fea0003900000 */
[----:B------:R-:W4:Y:S02]  /*ebb0*/  @!P4 SYNCS.PHASECHK.TRANS64 P4, [R14+URZ+0x80], R11 ;  /* 0x0000800b0e00c5a7 */ /* 0x000f24000808007f */
[----:B----4-:R-:W-:Y:S05]  /*ebc0*/  @!P4 BRA `(.L_x_77) ;  /* 0xfffffffc00f0c947 */ /* 0x010fea000383ffff */
[----:B------:R-:W-:Y:S05]  /*ebd0*/  BRA `(.L_x_244) ;  /* 0xffffff8800547947 */ /* 0x000fea000383ffff */
.L_x_88:
[----:B----4-:R4:W1:Y:S02]  /*ebe0*/  SYNCS.PHASECHK.TRANS64.TRYWAIT P4, [R12+URZ+0x80], R13 ;  /* 0x0000800d0c0075a7 */ /* 0x010864000808017f */
[----:B-1----:R-:W-:Y:S05]  /*ebf0*/  @!P4 NANOSLEEP.SYNCS 0x989680 ;  /* 0x009896800000c95d */ /* 0x002fea0003900000 */
[----:B------:R-:W1:Y:S02]  /*ec00*/  @!P4 SYNCS.PHASECHK.TRANS64 P4, [R12+URZ+0x80], R13 ;  /* 0x0000800d0c00c5a7 */ /* 0x000e64000808007f */
[----:B-1----:R-:W-:Y:S05]  /*ec10*/  @!P4 BRA `(.L_x_88) ;  /* 0xfffffffc00f0c947 */ /* 0x002fea000383ffff */
[----:B------:R-:W-:Y:S05]  /*ec20*/  BRA `(.L_x_245) ;  /* 0xffffff9000947947 */ /* 0x000fea000383ffff */
.L_x_99:
[----:B----4-:R4:W1:Y:S02]  /*ec30*/  SYNCS.PHASECHK.TRANS64.TRYWAIT P4, [R12+URZ+0x80], R13 ;  /* 0x0000800d0c0075a7 */ /* 0x010864000808017f */
[----:B-1----:R-:W-:Y:S05]  /*ec40*/  @!P4 NANOSLEEP.SYNCS 0x989680 ;  /* 0x009896800000c95d */ /* 0x002fea0003900000 */
[----:B------:R-:W1:Y:S02]  /*ec50*/  @!P4 SYNCS.PHASECHK.TRANS64 P4, [R12+URZ+0x80], R13 ;  /* 0x0000800d0c00c5a7 */ /* 0x000e64000808007f */
[----:B-1----:R-:W-:Y:S05]  /*ec60*/  @!P4 BRA `(.L_x_99) ;  /* 0xfffffffc00f0c947 */ /* 0x002fea000383ffff */
[----:B------:R-:W-:Y:S05]  /*ec70*/  BRA `(.L_x_246) ;  /* 0xffffff9800ec7947 */ /* 0x000fea000383ffff */
.L_x_110:
[----:B----4-:R4:W1:Y:S02]  /*ec80*/  SYNCS.PHASECHK.TRANS64.TRYWAIT P4, [R12+URZ+0x80], R13 ;  /* 0x0000800d0c0075a7 */ /* 0x010864000808017f */
[----:B-1----:R-:W-:Y:S05]  /*ec90*/  @!P4 NANOSLEEP.SYNCS 0x989680 ;  /* 0x009896800000c95d */ /* 0x002fea0003900000 */
[----:B------:R-:W1:Y:S02]  /*eca0*/  @!P4 SYNCS.PHASECHK.TRANS64 P4, [R12+URZ+0x80], R13 ;  /* 0x0000800d0c00c5a7 */ /* 0x000e64000808007f */
[----:B-1----:R-:W-:Y:S05]  /*ecb0*/  @!P4 BRA `(.L_x_110) ;  /* 0xfffffffc00f0c947 */ /* 0x002fea000383ffff */
[----:B------:R-:W-:Y:S05]  /*ecc0*/  BRA `(.L_x_247) ;  /* 0xffffffa400447947 */ /* 0x000fea000383ffff */
.L_x_121:
[----:B--2---:R2:W3:Y:S02]  /*ecd0*/  SYNCS.PHASECHK.TRANS64.TRYWAIT P4, [R12+URZ+0x80], R13 ;  /* 0x0000800d0c0075a7 */ /* 0x0044e4000808017f */
[----:B---3--:R-:W-:Y:S05]  /*ece0*/  @!P4 NANOSLEEP.SYNCS 0x989680 ;  /* 0x009896800000c95d */ /* 0x008fea0003900000 */
[----:B------:R-:W3:Y:S02]  /*ecf0*/  @!P4 SYNCS.PHASECHK.TRANS64 P4, [R12+URZ+0x80], R13 ;  /* 0x0000800d0c00c5a7 */ /* 0x000ee4000808007f */
[----:B---3--:R-:W-:Y:S05]  /*ed00*/  @!P4 BRA `(.L_x_121) ;  /* 0xfffffffc00f0c947 */ /* 0x008fea000383ffff */
[----:B------:R-:W-:Y:S05]  /*ed10*/  BRA `(.L_x_248) ;  /* 0xffffffac00d07947 */ /* 0x000fea000383ffff */
.L_x_132:
[----:B--2---:R2:W3:Y:S02]  /*ed20*/  SYNCS.PHASECHK.TRANS64.TRYWAIT P1, [R13+URZ+0x80], R12 ;  /* 0x0000800c0d0075a7 */ /* 0x0044e4000802017f */
[----:B---3--:R-:W-:Y:S05]  /*ed30*/  @!P1 NANOSLEEP.SYNCS 0x989680 ;  /* 0x009896800000995d */ /* 0x008fea0003900000 */
[----:B------:R-:W3:Y:S02]  /*ed40*/  @!P1 SYNCS.PHASECHK.TRANS64 P1, [R13+URZ+0x80], R12 ;  /* 0x0000800c0d0095a7 */ /* 0x000ee4000802007f */
[----:B---3--:R-:W-:Y:S05]  /*ed50*/  @!P1 BRA `(.L_x_132) ;  /* 0xfffffffc00f09947 */ /* 0x008fea000383ffff */
[----:B------:R-:W-:Y:S05]  /*ed60*/  BRA `(.L_x_249) ;  /* 0xffffffb800687947 */ /* 0x000fea000383ffff */
.L_x_148:
[----:B-1----:R-:W-:-:S04]  /*ed70*/  MOV R7, UR4 ;  /* 0x0000000400077c02 */ /* 0x002fc80008000f00 */
[----:B------:R1:W2:Y:S03]  /*ed80*/  SYNCS.PHASECHK.TRANS64.TRYWAIT P0, [R7+URZ+0xc8], R0 ;  /* 0x0000c800070075a7 */ /* 0x0002a6000800017f */
[----:B--2---:R-:W-:Y:S05]  /*ed90*/  @!P0 NANOSLEEP.SYNCS 0x989680 ;  /* 0x009896800000895d */ /* 0x004fea0003900000 */
[----:B------:R-:W2:Y:S02]  /*eda0*/  @!P0 SYNCS.PHASECHK.TRANS64 P0, [R7+URZ+0xc8], R0 ;  /* 0x0000c800070085a7 */ /* 0x000ea4000800007f */
[----:B--2---:R-:W-:Y:S05]  /*edb0*/  @!P0 BRA `(.L_x_148) ;  /* 0xfffffffc00ec8947 */ /* 0x004fea000383ffff */
[----:B------:R-:W-:Y:S05]  /*edc0*/  BRA `(.L_x_147) ;  /* 0xffffffd000487947 */ /* 0x000fea000383ffff */
.L_x_157:
[----:B-1----:R-:W-:-:S04]  /*edd0*/  MOV R3, UR13 ;  /* 0x0000000d00037c02 */ /* 0x002fc80008000f00 */
[----:B------:R1:W2:Y:S03]  /*ede0*/  SYNCS.PHASECHK.TRANS64.TRYWAIT P2, [R3+URZ+0xa0], R2 ;  /* 0x0000a002030075a7 */ /* 0x0002a6000804017f */
[----:B--2---:R-:W-:Y:S05]  /*edf0*/  @!P2 NANOSLEEP.SYNCS 0x989680 ;  /* 0x009896800000a95d */ /* 0x004fea0003900000 */
[----:B------:R-:W2:Y:S02]  /*ee00*/  @!P2 SYNCS.PHASECHK.TRANS64 P2, [R3+URZ+0xa0], R2 ;  /* 0x0000a0020300a5a7 */ /* 0x000ea4000804007f */
[----:B--2---:R-:W-:Y:S05]  /*ee10*/  @!P2 BRA `(.L_x_157) ;  /* 0xfffffffc00eca947 */ /* 0x004fea000383ffff */
[----:B------:R-:W-:Y:S05]  /*ee20*/  BRA `(.L_x_250) ;  /* 0xffffffd400307947 */ /* 0x000fea000383ffff */
.L_x_163:
[----:B-12---:R-:W-:-:S04]  /*ee30*/  IMAD.U32 R3, RZ, RZ, UR13 ;  /* 0x0000000dff037e24 */ /* 0x006fc8000f8e00ff */
[----:B------:R1:W2:Y:S03]  /*ee40*/  SYNCS.PHASECHK.TRANS64.TRYWAIT P2, [R3+URZ+0xa8], R2 ;  /* 0x0000a802030075a7 */ /* 0x0002a6000804017f */
[----:B--2---:R-:W-:Y:S05]  /*ee50*/  @!P2 NANOSLEEP.SYNCS 0x989680 ;  /* 0x009896800000a95d */ /* 0x004fea0003900000 */
[----:B------:R-:W2:Y:S02]  /*ee60*/  @!P2 SYNCS.PHASECHK.TRANS64 P2, [R3+URZ+0xa8], R2 ;  /* 0x0000a8020300a5a7 */ /* 0x000ea4000804007f */
[----:B--2---:R-:W-:Y:S05]  /*ee70*/  @!P2 BRA `(.L_x_163) ;  /* 0xfffffffc00eca947 */ /* 0x004fea000383ffff */
[----:B------:R-:W-:Y:S05]  /*ee80*/  BRA `(.L_x_251) ;  /* 0xffffffd400787947 */ /* 0x000fea000383ffff */
.L_x_169:
[----:B-123--:R-:W-:-:S04]  /*ee90*/  MOV R3, UR13 ;  /* 0x0000000d00037c02 */ /* 0x00efc80008000f00 */
[----:B------:R1:W2:Y:S03]  /*eea0*/  SYNCS.PHASECHK.TRANS64.TRYWAIT P2, [R3+URZ+0xb0], R2 ;  /* 0x0000b002030075a7 */ /* 0x0002a6000804017f */
[----:B--2---:R-:W-:Y:S05]  /*eeb0*/  @!P2 NANOSLEEP.SYNCS 0x989680 ;  /* 0x009896800000a95d */ /* 0x004fea0003900000 */
[----:B------:R-:W2:Y:S02]  /*eec0*/  @!P2 SYNCS.PHASECHK.TRANS64 P2, [R3+URZ+0xb0], R2 ;  /* 0x0000b0020300a5a7 */ /* 0x000ea4000804007f */
[----:B--2---:R-:W-:Y:S05]  /*eed0*/  @!P2 BRA `(.L_x_169) ;  /* 0xfffffffc00eca947 */ /* 0x004fea000383ffff */
[----:B------:R-:W-:Y:S05]  /*eee0*/  BRA `(.L_x_252) ;  /* 0xffffffd400c87947 */ /* 0x000fea000383ffff */
.L_x_175:
[----:B-1234-:R-:W-:-:S04]  /*eef0*/  MOV R3, UR13 ;  /* 0x0000000d00037c02 */ /* 0x01efc80008000f00 */
[----:B------:R1:W2:Y:S03]  /*ef00*/  SYNCS.PHASECHK.TRANS64.TRYWAIT P2, [R3+URZ+0xb8], R2 ;  /* 0x0000b802030075a7 */ /* 0x0002a6000804017f */
[----:B--2---:R-:W-:Y:S05]  /*ef10*/  @!P2 NANOSLEEP.SYNCS 0x989680 ;  /* 0x009896800000a95d */ /* 0x004fea0003900000 */
[----:B------:R-:W2:Y:S02]  /*ef20*/  @!P2 SYNCS.PHASECHK.TRANS64 P2, [R3+URZ+0xb8], R2 ;  /* 0x0000b8020300a5a7 */ /* 0x000ea4000804007f */
[----:B--2---:R-:W-:Y:S05]  /*ef30*/  @!P2 BRA `(.L_x_175) ;  /* 0xfffffffc00eca947 */ /* 0x004fea000383ffff */
[----:B------:R-:W-:Y:S05]  /*ef40*/  BRA `(.L_x_253) ;  /* 0xffffffd800187947 */ /* 0x000fea000383ffff */
.L_x_181:
[----:B-1234-:R-:W-:-:S04]  /*ef50*/  IMAD.U32 R3, RZ, RZ, UR13 ;  /* 0x0000000dff037e24 */ /* 0x01efc8000f8e00ff */
[----:B------:R1:W2:Y:S03]  /*ef60*/  SYNCS.PHASECHK.TRANS64.TRYWAIT P2, [R3+URZ+0xa0], R2 ;  /* 0x0000a002030075a7 */ /* 0x0002a6000804017f */
[----:B--2---:R-:W-:Y:S05]  /*ef70*/  @!P2 NANOSLEEP.SYNCS 0x989680 ;  /* 0x009896800000a95d */ /* 0x004fea0003900000 */
[----:B------:R-:W2:Y:S02]  /*ef80*/  @!P2 SYNCS.PHASECHK.TRANS64 P2, [R3+URZ+0xa0], R2 ;  /* 0x0000a0020300a5a7 */ /* 0x000ea4000804007f */
[----:B--2---:R-:W-:Y:S05]  /*ef90*/  @!P2 BRA `(.L_x_181) ;  /* 0xfffffffc00eca947 */ /* 0x004fea000383ffff */
[----:B------:R-:W-:Y:S05]  /*efa0*/  BRA `(.L_x_254) ;  /* 0xffffffd8006c7947 */ /* 0x000fea000383ffff */
.L_x_187:
[----:B-1234-:R-:W-:-:S04]  /*efb0*/  MOV R3, UR13 ;  /* 0x0000000d00037c02 */ /* 0x01efc80008000f00 */
[----:B------:R1:W2:Y:S03]  /*efc0*/  SYNCS.PHASECHK.TRANS64.TRYWAIT P2, [R3+URZ+0xa8], R2 ;  /* 0x0000a802030075a7 */ /* 0x0002a6000804017f */
[----:B--2---:R-:W-:Y:S05]  /*efd0*/  @!P2 NANOSLEEP.SYNCS 0x989680 ;  /* 0x009896800000a95d */ /* 0x004fea0003900000 */
[----:B------:R-:W2:Y:S02]  /*efe0*/  @!P2 SYNCS.PHASECHK.TRANS64 P2, [R3+URZ+0xa8], R2 ;  /* 0x0000a8020300a5a7 */ /* 0x000ea4000804007f */
[----:B--2---:R-:W-:Y:S05]  /*eff0*/  @!P2 BRA `(.L_x_187) ;  /* 0xfffffffc00eca947 */ /* 0x004fea000383ffff */
[----:B------:R-:W-:Y:S05]  /*f000*/  BRA `(.L_x_255) ;  /* 0xffffffd800b07947 */ /* 0x000fea000383ffff */
.L_x_193:
[----:B-1234-:R-:W-:-:S04]  /*f010*/  MOV R3, UR13 ;  /* 0x0000000d00037c02 */ /* 0x01efc80008000f00 */
[----:B------:R1:W2:Y:S03]  /*f020*/  SYNCS.PHASECHK.TRANS64.TRYWAIT P2, [R3+URZ+0xb0], R2 ;  /* 0x0000b002030075a7 */ /* 0x0002a6000804017f */
[----:B--2---:R-:W-:Y:S05]  /*f030*/  @!P2 NANOSLEEP.SYNCS 0x989680 ;  /* 0x009896800000a95d */ /* 0x004fea0003900000 */
[----:B------:R-:W2:Y:S02]  /*f040*/  @!P2 SYNCS.PHASECHK.TRANS64 P2, [R3+URZ+0xb0], R2 ;  /* 0x0000b0020300a5a7 */ /* 0x000ea4000804007f */
[----:B--2---:R-:W-:Y:S05]  /*f050*/  @!P2 BRA `(.L_x_193) ;  /* 0xfffffffc00eca947 */ /* 0x004fea000383ffff */
[----:B------:R-:W-:Y:S05]  /*f060*/  BRA `(.L_x_256) ;  /* 0xffffffd800f47947 */ /* 0x000fea000383ffff */
.L_x_199:
[----:B-1234-:R-:W-:-:S04]  /*f070*/  IMAD.U32 R3, RZ, RZ, UR13 ;  /* 0x0000000dff037e24 */ /* 0x01efc8000f8e00ff */
[----:B------:R1:W2:Y:S03]  /*f080*/  SYNCS.PHASECHK.TRANS64.TRYWAIT P2, [R3+URZ+0xb8], R2 ;  /* 0x0000b802030075a7 */ /* 0x0002a6000804017f */
[----:B--2---:R-:W-:Y:S05]  /*f090*/  @!P2 NANOSLEEP.SYNCS 0x989680 ;  /* 0x009896800000a95d */ /* 0x004fea0003900000 */
[----:B------:R-:W2:Y:S02]  /*f0a0*/  @!P2 SYNCS.PHASECHK.TRANS64 P2, [R3+URZ+0xb8], R2 ;  /* 0x0000b8020300a5a7 */ /* 0x000ea4000804007f */
[----:B--2---:R-:W-:Y:S05]  /*f0b0*/  @!P2 BRA `(.L_x_199) ;  /* 0xfffffffc00eca947 */ /* 0x004fea000383ffff */
[----:B------:R-:W-:Y:S05]  /*f0c0*/  BRA `(.L_x_257) ;  /* 0xffffffdc00387947 */ /* 0x000fea000383ffff */
.L_x_211:
[----:B-1----:R1:W2:Y:S02]  /*f0d0*/  SYNCS.PHASECHK.TRANS64.TRYWAIT P1, [R0+URZ+0xa0], R3 ;  /* 0x0000a003000075a7 */ /* 0x0022a4000802017f */
[----:B--2---:R-:W-:Y:S05]  /*f0e0*/  @!P1 NANOSLEEP.SYNCS 0x989680 ;  /* 0x009896800000995d */ /* 0x004fea0003900000 */
[----:B------:R-:W2:Y:S02]  /*f0f0*/  @!P1 SYNCS.PHASECHK.TRANS64 P1, [R0+URZ+0xa0], R3 ;  /* 0x0000a003000095a7 */ /* 0x000ea4000802007f */
[----:B--2---:R-:W-:Y:S05]  /*f100*/  @!P1 BRA `(.L_x_211) ;  /* 0xfffffffc00f09947 */ /* 0x004fea000383ffff */
[----:B------:R-:W-:Y:S05]  /*f110*/  BRA `(.L_x_258) ;  /* 0xffffffe400487947 */ /* 0x000fea000383ffff */
.L_x_213:
[----:B--2---:R2:W3:Y:S02]  /*f120*/  SYNCS.PHASECHK.TRANS64.TRYWAIT P1, [R0+URZ+0xa8], R3 ;  /* 0x0000a803000075a7 */ /* 0x0044e4000802017f */
[----:B---3--:R-:W-:Y:S05]  /*f130*/  @!P1 NANOSLEEP.SYNCS 0x989680 ;  /* 0x009896800000995d */ /* 0x008fea0003900000 */
[----:B------:R-:W3:Y:S02]  /*f140*/  @!P1 SYNCS.PHASECHK.TRANS64 P1, [R0+URZ+0xa8], R3 ;  /* 0x0000a803000095a7 */ /* 0x000ee4000802007f */
[----:B---3--:R-:W-:Y:S05]  /*f150*/  @!P1 BRA `(.L_x_213) ;  /* 0xfffffffc00f09947 */ /* 0x008fea000383ffff */
[----:B------:R-:W-:Y:S05]  /*f160*/  BRA `(.L_x_259) ;  /* 0xffffffe400447947 */ /* 0x000fea000383ffff */
.L_x_215:
[----:B---3--:R3:W4:Y:S02]  /*f170*/  SYNCS.PHASECHK.TRANS64.TRYWAIT P1, [R0+URZ+0xb0], R3 ;  /* 0x0000b003000075a7 */ /* 0x008724000802017f */
[----:B----4-:R-:W-:Y:S05]  /*f180*/  @!P1 NANOSLEEP.SYNCS 0x989680 ;  /* 0x009896800000995d */ /* 0x010fea0003900000 */
[----:B------:R-:W4:Y:S02]  /*f190*/  @!P1 SYNCS.PHASECHK.TRANS64 P1, [R0+URZ+0xb0], R3 ;  /* 0x0000b003000095a7 */ /* 0x000f24000802007f */
[----:B----4-:R-:W-:Y:S05]  /*f1a0*/  @!P1 BRA `(.L_x_215) ;  /* 0xfffffffc00f09947 */ /* 0x010fea000383ffff */
[----:B------:R-:W-:Y:S05]  /*f1b0*/  BRA `(.L_x_260) ;  /* 0xffffffe400407947 */ /* 0x000fea000383ffff */
.L_x_219:
[----:B------:R-:W-:Y:S01]  /*f1c0*/  BSSY B1, `(.L_x_261) ;  /* 0x0000006000017945 */ /* 0x000fe20003800000 */
[----:B------:R-:W-:-:S07]  /*f1d0*/  MOV R15, 0xffffffff ;  /* 0xffffffff000f7802 */ /* 0x000fce0000000f00 */
[----:B------:R-:W-:Y:S05]  /*f1e0*/  WARPSYNC.COLLECTIVE R15, `(.L_x_262) ;  /* 0x000000000f0c7348 */ /* 0x000fea0003c00000 */
[----:B------:R-:W-:Y:S02]  /*f1f0*/  ELECT P6, UR62, PT ;  /* 0x00000000003e782f */ /* 0x000fe400038c0000 */
[----:B------:R-:W-:Y:S01]  /*f200*/  MOV R14, UR62 ;  /* 0x0000003e000e7c02 */ /* 0x000fe20008000f00 */
[----:B------:R-:W-:Y:S10]  /*f210*/  ENDCOLLECTIVE ;  /* 0x000000000000791b */ /* 0x000ff40003800000 */
.L_x_262:
[----:B------:R-:W-:Y:S05]  /*f220*/  BSYNC B1 ;  /* 0x0000000000017941 */ /* 0x000fea0003800000 */
.L_x_261:
[----:B------:R-:W-:Y:S01]  /*f230*/  PLOP3.LUT P0, PT, P6, PT, PT, 0x80, 0x0 ;  /* 0x000000000000781c */ /* 0x000fe2000370f070 */
[----:B------:R-:W-:-:S12]  /*f240*/  BRA `(.L_x_263) ;  /* 0xffffffe400bc7947 */ /* 0x000fd8000383ffff */
.L_x_222:
[----:B-1----:R1:W3:Y:S02]  /*f250*/  SYNCS.PHASECHK.TRANS64.TRYWAIT P0, [R10+URZ+0x40], R5 ;  /* 0x000040050a0075a7 */ /* 0x0022e4000800017f */
[----:B---3--:R-:W-:Y:S05]  /*f260*/  @!P0 NANOSLEEP.SYNCS 0x989680 ;  /* 0x009896800000895d */ /* 0x008fea0003900000 */
[----:B------:R-:W3:Y:S02]  /*f270*/  @!P0 SYNCS.PHASECHK.TRANS64 P0, [R10+URZ+0x40], R5 ;  /* 0x000040050a0085a7 */ /* 0x000ee4000800007f */
[----:B---3--:R-:W-:Y:S05]  /*f280*/  @!P0 BRA `(.L_x_222) ;  /* 0xfffffffc00f08947 */ /* 0x008fea000383ffff */
[----:B------:R-:W-:Y:S05]  /*f290*/  BRA `(.L_x_264) ;  /* 0xffffffe400f87947 */ /* 0x000fea000383ffff */
.L_x_230:
[----:B------:R-:W-:Y:S01]  /*f2a0*/  BSSY B0, `(.L_x_265) ;  /* 0x0000006000007945 */ /* 0x000fe20003800000 */
[----:B------:R-:W-:-:S07]  /*f2b0*/  MOV R15, 0xffffffff ;  /* 0xffffffff000f7802 */ /* 0x000fce0000000f00 */
[----:B------:R-:W-:Y:S05]  /*f2c0*/  WARPSYNC.COLLECTIVE R15, `(.L_x_266) ;  /* 0x000000000f0c7348 */ /* 0x000fea0003c00000 */
[----:B------:R-:W-:Y:S02]  /*f2d0*/  ELECT P6, UR62, PT ;  /* 0x00000000003e782f */ /* 0x000fe400038c0000 */
[----:B------:R-:W-:Y:S01]  /*f2e0*/  MOV R14, UR62 ;  /* 0x0000003e000e7c02 */ /* 0x000fe20008000f00 */
[----:B------:R-:W-:Y:S10]  /*f2f0*/  ENDCOLLECTIVE ;  /* 0x000000000000791b */ /* 0x000ff40003800000 */
.L_x_266:
[----:B------:R-:W-:Y:S05]  /*f300*/  BSYNC B0 ;  /* 0x0000000000007941 */ /* 0x000fea0003800000 */
.L_x_265:
[----:B------:R-:W-:Y:S01]  /*f310*/  PLOP3.LUT P0, PT, P6, PT, PT, 0x80, 0x0 ;  /* 0x000000000000781c */ /* 0x000fe2000370f070 */
[----:B------:R-:W-:-:S12]  /*f320*/  BRA `(.L_x_267) ;  /* 0xfffffff000787947 */ /* 0x000fd8000383ffff */
.L_x_234:
[----:B-1----:R1:W2:Y:S02]  /*f330*/  SYNCS.PHASECHK.TRANS64.TRYWAIT P0, [R5+URZ], R2 ;  /* 0x00000002050075a7 */ /* 0x0022a4000800017f */
[----:B--2---:R-:W-:Y:S05]  /*f340*/  @!P0 NANOSLEEP.SYNCS 0x989680 ;  /* 0x009896800000895d */ /* 0x004fea0003900000 */
[----:B------:R-:W2:Y:S02]  /*f350*/  @!P0 SYNCS.PHASECHK.TRANS64 P0, [R5+URZ], R2 ;  /* 0x00000002050085a7 */ /* 0x000ea4000800007f */
[----:B--2---:R-:W-:Y:S05]  /*f360*/  @!P0 BRA `(.L_x_234) ;  /* 0xfffffffc00f08947 */ /* 0x004fea000383ffff */
[----:B------:R-:W-:Y:S05]  /*f370*/  BRA `(.L_x_268) ;  /* 0xfffffff000bc7947 */ /* 0x000fea000383ffff */
.L_x_235:
[----:B-1----:R1:W2:Y:S02]  /*f380*/  SYNCS.PHASECHK.TRANS64.TRYWAIT P0, [R7+URZ], R4 ;  /* 0x00000004070075a7 */ /* 0x0022a4000800017f */
[----:B--2---:R-:W-:Y:S05]  /*f390*/  @!P0 NANOSLEEP.SYNCS 0x989680 ;  /* 0x009896800000895d */ /* 0x004fea0003900000 */
[----:B------:R-:W2:Y:S02]  /*f3a0*/  @!P0 SYNCS.PHASECHK.TRANS64 P0, [R7+URZ], R4 ;  /* 0x00000004070085a7 */ /* 0x000ea4000800007f */
[----:B--2---:R-:W-:Y:S05]  /*f3b0*/  @!P0 BRA `(.L_x_235) ;  /* 0xfffffffc00f08947 */ /* 0x004fea000383ffff */
[----:B------:R-:W-:Y:S05]  /*f3c0*/  BRA `(.L_x_269) ;  /* 0xfffffff000cc7947 */ /* 0x000fea000383ffff */
.L_x_236:
[----:B-1----:R1:W2:Y:S02]  /*f3d0*/  SYNCS.PHASECHK.TRANS64.TRYWAIT P0, [R6+URZ], R5 ;  /* 0x00000005060075a7 */ /* 0x0022a4000800017f */
[----:B--2---:R-:W-:Y:S05]  /*f3e0*/  @!P0 NANOSLEEP.SYNCS 0x989680 ;  /* 0x009896800000895d */ /* 0x004fea0003900000 */
[----:B------:R-:W2:Y:S02]  /*f3f0*/  @!P0 SYNCS.PHASECHK.TRANS64 P0, [R6+URZ], R5 ;  /* 0x00000005060085a7 */ /* 0x000ea4000800007f */
[----:B--2---:R-:W-:Y:S05]  /*f400*/  @!P0 BRA `(.L_x_236) ;  /* 0xfffffffc00f08947 */ /* 0x004fea000383ffff */
[----:B------:R-:W-:Y:S05]  /*f410*/  BRA `(.L_x_270) ;  /* 0xfffffff000dc7947 */ /* 0x000fea000383ffff */
.L_x_237:
[----:B-1----:R1:W2:Y:S02]  /*f420*/  SYNCS.PHASECHK.TRANS64.TRYWAIT P0, [R7+URZ], R4 ;  /* 0x00000004070075a7 */ /* 0x0022a4000800017f */
[----:B--2---:R-:W-:Y:S05]  /*f430*/  @!P0 NANOSLEEP.SYNCS 0x989680 ;  /* 0x009896800000895d */ /* 0x004fea0003900000 */
[----:B------:R-:W2:Y:S02]  /*f440*/  @!P0 SYNCS.PHASECHK.TRANS64 P0, [R7+URZ], R4 ;  /* 0x00000004070085a7 */ /* 0x000ea4000800007f */
[----:B--2---:R-:W-:Y:S05]  /*f450*/  @!P0 BRA `(.L_x_237) ;  /* 0xfffffffc00f08947 */ /* 0x004fea000383ffff */
[----:B------:R-:W-:Y:S05]  /*f460*/  BRA `(.L_x_271) ;  /* 0xfffffff000ec7947 */ /* 0x000fea000383ffff */
.L_x_238:
[----:B-1----:R1:W2:Y:S02]  /*f470*/  SYNCS.PHASECHK.TRANS64.TRYWAIT P0, [R6+URZ], R5 ;  /* 0x00000005060075a7 */ /* 0x0022a4000800017f */
[----:B--2---:R-:W-:Y:S05]  /*f480*/  @!P0 NANOSLEEP.SYNCS 0x989680 ;  /* 0x009896800000895d */ /* 0x004fea0003900000 */
[----:B------:R-:W2:Y:S02]  /*f490*/  @!P0 SYNCS.PHASECHK.TRANS64 P0, [R6+URZ], R5 ;  /* 0x00000005060085a7 */ /* 0x000ea4000800007f */
[----:B--2---:R-:W-:Y:S05]  /*f4a0*/  @!P0 BRA `(.L_x_238) ;  /* 0xfffffffc00f08947 */ /* 0x004fea000383ffff */
[----:B------:R-:W-:Y:S05]  /*f4b0*/  BRA `(.L_x_272) ;  /* 0xfffffff000fc7947 */ /* 0x000fea000383ffff */
.L_x_239:
[----:B-1----:R1:W2:Y:S02]  /*f4c0*/  SYNCS.PHASECHK.TRANS64.TRYWAIT P0, [R7+URZ], R4 ;  /* 0x00000004070075a7 */ /* 0x0022a4000800017f */
[----:B--2---:R-:W-:Y:S05]  /*f4d0*/  @!P0 NANOSLEEP.SYNCS 0x989680 ;  /* 0x009896800000895d */ /* 0x004fea0003900000 */
[----:B------:R-:W2:Y:S02]  /*f4e0*/  @!P0 SYNCS.PHASECHK.TRANS64 P0, [R7+URZ], R4 ;  /* 0x00000004070085a7 */ /* 0x000ea4000800007f */
[----:B--2---:R-:W-:Y:S05]  /*f4f0*/  @!P0 BRA `(.L_x_239) ;  /* 0xfffffffc00f08947 */ /* 0x004fea000383ffff */
[----:B------:R-:W-:Y:S05]  /*f500*/  BRA `(.L_x_273) ;  /* 0xfffffff4000c7947 */ /* 0x000fea000383ffff */
.L_x_240:
[----:B--2---:R2:W3:Y:S02]  /*f510*/  SYNCS.PHASECHK.TRANS64.TRYWAIT P0, [R6+URZ], R5 ;  /* 0x00000005060075a7 */ /* 0x0044e4000800017f */
[----:B---3--:R-:W-:Y:S05]  /*f520*/  @!P0 NANOSLEEP.SYNCS 0x989680 ;  /* 0x009896800000895d */ /* 0x008fea0003900000 */
[----:B------:R-:W3:Y:S02]  /*f530*/  @!P0 SYNCS.PHASECHK.TRANS64 P0, [R6+URZ], R5 ;  /* 0x00000005060085a7 */ /* 0x000ee4000800007f */
[----:B---3--:R-:W-:Y:S05]  /*f540*/  @!P0 BRA `(.L_x_240) ;  /* 0xfffffffc00f08947 */ /* 0x008fea000383ffff */
[----:B------:R-:W-:Y:S05]  /*f550*/  BRA `(.L_x_274) ;  /* 0xfffffff400147947 */ /* 0x000fea000383ffff */
.L_x_275:
[----:B------:R-:W-:-:S00]  /*f560*/  BRA `(.L_x_275) ;  /* 0xfffffffc00fc7947 */ /* 0x000fc0000383ffff */
[----:B------:R-:W-:-:S00]  /*f570*/  NOP ;  /* 0x0000000000007918 */ /* 0x000fc00000000000 */
        /* <DEDUP_REMOVED lines=8> */
.L_x_276:


//--------------------- .nv.global.init           --------------------------
	.section	.nv.global.init,"aw",@progbits
.nv.global.init:
	.type		$str$24,@object
	.size		$str$24,($str$25 - $str$24)
$str$24:
        /*0000*/ 	.byte	0x28, 0x61, 0x64, 0x64, 0x72, 0x65, 0x73, 0x73, 0x20, 0x26, 0x20, 0x6d, 0x61, 0x73, 0x6b, 0x29
        /*0010*/ 	.byte	0x20, 0x3d, 0x3d, 0x20, 0x30, 0x00
	.type		$str$25,@object
	.size		$str$25,(__unnamed_1 - $str$25)
$str$25:
        /*0016*/ 	.byte	0x2f, 0x74, 0x6d, 0x70, 0x2f, 0x63, 0x75, 0x74, 0x6c, 0x61, 0x73, 0x73, 0x5f, 0x73, 0x77, 0x65
        /*0026*/ 	.byte	0x65, 0x70, 0x5f, 0x73, 0x72, 0x63, 0x2f, 0x69, 0x6e, 0x63, 0x6c, 0x75, 0x64, 0x65, 0x2f, 0x63
        /*0036*/ 	.byte	0x75, 0x74, 0x65, 0x2f, 0x70, 0x6f, 0x69, 0x6e, 0x74, 0x65, 0x72, 0x5f, 0x66, 0x6c, 0x61, 0x67
        /*0046*/ 	.byte	0x67, 0x65, 0x64, 0x2e, 0x68, 0x70, 0x70, 0x00
	.type		__unnamed_1,@object
	.size		__unnamed_1,(__unnamed_2 - __unnamed_1)
__unnamed_1:
        /* <DEDUP_REMOVED lines=28> */
        /*020e*/ 	.byte	0x3a, 0x43, 0x3c, 0x34, 0x30, 0x39, 0x36, 0x3e, 0x3e, 0x3e, 0x3e, 0x3e, 0x5d, 0x00
	.type		__unnamed_2,@object
	.size		__unnamed_2,(.L_1 - __unnamed_2)
__unnamed_2:
        /* <DEDUP_REMOVED lines=29> */
.L_1:


//--------------------- .nv.shared._ZN7cutlass13device_kernelINS_4gemm6kernel13GemmUniversalIN4cute5tupleIJiiiiEEENS1_10collective13CollectiveMmaINS1_37MainloopSm90TmaGmmaWarpSpecializedFP8ILi8ENS5_IJNS4_1CILi2EEENSA_ILi1EEESC_EEENS1_35KernelTmaWarpSpecializedCooperativeEEENS5_IJNSA_ILi128EEENSA_ILi256EEENSA_ILi64EEEEEENS_12float_e4m3_tENS5_IJlSC_lEEESK_SL_NS4_8TiledMMAINS4_8MMA_AtomIJNS4_4SM904GMMA31MMA_64x256x32_F32E4M3E4M3_SS_TNILNSP_7ScaleInE1ELSR_1EEEEEENS4_6LayoutISD_NS5_IJSC_NSA_ILi0EEESV_EEEEENS5_IJNS4_10UnderscoreESY_SY_EEEEENS4_13SM90_TMA_LOADENS4_14ComposedLayoutINS4_7SwizzleILi2ELi4ELi3EEENS4_18smem_ptr_flag_bitsILi8EEENSU_INS5_IJNSA_ILi8EEESI_EEENS5_IJSI_SC_EEEEEEEvNS4_8identityENS4_23SM90_TMA_LOAD_MULTICASTES1B_vS1C_EENS_8epilogue10collective18CollectiveEpilogueINS1F_22Sm90TmaWarpSpecializedILi4ELi2ELi16ELb0ELb0EEEJSJ_NS5_IJSG_NSA_ILi32EEEEEESK_SL_SK_SL_NS1F_6fusion15FusionCallbacksIS1J_NS1M_17LinearCombinationISK_fSK_fLNS_15FloatRoundStyleE2EEESJ_S1L_JEEES11_NS12_INS13_ILi1ELi4ELi3EEES16_NSU_INS5_IJS17_S1K_EEENS5_IJS1K_SC_EEEEEEENS4_39AutoVectorizingCopyWithAssumedAlignmentILi128EEENS4_14SM90_TMA_STOREES1W_S1Y_NS4_9Copy_AtomIJNS4_17SM90_U32x4_STSM_NENS_6half_tEEEEvEEEvvEEEEvNT_6ParamsE --------------------------
	.section	.nv.shared._ZN7cutlass13device_kernelINS_4gemm6kernel13GemmUniversalIN4cute5tupleIJiiiiEEENS1_10collective13CollectiveMmaINS1_37MainloopSm90TmaGmmaWarpSpecializedFP8ILi8ENS5_IJNS4_1CILi2EEENSA_ILi1EEESC_EEENS1_35KernelTmaWarpSpecializedCooperativeEEENS5_IJNSA_ILi128EEENSA_ILi256EEENSA_ILi64EEEEEENS_12float_e4m3_tENS5_IJlSC_lEEESK_SL_NS4_8TiledMMAINS4_8MMA_AtomIJNS4_4SM904GMMA31MMA_64x256x32_F32E4M3E4M3_SS_TNILNSP_7ScaleInE1ELSR_1EEEEEENS4_6LayoutISD_NS5_IJSC_NSA_ILi0EEESV_EEEEENS5_IJNS4_10UnderscoreESY_SY_EEEEENS4_13SM90_TMA_LOADENS4_14ComposedLayoutINS4_7SwizzleILi2ELi4ELi3EEENS4_18smem_ptr_flag_bitsILi8EEENSU_INS5_IJNSA_ILi8EEESI_EEENS5_IJSI_SC_EEEEEEEvNS4_8identityENS4_23SM90_TMA_LOAD_MULTICASTES1B_vS1C_EENS_8epilogue10collective18CollectiveEpilogueINS1F_22Sm90TmaWarpSpecializedILi4ELi2ELi16ELb0ELb0EEEJSJ_NS5_IJSG_NSA_ILi32EEEEEESK_SL_SK_SL_NS1F_6fusion15FusionCallbacksIS1J_NS1M_17LinearCombinationISK_fSK_fLNS_15FloatRoundStyleE2EEESJ_S1L_JEEES11_NS12_INS13_ILi1ELi4ELi3EEES16_NSU_INS5_IJS17_S1K_EEENS5_IJS1K_SC_EEEEEEENS4_39AutoVectorizingCopyWithAssumedAlignmentILi128EEENS4_14SM90_TMA_STOREES1W_S1Y_NS4_9Copy_AtomIJNS4_17SM90_U32x4_STSM_NENS_6half_tEEEEvEEEvvEEEEvNT_6ParamsE,"aw",@nobits
	.sectionflags	@""
	.align	16
	.zero		1024


//--------------------- .nv.shared.reserved.0     --------------------------
	.section	.nv.shared.reserved.0,"aw",@nobits
	.weak		__nv_reservedSMEM_offset_0_alias
	.size		__nv_reservedSMEM_offset_0_alias, 0, 0
	.other		__nv_reservedSMEM_offset_0_alias,@"STO_CUDA_RESERVED_SHARED STV_DEFAULT"
__nv_reservedSMEM_offset_0_alias:
	.zero		0


//--------------------- .nv.global                --------------------------
	.section	.nv.global,"aw",@nobits
.nv.global:
	.type		_ZN39_INTERNAL_e41b77b8_4_k_cu_a7118a29_32114cute1_E,@object
	.size		_ZN39_INTERNAL_e41b77b8_4_k_cu_a7118a29_32114cute1_E,(_ZN39_INTERNAL_e41b77b8_4_k_cu_a7118a29_32114cuda3std3__45__cpo6cbeginE - _ZN39_INTERNAL_e41b77b8_4_k_cu_a7118a29_32114cute1_E)
_ZN39_INTERNAL_e41b77b8_4_k_cu_a7118a29_32114cute1_E:
	.zero		1
	.type		_ZN39_INTERNAL_e41b77b8_4_k_cu_a7118a29_32114cuda3std3__45__cpo6cbeginE,@object
	.size		_ZN39_INTERNAL_e41b77b8_4_k_cu_a7118a29_32114cuda3std3__45__cpo6cbeginE,(_ZN39_INTERNAL_e41b77b8_4_k_cu_a7118a29_32114cuda3std3__48in_placeE - _ZN39_INTERNAL_e41b77b8_4_k_cu_a7118a29_32114cuda3std3__45__cpo6cbeginE)
_ZN39_INTERNAL_e41b77b8_4_k_cu_a7118a29_32114cuda3std3__45__cpo6cbeginE:
	.zero		1
	.type		_ZN39_INTERNAL_e41b77b8_4_k_cu_a7118a29_32114cuda3std3__48in_placeE,@object
	.size		_ZN39_INTERNAL_e41b77b8_4_k_cu_a7118a29_32114cuda3std3__48in_placeE,(_ZN39_INTERNAL_e41b77b8_4_k_cu_a7118a29_32114cuda3std6ranges3__45__cpo9iter_moveE - _ZN39_INTERNAL_e41b77b8_4_k_cu_a7118a29_32114cuda3std3__48in_placeE)
_ZN39_INTERNAL_e41b77b8_4_k_cu_a7118a29_32114cuda3std3__48in_placeE:
	.zero		1
	.type		_ZN39_INTERNAL_e41b77b8_4_k_cu_a7118a29_32114cuda3std6ranges3__45__cpo9iter_moveE,@object
	.size		_ZN39_INTERNAL_e41b77b8_4_k_cu_a7118a29_32114cuda3std6ranges3__45__cpo9iter_moveE,(_ZN39_INTERNAL_e41b77b8_4_k_cu_a7118a29_32114cuda3std3__45__cpo5beginE - _ZN39_INTERNAL_e41b77b8_4_k_cu_a7118a29_32114cuda3std6ranges3__45__cpo9iter_moveE)
_ZN39_INTERNAL_e41b77b8_4_k_cu_a7118a29_32114cuda3std6ranges3__45__cpo9iter_moveE:
	.zero		1
	.type		_ZN39_INTERNAL_e41b77b8_4_k_cu_a7118a29_32114cuda3std3__45__cpo5beginE,@object
	.size		_ZN39_INTERNAL_e41b77b8_4_k_cu_a7118a29_32114cuda3std3__45__cpo5beginE,(_ZN39_INTERNAL_e41b77b8_4_k_cu_a7118a29_32114cuda3std3__441_GLOBAL__N__e41b77b8_4_k_cu_a7118a29_32116ignoreE - _ZN39_INTERNAL_e41b77b8_4_k_cu_a7118a29_32114cuda3std3__45__cpo5beginE)
_ZN39_INTERNAL_e41b77b8_4_k_cu_a7118a29_32114cuda3std3__45__cpo5beginE:
	.zero		1
	.type		_ZN39_INTERNAL_e41b77b8_4_k_cu_a7118a29_32114cuda3std3__441_GLOBAL__N__e41b77b8_4_k_cu_a7118a29_32116ignoreE,@object
	.size		_ZN39_INTERNAL_e41b77b8_4_k_cu_a7118a29_32114cuda3std3__441_GLOBAL__N__e41b77b8_4_k_cu_a7118a29_32116ignoreE,(_ZN39_INTERNAL_e41b77b8_4_k_cu_a7118a29_32114cute7productE - _ZN39_INTERNAL_e41b77b8_4_k_cu_a7118a29_32114cuda3std3__441_GLOBAL__N__e41b77b8_4_k_cu_a7118a29_32116ignoreE)
_ZN39_INTERNAL_e41b77b8_4_k_cu_a7118a29_32114cuda3std3__441_GLOBAL__N__e41b77b8_4_k_cu_a7118a29_32116ignoreE:
	.zero		1
	.type		_ZN39_INTERNAL_e41b77b8_4_k_cu_a7118a29_32114cute7productE,@object
	.size		_ZN39_INTERNAL_e41b77b8_4_k_cu_a7118a29_32114cute7productE,(_ZN39_INTERNAL_e41b77b8_4_k_cu_a7118a29_32114cuda3std3__45__cpo3endE - _ZN39_INTERNAL_e41b77b8_4_k_cu_a7118a29_32114cute7productE)
_ZN39_INTERNAL_e41b77b8_4_k_cu_a7118a29_32114cute7productE:
	.zero		1
	.type		_ZN39_INTERNAL_e41b77b8_4_k_cu_a7118a29_32114cuda3std3__45__cpo3endE,@object
	.size		_ZN39_INTERNAL_e41b77b8_4_k_cu_a7118a29_32114cuda3std3__45__cpo3endE,(_ZN39_INTERNAL_e41b77b8_4_k_cu_a7118a29_32114cuda3std3__419piecewise_constructE - _ZN39_INTERNAL_e41b77b8_4_k_cu_a7118a29_32114cuda3std3__45__cpo3endE)
_ZN39_INTERNAL_e41b77b8_4_k_cu_a7118a29_32114cuda3std3__45__cpo3endE:
	.zero		1
	.type		_ZN39_INTERNAL_e41b77b8_4_k_cu_a7118a29_32114cuda3std3__419piecewise_constructE,@object
	.size		_ZN39_INTERNAL_e41b77b8_4_k_cu_a7118a29_32114cuda3std3__419piecewise_constructE,(_ZN39_INTERNAL_e41b77b8_4_k_cu_a7118a29_32114cuda3std3__45__cpo4cendE - _ZN39_INTERNAL_e41b77b8_4_k_cu_a7118a29_32114cuda3std3__419piecewise_constructE)
_ZN39_INTERNAL_e41b77b8_4_k_cu_a7118a29_32114cuda3std3__419piecewise_constructE:
	.zero		1
	.type		_ZN39_INTERNAL_e41b77b8_4_k_cu_a7118a29_32114cuda3std3__45__cpo4cendE,@object
	.size		_ZN39_INTERNAL_e41b77b8_4_k_cu_a7118a29_32114cuda3std3__45__cpo4cendE,(_ZN39_INTERNAL_e41b77b8_4_k_cu_a7118a29_32114cuda3std6ranges3__45__cpo4swapE - _ZN39_INTERNAL_e41b77b8_4_k_cu_a7118a29_32114cuda3std3__45__cpo4cendE)
_ZN39_INTERNAL_e41b77b8_4_k_cu_a7118a29_32114cuda3std3__45__cpo4cendE:
	.zero		1
	.type		_ZN39_INTERNAL_e41b77b8_4_k_cu_a7118a29_32114cuda3std6ranges3__45__cpo4swapE,@object
	.size		_ZN39_INTERNAL_e41b77b8_4_k_cu_a7118a29_32114cuda3std6ranges3__45__cpo4swapE,(.L_9 - _ZN39_INTERNAL_e41b77b8_4_k_cu_a7118a29_32114cuda3std6ranges3__45__cpo4swapE)
_ZN39_INTERNAL_e41b77b8_4_k_cu_a7118a29_32114cuda3std6ranges3__45__cpo4swapE:
	.zero		1
.L_9:


//--------------------- .nv.constant0._ZN7cutlass13device_kernelINS_4gemm6kernel13GemmUniversalIN4cute5tupleIJiiiiEEENS1_10collective13CollectiveMmaINS1_37MainloopSm90TmaGmmaWarpSpecializedFP8ILi8ENS5_IJNS4_1CILi2EEENSA_ILi1EEESC_EEENS1_35KernelTmaWarpSpecializedCooperativeEEENS5_IJNSA_ILi128EEENSA_ILi256EEENSA_ILi64EEEEEENS_12float_e4m3_tENS5_IJlSC_lEEESK_SL_NS4_8TiledMMAINS4_8MMA_AtomIJNS4_4SM904GMMA31MMA_64x256x32_F32E4M3E4M3_SS_TNILNSP_7ScaleInE1ELSR_1EEEEEENS4_6LayoutISD_NS5_IJSC_NSA_ILi0EEESV_EEEEENS5_IJNS4_10UnderscoreESY_SY_EEEEENS4_13SM90_TMA_LOADENS4_14ComposedLayoutINS4_7SwizzleILi2ELi4ELi3EEENS4_18smem_ptr_flag_bitsILi8EEENSU_INS5_IJNSA_ILi8EEESI_EEENS5_IJSI_SC_EEEEEEEvNS4_8identityENS4_23SM90_TMA_LOAD_MULTICASTES1B_vS1C_EENS_8epilogue10collective18CollectiveEpilogueINS1F_22Sm90TmaWarpSpecializedILi4ELi2ELi16ELb0ELb0EEEJSJ_NS5_IJSG_NSA_ILi32EEEEEESK_SL_SK_SL_NS1F_6fusion15FusionCallbacksIS1J_NS1M_17LinearCombinationISK_fSK_fLNS_15FloatRoundStyleE2EEESJ_S1L_JEEES11_NS12_INS13_ILi1ELi4ELi3EEES16_NSU_INS5_IJS17_S1K_EEENS5_IJS1K_SC_EEEEEEENS4_39AutoVectorizingCopyWithAssumedAlignmentILi128EEENS4_14SM90_TMA_STOREES1W_S1Y_NS4_9Copy_AtomIJNS4_17SM90_U32x4_STSM_NENS_6half_tEEEEvEEEvvEEEEvNT_6ParamsE --------------------------
	.section	.nv.constant0._ZN7cutlass13device_kernelINS_4gemm6kernel13GemmUniversalIN4cute5tupleIJiiiiEEENS1_10collective13CollectiveMmaINS1_37MainloopSm90TmaGmmaWarpSpecializedFP8ILi8ENS5_IJNS4_1CILi2EEENSA_ILi1EEESC_EEENS1_35KernelTmaWarpSpecializedCooperativeEEENS5_IJNSA_ILi128EEENSA_ILi256EEENSA_ILi64EEEEEENS_12float_e4m3_tENS5_IJlSC_lEEESK_SL_NS4_8TiledMMAINS4_8MMA_AtomIJNS4_4SM904GMMA31MMA_64x256x32_F32E4M3E4M3_SS_TNILNSP_7ScaleInE1ELSR_1EEEEEENS4_6LayoutISD_NS5_IJSC_NSA_ILi0EEESV_EEEEENS5_IJNS4_10UnderscoreESY_SY_EEEEENS4_13SM90_TMA_LOADENS4_14ComposedLayoutINS4_7SwizzleILi2ELi4ELi3EEENS4_18smem_ptr_flag_bitsILi8EEENSU_INS5_IJNSA_ILi8EEESI_EEENS5_IJSI_SC_EEEEEEEvNS4_8identityENS4_23SM90_TMA_LOAD_MULTICASTES1B_vS1C_EENS_8epilogue10collective18CollectiveEpilogueINS1F_22Sm90TmaWarpSpecializedILi4ELi2ELi16ELb0ELb0EEEJSJ_NS5_IJSG_NSA_ILi32EEEEEESK_SL_SK_SL_NS1F_6fusion15FusionCallbacksIS1J_NS1M_17LinearCombinationISK_fSK_fLNS_15FloatRoundStyleE2EEESJ_S1L_JEEES11_NS12_INS13_ILi1ELi4ELi3EEES16_NSU_INS5_IJS17_S1K_EEENS5_IJS1K_SC_EEEEEEENS4_39AutoVectorizingCopyWithAssumedAlignmentILi128EEENS4_14SM90_TMA_STOREES1W_S1Y_NS4_9Copy_AtomIJNS4_17SM90_U32x4_STSM_NENS_6half_tEEEEvEEEvvEEEEvNT_6ParamsE,"a",@progbits
	.sectionflags	@""
	.align	4
.nv.constant0._ZN7cutlass13device_kernelINS_4gemm6kernel13GemmUniversalIN4cute5tupleIJiiiiEEENS1_10collective13CollectiveMmaINS1_37MainloopSm90TmaGmmaWarpSpecializedFP8ILi8ENS5_IJNS4_1CILi2EEENSA_ILi1EEESC_EEENS1_35KernelTmaWarpSpecializedCooperativeEEENS5_IJNSA_ILi128EEENSA_ILi256EEENSA_ILi64EEEEEENS_12float_e4m3_tENS5_IJlSC_lEEESK_SL_NS4_8TiledMMAINS4_8MMA_AtomIJNS4_4SM904GMMA31MMA_64x256x32_F32E4M3E4M3_SS_TNILNSP_7ScaleInE1ELSR_1EEEEEENS4_6LayoutISD_NS5_IJSC_NSA_ILi0EEESV_EEEEENS5_IJNS4_10UnderscoreESY_SY_EEEEENS4_13SM90_TMA_LOADENS4_14ComposedLayoutINS4_7SwizzleILi2ELi4ELi3EEENS4_18smem_ptr_flag_bitsILi8EEENSU_INS5_IJNSA_ILi8EEESI_EEENS5_IJSI_SC_EEEEEEEvNS4_8identityENS4_23SM90_TMA_LOAD_MULTICASTES1B_vS1C_EENS_8epilogue10collective18CollectiveEpilogueINS1F_22Sm90TmaWarpSpecializedILi4ELi2ELi16ELb0ELb0EEEJSJ_NS5_IJSG_NSA_ILi32EEEEEESK_SL_SK_SL_NS1F_6fusion15FusionCallbacksIS1J_NS1M_17LinearCombinationISK_fSK_fLNS_15FloatRoundStyleE2EEESJ_S1L_JEEES11_NS12_INS13_ILi1ELi4ELi3EEES16_NSU_INS5_IJS17_S1K_EEENS5_IJS1K_SC_EEEEEEENS4_39AutoVectorizingCopyWithAssumedAlignmentILi128EEENS4_14SM90_TMA_STOREES1W_S1Y_NS4_9Copy_AtomIJNS4_17SM90_U32x4_STSM_NENS_6half_tEEEEvEEEvvEEEEvNT_6ParamsE:
	.zero		2432


//--------------------- SYMBOLS --------------------------

	.type		.nv.reservedSmem.offset0,@object
	.size		.nv.reservedSmem.offset0,0x4
	.type		__assertfail,@function
